//
// Generated by NVIDIA NVVM Compiler
//
// Compiler Build ID: CL-36424714
// Cuda compilation tools, release 13.0, V13.0.88
// Based on NVVM 20.0.0
//

.version 9.0
.target sm_100
.address_size 64

.global .align 4 .b8 precalc_xorwow_matrix[102400];
.global .align 4 .b8 precalc_xorwow_offset_matrix[102400];
.global .align 4 .b8 mrg32k3aM1[2304];
.global .align 4 .b8 mrg32k3aM2[2304];
.global .align 4 .b8 mrg32k3aM1SubSeq[2016];
.global .align 4 .b8 mrg32k3aM2SubSeq[2016];
.global .align 4 .b8 mrg32k3aM1Seq[2304];
.global .align 4 .b8 mrg32k3aM2Seq[2304];
.const .align 8 .b8 __cr_lgamma_table[72];
.extern .shared .align 16 .b8 A[];

.func  (.param .b32 func_retval0) _Z6rgammaP17curandStateXORWOWf(
	.param .b64 _Z6rgammaP17curandStateXORWOWf_param_0,
	.param .b32 _Z6rgammaP17curandStateXORWOWf_param_1
)
{
	.reg .pred 	%p<31>;
	.reg .b32 	%r<106>;
	.reg .b32 	%f<173>;
	.reg .b64 	%rd<3>;

	ld.param.u64 	%rd2, [_Z6rgammaP17curandStateXORWOWf_param_0];
	ld.param.f32 	%f20, [_Z6rgammaP17curandStateXORWOWf_param_1];
	cvta.to.local.u64 	%rd1, %rd2;
	setp.geu.f32 	%p1, %f20, 0f3F800000;
	@%p1 bra 	$L__BB0_8;
	ld.local.v2.u32 	{%r63, %r64}, [%rd1];
	shr.u32 	%r65, %r64, 2;
	xor.b32  	%r66, %r65, %r64;
	ld.local.v2.u32 	{%r67, %r68}, [%rd1+8];
	ld.local.v2.u32 	{%r69, %r70}, [%rd1+16];
	st.local.v2.u32 	[%rd1+8], {%r68, %r69};
	shl.b32 	%r71, %r70, 4;
	shl.b32 	%r72, %r66, 1;
	xor.b32  	%r73, %r72, %r71;
	xor.b32  	%r74, %r73, %r66;
	xor.b32  	%r75, %r74, %r70;
	st.local.v2.u32 	[%rd1+16], {%r70, %r75};
	add.s32 	%r76, %r63, 362437;
	st.local.v2.u32 	[%rd1], {%r76, %r67};
	add.s32 	%r77, %r75, %r76;
	cvt.rn.f32.u32 	%f105, %r77;
	fma.rn.f32 	%f1, %f105, 0f2F800000, 0f2F000000;
	add.f32 	%f106, %f20, 0f3F800000;
	{ // callseq 0, 0
	.param .b64 param0;
	st.param.b64 	[param0], %rd2;
	.param .b32 param1;
	st.param.f32 	[param1], %f106;
	.param .b32 retval0;
	call.uni (retval0), 
	_Z6rgammaP17curandStateXORWOWf, 
	(
	param0, 
	param1
	);
	ld.param.f32 	%f107, [retval0];
	} // callseq 0
	rcp.rn.f32 	%f3, %f20;
	abs.f32 	%f4, %f1;
	setp.eq.f32 	%p14, %f1, 0f3F800000;
	setp.eq.f32 	%p15, %f3, 0f00000000;
	or.pred  	%p16, %p15, %p14;
	mov.f32 	%f170, 0f3F800000;
	@%p16 bra 	$L__BB0_7;
	setp.num.f32 	%p17, %f4, %f4;
	abs.f32 	%f108, %f3;
	setp.num.f32 	%p18, %f108, %f108;
	and.pred  	%p19, %p17, %p18;
	@%p19 bra 	$L__BB0_4;
	add.rn.f32 	%f170, %f1, %f3;
	bra.uni 	$L__BB0_7;
$L__BB0_4:
	setp.neu.f32 	%p20, %f1, 0f00000000;
	setp.neu.f32 	%p21, %f4, 0f7F800000;
	and.pred  	%p22, %p20, %p21;
	@%p22 bra 	$L__BB0_6;
	mul.f32 	%f164, %f3, 0f3F000000;
	cvt.rzi.f32.f32 	%f165, %f164;
	add.f32 	%f166, %f165, %f165;
	sub.f32 	%f167, %f3, %f166;
	abs.f32 	%f168, %f167;
	setp.neu.f32 	%p29, %f168, 0f3F800000;
	add.f32 	%f169, %f1, %f1;
	mov.b32 	%r87, %f169;
	setp.lt.f32 	%p30, %f3, 0f00000000;
	xor.b32  	%r88, %r87, 2139095040;
	selp.b32 	%r89, %r88, %r87, %p30;
	and.b32  	%r90, %r89, 2147483647;
	selp.b32 	%r91, %r90, %r89, %p29;
	mov.b32 	%f170, %r91;
	bra.uni 	$L__BB0_7;
$L__BB0_6:
	setp.lt.f32 	%p23, %f4, 0f00800000;
	mul.f32 	%f109, %f4, 0f4B800000;
	selp.f32 	%f110, %f109, %f4, %p23;
	mov.b32 	%r78, %f110;
	add.s32 	%r79, %r78, -1060439283;
	and.b32  	%r80, %r79, -8388608;
	sub.s32 	%r81, %r78, %r80;
	mov.b32 	%f111, %r81;
	cvt.rn.f32.s32 	%f112, %r80;
	selp.f32 	%f113, 0fC1C00000, 0f00000000, %p23;
	fma.rn.f32 	%f114, %f112, 0f34000000, %f113;
	add.f32 	%f115, %f111, 0fBF800000;
	add.f32 	%f116, %f111, 0f3F800000;
	rcp.approx.ftz.f32 	%f117, %f116;
	add.f32 	%f118, %f115, %f115;
	mul.f32 	%f119, %f118, %f117;
	mul.f32 	%f120, %f119, %f119;
	neg.f32 	%f121, %f119;
	sub.f32 	%f122, %f115, %f119;
	add.f32 	%f123, %f122, %f122;
	fma.rn.f32 	%f124, %f121, %f115, %f123;
	mul.rn.f32 	%f125, %f117, %f124;
	fma.rn.f32 	%f126, %f120, 0f3A2C32E4, 0f3B52E7DB;
	fma.rn.f32 	%f127, %f126, %f120, 0f3C93BB73;
	fma.rn.f32 	%f128, %f127, %f120, 0f3DF6384F;
	mul.rn.f32 	%f129, %f128, %f120;
	fma.rn.f32 	%f130, %f119, 0f3FB8AA3B, %f114;
	mul.f32 	%f131, %f129, 0f40400000;
	sub.f32 	%f132, %f114, %f130;
	fma.rn.f32 	%f133, %f119, 0f3FB8AA3B, %f132;
	fma.rn.f32 	%f134, %f125, 0f3FB8AA3B, %f133;
	fma.rn.f32 	%f135, %f119, 0f32A55E34, %f134;
	fma.rn.f32 	%f136, %f131, %f125, %f135;
	fma.rn.f32 	%f137, %f129, %f119, %f136;
	add.rn.f32 	%f138, %f130, %f137;
	mul.rn.f32 	%f139, %f138, %f3;
	cvt.rni.f32.f32 	%f140, %f139;
	sub.f32 	%f141, %f139, %f140;
	neg.f32 	%f142, %f139;
	fma.rn.f32 	%f143, %f138, %f3, %f142;
	neg.f32 	%f144, %f130;
	add.rn.f32 	%f145, %f138, %f144;
	neg.f32 	%f146, %f145;
	add.rn.f32 	%f147, %f137, %f146;
	fma.rn.f32 	%f148, %f147, %f3, %f143;
	add.f32 	%f149, %f141, %f148;
	setp.gt.f32 	%p24, %f140, 0f00000000;
	selp.b32 	%r82, 0, -2097152000, %p24;
	setp.eq.f32 	%p25, %f1, 0fBF800000;
	setp.eq.f32 	%p26, %f108, 0f7F800000;
	setp.lt.f32 	%p27, %f139, 0f00000000;
	selp.f32 	%f150, 0f00000000, 0f7F800000, %p27;
	abs.f32 	%f151, %f139;
	setp.gt.f32 	%p28, %f151, 0f43180000;
	cvt.rzi.s32.f32 	%r83, %f140;
	shl.b32 	%r84, %r83, 23;
	sub.s32 	%r85, %r84, %r82;
	mov.b32 	%f152, %r85;
	add.s32 	%r86, %r82, 2130706432;
	mov.b32 	%f153, %r86;
	fma.rn.f32 	%f154, %f149, 0f391FCB8E, 0f3AAF85ED;
	fma.rn.f32 	%f155, %f154, %f149, 0f3C1D9856;
	fma.rn.f32 	%f156, %f155, %f149, 0f3D6357BB;
	fma.rn.f32 	%f157, %f156, %f149, 0f3E75FDEC;
	fma.rn.f32 	%f158, %f157, %f149, 0f3F317218;
	fma.rn.f32 	%f159, %f158, %f149, 0f3F800000;
	mul.f32 	%f160, %f159, %f153;
	mul.f32 	%f161, %f160, %f152;
	selp.f32 	%f162, %f150, %f161, %p28;
	selp.f32 	%f163, 0f3F800000, %f162, %p26;
	selp.f32 	%f170, %f163, %f162, %p25;
$L__BB0_7:
	mul.f32 	%f172, %f107, %f170;
	bra.uni 	$L__BB0_15;
$L__BB0_8:
	add.f32 	%f11, %f20, 0fBEAAAAAB;
	mul.f32 	%f21, %f11, 0f41100000;
	sqrt.rn.f32 	%f22, %f21;
	rcp.rn.f32 	%f12, %f22;
	mov.f32 	%f23, 0fBF800000;
	div.rn.f32 	%f13, %f23, %f12;
	ld.local.u32 	%r98, [%rd1+24];
	ld.local.v2.u32 	{%r92, %r97}, [%rd1];
	ld.local.v2.u32 	{%r96, %r95}, [%rd1+8];
	ld.local.v2.u32 	{%r94, %r93}, [%rd1+16];
$L__BB0_9:
	setp.eq.s32 	%p2, %r98, 1;
	@%p2 bra 	$L__BB0_11;
	shr.u32 	%r28, %r97, 2;
	xor.b32  	%r29, %r28, %r97;
	shl.b32 	%r30, %r93, 4;
	shl.b32 	%r31, %r29, 1;
	xor.b32  	%r32, %r31, %r30;
	xor.b32  	%r33, %r32, %r29;
	xor.b32  	%r101, %r33, %r93;
	add.s32 	%r34, %r92, %r101;
	add.s32 	%r35, %r34, 362437;
	shr.u32 	%r36, %r96, 2;
	xor.b32  	%r37, %r36, %r96;
	shl.b32 	%r38, %r101, 4;
	shl.b32 	%r39, %r37, 1;
	xor.b32  	%r40, %r39, %r38;
	xor.b32  	%r41, %r40, %r37;
	xor.b32  	%r100, %r41, %r101;
	add.s32 	%r92, %r92, 724874;
	add.s32 	%r42, %r100, %r92;
	cvt.rn.f32.u32 	%f24, %r35;
	fma.rn.f32 	%f25, %f24, 0f2F800000, 0f2F000000;
	cvt.rn.f32.u32 	%f26, %r42;
	fma.rn.f32 	%f27, %f26, 0f30C90FDB, 0f30490FDB;
	setp.lt.f32 	%p3, %f25, 0f00800000;
	mul.f32 	%f28, %f25, 0f4B000000;
	selp.f32 	%f29, %f28, %f25, %p3;
	selp.f32 	%f30, 0fC1B80000, 0f00000000, %p3;
	mov.b32 	%r43, %f29;
	add.s32 	%r44, %r43, -1059760811;
	and.b32  	%r45, %r44, -8388608;
	sub.s32 	%r46, %r43, %r45;
	mov.b32 	%f31, %r46;
	cvt.rn.f32.s32 	%f32, %r45;
	fma.rn.f32 	%f33, %f32, 0f34000000, %f30;
	add.f32 	%f34, %f31, 0fBF800000;
	fma.rn.f32 	%f35, %f34, 0fBE055027, 0f3E1039F6;
	fma.rn.f32 	%f36, %f35, %f34, 0fBDF8CDCC;
	fma.rn.f32 	%f37, %f36, %f34, 0f3E0F2955;
	fma.rn.f32 	%f38, %f37, %f34, 0fBE2AD8B9;
	fma.rn.f32 	%f39, %f38, %f34, 0f3E4CED0B;
	fma.rn.f32 	%f40, %f39, %f34, 0fBE7FFF22;
	fma.rn.f32 	%f41, %f40, %f34, 0f3EAAAA78;
	fma.rn.f32 	%f42, %f41, %f34, 0fBF000000;
	mul.f32 	%f43, %f34, %f42;
	fma.rn.f32 	%f44, %f43, %f34, %f34;
	fma.rn.f32 	%f45, %f33, 0f3F317218, %f44;
	setp.gt.u32 	%p4, %r43, 2139095039;
	fma.rn.f32 	%f46, %f29, 0f7F800000, 0f7F800000;
	selp.f32 	%f47, %f46, %f45, %p4;
	setp.eq.f32 	%p5, %f29, 0f00000000;
	mul.f32 	%f48, %f47, 0fC0000000;
	selp.f32 	%f49, 0f7F800000, %f48, %p5;
	sqrt.rn.f32 	%f50, %f49;
	sin.approx.f32 	%f51, %f27;
	cos.approx.f32 	%f52, %f27;
	mul.f32 	%f171, %f50, %f51;
	mul.f32 	%f53, %f50, %f52;
	st.local.f32 	[%rd1+32], %f53;
	mov.b32 	%r98, 1;
	st.local.u32 	[%rd1+24], %r98;
	mov.u32 	%r102, %r93;
	mov.u32 	%r103, %r94;
	bra.uni 	$L__BB0_12;
$L__BB0_11:
	mov.b32 	%r98, 0;
	st.local.u32 	[%rd1+24], %r98;
	ld.local.f32 	%f171, [%rd1+32];
	mov.u32 	%r100, %r93;
	mov.u32 	%r101, %r94;
	mov.u32 	%r102, %r95;
	mov.u32 	%r103, %r96;
	mov.u32 	%r95, %r97;
$L__BB0_12:
	shr.u32 	%r48, %r95, 2;
	xor.b32  	%r49, %r48, %r95;
	shl.b32 	%r50, %r100, 4;
	shl.b32 	%r51, %r49, 1;
	xor.b32  	%r52, %r51, %r50;
	xor.b32  	%r53, %r52, %r49;
	xor.b32  	%r93, %r53, %r100;
	add.s32 	%r92, %r92, 362437;
	fma.rn.f32 	%f17, %f12, %f171, 0f3F800000;
	setp.leu.f32 	%p6, %f171, %f13;
	mov.u32 	%r94, %r100;
	mov.u32 	%r95, %r101;
	mov.u32 	%r96, %r102;
	mov.u32 	%r97, %r103;
	@%p6 bra 	$L__BB0_9;
	mul.f32 	%f54, %f17, %f17;
	mul.f32 	%f55, %f17, %f54;
	add.s32 	%r54, %r93, %r92;
	cvt.rn.f32.u32 	%f56, %r54;
	fma.rn.f32 	%f57, %f56, 0f2F800000, 0f2F000000;
	setp.lt.f32 	%p7, %f57, 0f00800000;
	mul.f32 	%f58, %f57, 0f4B000000;
	selp.f32 	%f59, %f58, %f57, %p7;
	selp.f32 	%f60, 0fC1B80000, 0f00000000, %p7;
	mov.b32 	%r55, %f59;
	add.s32 	%r56, %r55, -1059760811;
	and.b32  	%r57, %r56, -8388608;
	sub.s32 	%r58, %r55, %r57;
	mov.b32 	%f61, %r58;
	cvt.rn.f32.s32 	%f62, %r57;
	fma.rn.f32 	%f63, %f62, 0f34000000, %f60;
	add.f32 	%f64, %f61, 0fBF800000;
	fma.rn.f32 	%f65, %f64, 0fBE055027, 0f3E1039F6;
	fma.rn.f32 	%f66, %f65, %f64, 0fBDF8CDCC;
	fma.rn.f32 	%f67, %f66, %f64, 0f3E0F2955;
	fma.rn.f32 	%f68, %f67, %f64, 0fBE2AD8B9;
	fma.rn.f32 	%f69, %f68, %f64, 0f3E4CED0B;
	fma.rn.f32 	%f70, %f69, %f64, 0fBE7FFF22;
	fma.rn.f32 	%f71, %f70, %f64, 0f3EAAAA78;
	fma.rn.f32 	%f72, %f71, %f64, 0fBF000000;
	mul.f32 	%f73, %f64, %f72;
	fma.rn.f32 	%f74, %f73, %f64, %f64;
	fma.rn.f32 	%f75, %f63, 0f3F317218, %f74;
	setp.gt.u32 	%p8, %r55, 2139095039;
	fma.rn.f32 	%f76, %f59, 0f7F800000, 0f7F800000;
	selp.f32 	%f77, %f76, %f75, %p8;
	setp.eq.f32 	%p9, %f59, 0f00000000;
	selp.f32 	%f78, 0fFF800000, %f77, %p9;
	mul.f32 	%f79, %f171, 0f3F000000;
	fma.rn.f32 	%f80, %f171, %f79, %f11;
	mul.f32 	%f172, %f11, %f55;
	sub.f32 	%f81, %f80, %f172;
	setp.lt.f32 	%p10, %f55, 0f00800000;
	mul.f32 	%f82, %f55, 0f4B000000;
	selp.f32 	%f83, %f82, %f55, %p10;
	selp.f32 	%f84, 0fC1B80000, 0f00000000, %p10;
	mov.b32 	%r59, %f83;
	add.s32 	%r60, %r59, -1059760811;
	and.b32  	%r61, %r60, -8388608;
	sub.s32 	%r62, %r59, %r61;
	mov.b32 	%f85, %r62;
	cvt.rn.f32.s32 	%f86, %r61;
	fma.rn.f32 	%f87, %f86, 0f34000000, %f84;
	add.f32 	%f88, %f85, 0fBF800000;
	fma.rn.f32 	%f89, %f88, 0fBE055027, 0f3E1039F6;
	fma.rn.f32 	%f90, %f89, %f88, 0fBDF8CDCC;
	fma.rn.f32 	%f91, %f90, %f88, 0f3E0F2955;
	fma.rn.f32 	%f92, %f91, %f88, 0fBE2AD8B9;
	fma.rn.f32 	%f93, %f92, %f88, 0f3E4CED0B;
	fma.rn.f32 	%f94, %f93, %f88, 0fBE7FFF22;
	fma.rn.f32 	%f95, %f94, %f88, 0f3EAAAA78;
	fma.rn.f32 	%f96, %f95, %f88, 0fBF000000;
	mul.f32 	%f97, %f88, %f96;
	fma.rn.f32 	%f98, %f97, %f88, %f88;
	fma.rn.f32 	%f99, %f87, 0f3F317218, %f98;
	setp.gt.u32 	%p11, %r59, 2139095039;
	fma.rn.f32 	%f100, %f83, 0f7F800000, 0f7F800000;
	selp.f32 	%f101, %f100, %f99, %p11;
	setp.eq.f32 	%p12, %f83, 0f00000000;
	selp.f32 	%f102, 0fFF800000, %f101, %p12;
	fma.rn.f32 	%f103, %f11, %f102, %f81;
	setp.geu.f32 	%p13, %f78, %f103;
	@%p13 bra 	$L__BB0_9;
	st.local.v2.u32 	[%rd1+8], {%r102, %r101};
	st.local.v2.u32 	[%rd1+16], {%r100, %r93};
	st.local.v2.u32 	[%rd1], {%r92, %r103};
$L__BB0_15:
	st.param.f32 	[func_retval0], %f172;
	ret;

}
	// .globl	_Z19init_curand_state_kP17curandStateXORWOW
.visible .entry _Z19init_curand_state_kP17curandStateXORWOW(
	.param .u64 .ptr .align 1 _Z19init_curand_state_kP17curandStateXORWOW_param_0
)
{
	.reg .pred 	%p<24>;
	.reg .b32 	%r<406>;
	.reg .b64 	%rd<18>;

	ld.param.u64 	%rd8, [_Z19init_curand_state_kP17curandStateXORWOW_param_0];
	cvta.to.global.u64 	%rd9, %rd8;
	mov.u32 	%r182, %ntid.x;
	mov.u32 	%r183, %ctaid.x;
	mov.u32 	%r184, %tid.x;
	mad.lo.s32 	%r185, %r182, %r183, %r184;
	cvt.s64.s32 	%rd17, %r185;
	mul.wide.s32 	%rd10, %r185, 48;
	add.s64 	%rd2, %rd9, %rd10;
	mov.b32 	%r186, 1478573778;
	mov.b32 	%r187, 716983765;
	st.global.v2.u32 	[%rd2], {%r187, %r186};
	mov.b32 	%r188, -123459836;
	mov.b32 	%r189, 1163863128;
	st.global.v2.u32 	[%rd2+8], {%r189, %r188};
	mov.b32 	%r190, 1360900310;
	mov.b32 	%r191, -589760388;
	st.global.v2.u32 	[%rd2+16], {%r191, %r190};
	setp.eq.s32 	%p1, %r185, 0;
	@%p1 bra 	$L__BB1_42;
	mov.b32 	%r312, 0;
	mov.u64 	%rd12, precalc_xorwow_matrix;
$L__BB1_2:
	and.b64  	%rd4, %rd17, 3;
	setp.eq.s64 	%p2, %rd4, 0;
	@%p2 bra 	$L__BB1_41;
	mul.wide.u32 	%rd11, %r312, 3200;
	add.s64 	%rd5, %rd12, %rd11;
	cvt.u32.u64 	%r2, %rd4;
	mov.b32 	%r313, 0;
$L__BB1_4:
	mov.b32 	%r326, 0;
	mov.u32 	%r327, %r326;
	mov.u32 	%r328, %r326;
	mov.u32 	%r329, %r326;
	mov.u32 	%r330, %r326;
	mov.u32 	%r319, %r326;
$L__BB1_5:
	mul.wide.u32 	%rd13, %r319, 4;
	add.s64 	%rd14, %rd2, %rd13;
	ld.global.u32 	%r10, [%rd14+4];
	shl.b32 	%r11, %r319, 5;
	mov.b32 	%r325, 0;
$L__BB1_6:
	.pragma "nounroll";
	shr.u32 	%r196, %r10, %r325;
	and.b32  	%r197, %r196, 1;
	setp.eq.b32 	%p3, %r197, 1;
	not.pred 	%p4, %p3;
	add.s32 	%r198, %r11, %r325;
	mul.lo.s32 	%r199, %r198, 5;
	mul.wide.u32 	%rd15, %r199, 4;
	add.s64 	%rd6, %rd5, %rd15;
	@%p4 bra 	$L__BB1_8;
	ld.global.u32 	%r200, [%rd6];
	xor.b32  	%r330, %r330, %r200;
	ld.global.u32 	%r201, [%rd6+4];
	xor.b32  	%r329, %r329, %r201;
	ld.global.u32 	%r202, [%rd6+8];
	xor.b32  	%r328, %r328, %r202;
	ld.global.u32 	%r203, [%rd6+12];
	xor.b32  	%r327, %r327, %r203;
	ld.global.u32 	%r204, [%rd6+16];
	xor.b32  	%r326, %r326, %r204;
$L__BB1_8:
	and.b32  	%r206, %r196, 2;
	setp.eq.s32 	%p5, %r206, 0;
	@%p5 bra 	$L__BB1_10;
	ld.global.u32 	%r207, [%rd6+20];
	xor.b32  	%r330, %r330, %r207;
	ld.global.u32 	%r208, [%rd6+24];
	xor.b32  	%r329, %r329, %r208;
	ld.global.u32 	%r209, [%rd6+28];
	xor.b32  	%r328, %r328, %r209;
	ld.global.u32 	%r210, [%rd6+32];
	xor.b32  	%r327, %r327, %r210;
	ld.global.u32 	%r211, [%rd6+36];
	xor.b32  	%r326, %r326, %r211;
$L__BB1_10:
	and.b32  	%r213, %r196, 4;
	setp.eq.s32 	%p6, %r213, 0;
	@%p6 bra 	$L__BB1_12;
	ld.global.u32 	%r214, [%rd6+40];
	xor.b32  	%r330, %r330, %r214;
	ld.global.u32 	%r215, [%rd6+44];
	xor.b32  	%r329, %r329, %r215;
	ld.global.u32 	%r216, [%rd6+48];
	xor.b32  	%r328, %r328, %r216;
	ld.global.u32 	%r217, [%rd6+52];
	xor.b32  	%r327, %r327, %r217;
	ld.global.u32 	%r218, [%rd6+56];
	xor.b32  	%r326, %r326, %r218;
$L__BB1_12:
	and.b32  	%r220, %r196, 8;
	setp.eq.s32 	%p7, %r220, 0;
	@%p7 bra 	$L__BB1_14;
	ld.global.u32 	%r221, [%rd6+60];
	xor.b32  	%r330, %r330, %r221;
	ld.global.u32 	%r222, [%rd6+64];
	xor.b32  	%r329, %r329, %r222;
	ld.global.u32 	%r223, [%rd6+68];
	xor.b32  	%r328, %r328, %r223;
	ld.global.u32 	%r224, [%rd6+72];
	xor.b32  	%r327, %r327, %r224;
	ld.global.u32 	%r225, [%rd6+76];
	xor.b32  	%r326, %r326, %r225;
$L__BB1_14:
	and.b32  	%r227, %r196, 16;
	setp.eq.s32 	%p8, %r227, 0;
	@%p8 bra 	$L__BB1_16;
	ld.global.u32 	%r228, [%rd6+80];
	xor.b32  	%r330, %r330, %r228;
	ld.global.u32 	%r229, [%rd6+84];
	xor.b32  	%r329, %r329, %r229;
	ld.global.u32 	%r230, [%rd6+88];
	xor.b32  	%r328, %r328, %r230;
	ld.global.u32 	%r231, [%rd6+92];
	xor.b32  	%r327, %r327, %r231;
	ld.global.u32 	%r232, [%rd6+96];
	xor.b32  	%r326, %r326, %r232;
$L__BB1_16:
	and.b32  	%r234, %r196, 32;
	setp.eq.s32 	%p9, %r234, 0;
	@%p9 bra 	$L__BB1_18;
	ld.global.u32 	%r235, [%rd6+100];
	xor.b32  	%r330, %r330, %r235;
	ld.global.u32 	%r236, [%rd6+104];
	xor.b32  	%r329, %r329, %r236;
	ld.global.u32 	%r237, [%rd6+108];
	xor.b32  	%r328, %r328, %r237;
	ld.global.u32 	%r238, [%rd6+112];
	xor.b32  	%r327, %r327, %r238;
	ld.global.u32 	%r239, [%rd6+116];
	xor.b32  	%r326, %r326, %r239;
$L__BB1_18:
	and.b32  	%r241, %r196, 64;
	setp.eq.s32 	%p10, %r241, 0;
	@%p10 bra 	$L__BB1_20;
	ld.global.u32 	%r242, [%rd6+120];
	xor.b32  	%r330, %r330, %r242;
	ld.global.u32 	%r243, [%rd6+124];
	xor.b32  	%r329, %r329, %r243;
	ld.global.u32 	%r244, [%rd6+128];
	xor.b32  	%r328, %r328, %r244;
	ld.global.u32 	%r245, [%rd6+132];
	xor.b32  	%r327, %r327, %r245;
	ld.global.u32 	%r246, [%rd6+136];
	xor.b32  	%r326, %r326, %r246;
$L__BB1_20:
	and.b32  	%r248, %r196, 128;
	setp.eq.s32 	%p11, %r248, 0;
	@%p11 bra 	$L__BB1_22;
	ld.global.u32 	%r249, [%rd6+140];
	xor.b32  	%r330, %r330, %r249;
	ld.global.u32 	%r250, [%rd6+144];
	xor.b32  	%r329, %r329, %r250;
	ld.global.u32 	%r251, [%rd6+148];
	xor.b32  	%r328, %r328, %r251;
	ld.global.u32 	%r252, [%rd6+152];
	xor.b32  	%r327, %r327, %r252;
	ld.global.u32 	%r253, [%rd6+156];
	xor.b32  	%r326, %r326, %r253;
$L__BB1_22:
	and.b32  	%r255, %r196, 256;
	setp.eq.s32 	%p12, %r255, 0;
	@%p12 bra 	$L__BB1_24;
	ld.global.u32 	%r256, [%rd6+160];
	xor.b32  	%r330, %r330, %r256;
	ld.global.u32 	%r257, [%rd6+164];
	xor.b32  	%r329, %r329, %r257;
	ld.global.u32 	%r258, [%rd6+168];
	xor.b32  	%r328, %r328, %r258;
	ld.global.u32 	%r259, [%rd6+172];
	xor.b32  	%r327, %r327, %r259;
	ld.global.u32 	%r260, [%rd6+176];
	xor.b32  	%r326, %r326, %r260;
$L__BB1_24:
	and.b32  	%r262, %r196, 512;
	setp.eq.s32 	%p13, %r262, 0;
	@%p13 bra 	$L__BB1_26;
	ld.global.u32 	%r263, [%rd6+180];
	xor.b32  	%r330, %r330, %r263;
	ld.global.u32 	%r264, [%rd6+184];
	xor.b32  	%r329, %r329, %r264;
	ld.global.u32 	%r265, [%rd6+188];
	xor.b32  	%r328, %r328, %r265;
	ld.global.u32 	%r266, [%rd6+192];
	xor.b32  	%r327, %r327, %r266;
	ld.global.u32 	%r267, [%rd6+196];
	xor.b32  	%r326, %r326, %r267;
$L__BB1_26:
	and.b32  	%r269, %r196, 1024;
	setp.eq.s32 	%p14, %r269, 0;
	@%p14 bra 	$L__BB1_28;
	ld.global.u32 	%r270, [%rd6+200];
	xor.b32  	%r330, %r330, %r270;
	ld.global.u32 	%r271, [%rd6+204];
	xor.b32  	%r329, %r329, %r271;
	ld.global.u32 	%r272, [%rd6+208];
	xor.b32  	%r328, %r328, %r272;
	ld.global.u32 	%r273, [%rd6+212];
	xor.b32  	%r327, %r327, %r273;
	ld.global.u32 	%r274, [%rd6+216];
	xor.b32  	%r326, %r326, %r274;
$L__BB1_28:
	and.b32  	%r276, %r196, 2048;
	setp.eq.s32 	%p15, %r276, 0;
	@%p15 bra 	$L__BB1_30;
	ld.global.u32 	%r277, [%rd6+220];
	xor.b32  	%r330, %r330, %r277;
	ld.global.u32 	%r278, [%rd6+224];
	xor.b32  	%r329, %r329, %r278;
	ld.global.u32 	%r279, [%rd6+228];
	xor.b32  	%r328, %r328, %r279;
	ld.global.u32 	%r280, [%rd6+232];
	xor.b32  	%r327, %r327, %r280;
	ld.global.u32 	%r281, [%rd6+236];
	xor.b32  	%r326, %r326, %r281;
$L__BB1_30:
	and.b32  	%r283, %r196, 4096;
	setp.eq.s32 	%p16, %r283, 0;
	@%p16 bra 	$L__BB1_32;
	ld.global.u32 	%r284, [%rd6+240];
	xor.b32  	%r330, %r330, %r284;
	ld.global.u32 	%r285, [%rd6+244];
	xor.b32  	%r329, %r329, %r285;
	ld.global.u32 	%r286, [%rd6+248];
	xor.b32  	%r328, %r328, %r286;
	ld.global.u32 	%r287, [%rd6+252];
	xor.b32  	%r327, %r327, %r287;
	ld.global.u32 	%r288, [%rd6+256];
	xor.b32  	%r326, %r326, %r288;
$L__BB1_32:
	and.b32  	%r290, %r196, 8192;
	setp.eq.s32 	%p17, %r290, 0;
	@%p17 bra 	$L__BB1_34;
	ld.global.u32 	%r291, [%rd6+260];
	xor.b32  	%r330, %r330, %r291;
	ld.global.u32 	%r292, [%rd6+264];
	xor.b32  	%r329, %r329, %r292;
	ld.global.u32 	%r293, [%rd6+268];
	xor.b32  	%r328, %r328, %r293;
	ld.global.u32 	%r294, [%rd6+272];
	xor.b32  	%r327, %r327, %r294;
	ld.global.u32 	%r295, [%rd6+276];
	xor.b32  	%r326, %r326, %r295;
$L__BB1_34:
	and.b32  	%r297, %r196, 16384;
	setp.eq.s32 	%p18, %r297, 0;
	@%p18 bra 	$L__BB1_36;
	ld.global.u32 	%r298, [%rd6+280];
	xor.b32  	%r330, %r330, %r298;
	ld.global.u32 	%r299, [%rd6+284];
	xor.b32  	%r329, %r329, %r299;
	ld.global.u32 	%r300, [%rd6+288];
	xor.b32  	%r328, %r328, %r300;
	ld.global.u32 	%r301, [%rd6+292];
	xor.b32  	%r327, %r327, %r301;
	ld.global.u32 	%r302, [%rd6+296];
	xor.b32  	%r326, %r326, %r302;
$L__BB1_36:
	and.b32  	%r304, %r196, 32768;
	setp.eq.s32 	%p19, %r304, 0;
	@%p19 bra 	$L__BB1_38;
	ld.global.u32 	%r305, [%rd6+300];
	xor.b32  	%r330, %r330, %r305;
	ld.global.u32 	%r306, [%rd6+304];
	xor.b32  	%r329, %r329, %r306;
	ld.global.u32 	%r307, [%rd6+308];
	xor.b32  	%r328, %r328, %r307;
	ld.global.u32 	%r308, [%rd6+312];
	xor.b32  	%r327, %r327, %r308;
	ld.global.u32 	%r309, [%rd6+316];
	xor.b32  	%r326, %r326, %r309;
$L__BB1_38:
	add.s32 	%r325, %r325, 16;
	setp.ne.s32 	%p20, %r325, 32;
	@%p20 bra 	$L__BB1_6;
	mad.lo.s32 	%r310, %r319, -31, %r11;
	add.s32 	%r319, %r310, 1;
	setp.ne.s32 	%p21, %r319, 5;
	@%p21 bra 	$L__BB1_5;
	st.global.u32 	[%rd2+4], %r330;
	st.global.u32 	[%rd2+8], %r329;
	st.global.u32 	[%rd2+12], %r328;
	st.global.u32 	[%rd2+16], %r327;
	st.global.u32 	[%rd2+20], %r326;
	add.s32 	%r313, %r313, 1;
	setp.lt.u32 	%p22, %r313, %r2;
	@%p22 bra 	$L__BB1_4;
$L__BB1_41:
	shr.u64 	%rd7, %rd17, 2;
	add.s32 	%r312, %r312, 1;
	setp.gt.u64 	%p23, %rd17, 3;
	mov.u64 	%rd17, %rd7;
	@%p23 bra 	$L__BB1_2;
$L__BB1_42:
	mov.b32 	%r311, 0;
	st.global.v2.u32 	[%rd2+24], {%r311, %r311};
	st.global.u32 	[%rd2+32], %r311;
	mov.b64 	%rd16, 0;
	st.global.u64 	[%rd2+40], %rd16;
	ret;

}
	// .globl	_Z22MC_Heston_Exact_kernelfffffiP17curandStateXORWOWPfS1_iP11HestonParam
.visible .entry _Z22MC_Heston_Exact_kernelfffffiP17curandStateXORWOWPfS1_iP11HestonParam(
	.param .f32 _Z22MC_Heston_Exact_kernelfffffiP17curandStateXORWOWPfS1_iP11HestonParam_param_0,
	.param .f32 _Z22MC_Heston_Exact_kernelfffffiP17curandStateXORWOWPfS1_iP11HestonParam_param_1,
	.param .f32 _Z22MC_Heston_Exact_kernelfffffiP17curandStateXORWOWPfS1_iP11HestonParam_param_2,
	.param .f32 _Z22MC_Heston_Exact_kernelfffffiP17curandStateXORWOWPfS1_iP11HestonParam_param_3,
	.param .f32 _Z22MC_Heston_Exact_kernelfffffiP17curandStateXORWOWPfS1_iP11HestonParam_param_4,
	.param .u32 _Z22MC_Heston_Exact_kernelfffffiP17curandStateXORWOWPfS1_iP11HestonParam_param_5,
	.param .u64 .ptr .align 1 _Z22MC_Heston_Exact_kernelfffffiP17curandStateXORWOWPfS1_iP11HestonParam_param_6,
	.param .u64 .ptr .align 1 _Z22MC_Heston_Exact_kernelfffffiP17curandStateXORWOWPfS1_iP11HestonParam_param_7,
	.param .u64 .ptr .align 1 _Z22MC_Heston_Exact_kernelfffffiP17curandStateXORWOWPfS1_iP11HestonParam_param_8,
	.param .u32 _Z22MC_Heston_Exact_kernelfffffiP17curandStateXORWOWPfS1_iP11HestonParam_param_9,
	.param .u64 .ptr .align 1 _Z22MC_Heston_Exact_kernelfffffiP17curandStateXORWOWPfS1_iP11HestonParam_param_10
)
{
	.local .align 8 .b8 	__local_depot2[48];
	.reg .b64 	%SP;
	.reg .b64 	%SPL;
	.reg .pred 	%p<32>;
	.reg .b32 	%r<294>;
	.reg .b32 	%f<221>;
	.reg .b64 	%rd<32>;
	.reg .b64 	%fd<171>;

	mov.u64 	%SPL, __local_depot2;
	cvta.local.u64 	%SP, %SPL;
	ld.param.u64 	%rd3, [_Z22MC_Heston_Exact_kernelfffffiP17curandStateXORWOWPfS1_iP11HestonParam_param_6];
	ld.param.u32 	%r100, [_Z22MC_Heston_Exact_kernelfffffiP17curandStateXORWOWPfS1_iP11HestonParam_param_9];
	ld.param.u64 	%rd6, [_Z22MC_Heston_Exact_kernelfffffiP17curandStateXORWOWPfS1_iP11HestonParam_param_10];
	add.u64 	%rd7, %SP, 0;
	add.u64 	%rd1, %SPL, 0;
	mov.u32 	%r101, %ctaid.x;
	mov.u32 	%r287, %ntid.x;
	mov.u32 	%r2, %tid.x;
	mad.lo.s32 	%r3, %r101, %r287, %r2;
	shl.b32 	%r102, %r100, 16;
	setp.ge.s32 	%p1, %r3, %r102;
	@%p1 bra 	$L__BB2_44;
	shr.s32 	%r4, %r3, 16;
	setp.ge.s32 	%p2, %r4, %r100;
	@%p2 bra 	$L__BB2_44;
	ld.param.u32 	%r255, [_Z22MC_Heston_Exact_kernelfffffiP17curandStateXORWOWPfS1_iP11HestonParam_param_5];
	ld.param.f32 	%f212, [_Z22MC_Heston_Exact_kernelfffffiP17curandStateXORWOWPfS1_iP11HestonParam_param_3];
	ld.param.f32 	%f219, [_Z22MC_Heston_Exact_kernelfffffiP17curandStateXORWOWPfS1_iP11HestonParam_param_1];
	cvta.to.global.u64 	%rd8, %rd6;
	mul.wide.s32 	%rd9, %r4, 16;
	add.s64 	%rd10, %rd8, %rd9;
	ld.global.f32 	%f1, [%rd10];
	ld.global.f32 	%f2, [%rd10+4];
	ld.global.f32 	%f3, [%rd10+8];
	ld.global.f32 	%f4, [%rd10+12];
	mul.f32 	%f5, %f212, %f212;
	cvta.to.global.u64 	%rd11, %rd3;
	mul.wide.s32 	%rd12, %r3, 48;
	add.s64 	%rd2, %rd11, %rd12;
	ld.global.v2.u32 	{%r281, %r286}, [%rd2];
	ld.global.v2.u32 	{%r285, %r292}, [%rd2+8];
	ld.global.v2.u32 	{%r291, %r290}, [%rd2+16];
	ld.global.v2.u32 	{%r103, %r104}, [%rd2+24];
	ld.global.f32 	%f32, [%rd2+32];
	ld.global.f64 	%fd36, [%rd2+40];
	st.local.v2.u32 	[%rd1], {%r281, %r286};
	st.local.v2.u32 	[%rd1+8], {%r285, %r292};
	st.local.v2.u32 	[%rd1+16], {%r291, %r290};
	st.local.v2.u32 	[%rd1+24], {%r103, %r104};
	st.local.f32 	[%rd1+32], %f32;
	st.local.f64 	[%rd1+40], %fd36;
	setp.lt.s32 	%p3, %r255, 1;
	mov.f32 	%f220, 0f00000000;
	@%p3 bra 	$L__BB2_37;
	ld.param.f32 	%f219, [_Z22MC_Heston_Exact_kernelfffffiP17curandStateXORWOWPfS1_iP11HestonParam_param_1];
	mul.f32 	%f34, %f3, %f3;
	add.f32 	%f35, %f1, %f1;
	neg.f32 	%f36, %f1;
	mul.f32 	%f37, %f5, %f36;
	fma.rn.f32 	%f38, %f37, 0f3BBB989D, 0f3F000000;
	cvt.sat.f32.f32 	%f39, %f38;
	mov.f32 	%f40, 0f4B400001;
	mov.f32 	%f41, 0f437C0000;
	fma.rm.f32 	%f42, %f39, %f41, %f40;
	add.f32 	%f43, %f42, 0fCB40007F;
	neg.f32 	%f44, %f43;
	fma.rn.f32 	%f45, %f37, 0f3FB8AA3B, %f44;
	fma.rn.f32 	%f46, %f37, 0f32A57060, %f45;
	mov.b32 	%r106, %f42;
	shl.b32 	%r107, %r106, 23;
	mov.b32 	%f47, %r107;
	ex2.approx.ftz.f32 	%f48, %f46;
	mul.f32 	%f49, %f48, %f47;
	mul.f32 	%f6, %f35, %f49;
	mov.f32 	%f50, 0f3F800000;
	sub.f32 	%f51, %f50, %f49;
	mul.f32 	%f7, %f34, %f51;
	mov.b32 	%r108, 1127219200;
	mov.b32 	%r109, -2147483648;
	mov.b64 	%fd1, {%r109, %r108};
	div.rn.f32 	%f8, %f7, %f35;
	mul.f32 	%f52, %f35, %f2;
	div.rn.f32 	%f9, %f52, %f34;
	mov.f32 	%f220, 0f00000000;
	mov.b32 	%r258, 0;
	mov.u64 	%rd14, __cr_lgamma_table;
$L__BB2_4:
	mul.f32 	%f53, %f219, %f6;
	div.rn.f32 	%f12, %f53, %f7;
	setp.geu.f32 	%p4, %f12, 0f42800000;
	@%p4 bra 	$L__BB2_8;
	fma.rn.f32 	%f100, %f12, 0f3BBB989D, 0f3F000000;
	cvt.sat.f32.f32 	%f101, %f100;
	mov.f32 	%f102, 0f4B400001;
	mov.f32 	%f103, 0f437C0000;
	fma.rm.f32 	%f104, %f101, %f103, %f102;
	add.f32 	%f105, %f104, 0fCB40007F;
	neg.f32 	%f106, %f105;
	fma.rn.f32 	%f107, %f12, 0f3FB8AA3B, %f106;
	fma.rn.f32 	%f108, %f12, 0f32A57060, %f107;
	mov.b32 	%r215, %f104;
	shl.b32 	%r216, %r215, 23;
	mov.b32 	%f109, %r216;
	ex2.approx.ftz.f32 	%f110, %f108;
	mul.f32 	%f218, %f110, %f109;
	ld.local.v2.u32 	{%r259, %r264}, [%rd1];
	ld.local.v2.u32 	{%r263, %r262}, [%rd1+8];
	ld.local.v2.u32 	{%r261, %r260}, [%rd1+16];
	mov.b32 	%r265, 0;
$L__BB2_6:
	mov.u32 	%r280, %r265;
	mov.u32 	%r22, %r263;
	mov.u32 	%r263, %r262;
	mov.u32 	%r262, %r261;
	mov.u32 	%r261, %r260;
	add.s32 	%r265, %r280, 1;
	shr.u32 	%r217, %r264, 2;
	xor.b32  	%r218, %r217, %r264;
	shl.b32 	%r219, %r261, 4;
	shl.b32 	%r220, %r218, 1;
	xor.b32  	%r221, %r220, %r219;
	xor.b32  	%r222, %r221, %r218;
	xor.b32  	%r260, %r222, %r261;
	add.s32 	%r259, %r259, 362437;
	add.s32 	%r223, %r260, %r259;
	cvt.rn.f32.u32 	%f111, %r223;
	fma.rn.f32 	%f112, %f111, 0f2F800000, 0f2F000000;
	mul.f32 	%f218, %f218, %f112;
	setp.gt.f32 	%p23, %f218, 0f3F800000;
	mov.u32 	%r264, %r22;
	@%p23 bra 	$L__BB2_6;
	st.local.v2.u32 	[%rd1+8], {%r263, %r262};
	st.local.v2.u32 	[%rd1+16], {%r261, %r260};
	st.local.v2.u32 	[%rd1], {%r259, %r22};
	bra.uni 	$L__BB2_35;
$L__BB2_8:
	setp.leu.f32 	%p5, %f12, 0f457A0000;
	@%p5 bra 	$L__BB2_22;
	ld.local.u32 	%r140, [%rd1+28];
	setp.eq.s32 	%p14, %r140, 1;
	@%p14 bra 	$L__BB2_20;
	ld.local.v2.u32 	{%r142, %r143}, [%rd1];
	shr.u32 	%r144, %r143, 2;
	xor.b32  	%r145, %r144, %r143;
	ld.local.v2.u32 	{%r146, %r147}, [%rd1+8];
	ld.local.v2.u32 	{%r148, %r149}, [%rd1+16];
	shl.b32 	%r150, %r149, 4;
	shl.b32 	%r151, %r145, 1;
	xor.b32  	%r152, %r151, %r150;
	xor.b32  	%r153, %r152, %r145;
	xor.b32  	%r154, %r153, %r149;
	add.s32 	%r155, %r142, %r154;
	add.s32 	%r156, %r155, 362437;
	shr.u32 	%r157, %r146, 2;
	xor.b32  	%r158, %r157, %r146;
	shl.b32 	%r159, %r154, 4;
	shl.b32 	%r160, %r158, 1;
	xor.b32  	%r161, %r160, %r159;
	xor.b32  	%r162, %r161, %r158;
	xor.b32  	%r163, %r162, %r154;
	add.s32 	%r164, %r142, %r163;
	add.s32 	%r165, %r164, 724874;
	shr.u32 	%r166, %r147, 2;
	xor.b32  	%r167, %r166, %r147;
	shl.b32 	%r168, %r163, 4;
	shl.b32 	%r169, %r167, 1;
	xor.b32  	%r170, %r169, %r168;
	xor.b32  	%r171, %r170, %r167;
	xor.b32  	%r172, %r171, %r163;
	add.s32 	%r173, %r142, %r172;
	add.s32 	%r174, %r173, 1087311;
	shr.u32 	%r175, %r148, 2;
	xor.b32  	%r176, %r175, %r148;
	st.local.v2.u32 	[%rd1+8], {%r154, %r163};
	shl.b32 	%r177, %r172, 4;
	shl.b32 	%r178, %r176, 1;
	xor.b32  	%r179, %r178, %r177;
	xor.b32  	%r180, %r179, %r176;
	xor.b32  	%r181, %r180, %r172;
	st.local.v2.u32 	[%rd1+16], {%r172, %r181};
	add.s32 	%r182, %r142, 1449748;
	st.local.v2.u32 	[%rd1], {%r182, %r149};
	add.s32 	%r183, %r181, %r182;
	cvt.u64.u32 	%rd16, %r156;
	mul.wide.u32 	%rd17, %r165, 2097152;
	xor.b64  	%rd18, %rd17, %rd16;
	cvt.rn.f64.u64 	%fd92, %rd18;
	fma.rn.f64 	%fd161, %fd92, 0d3CA0000000000000, 0d3C90000000000000;
	cvt.u64.u32 	%rd19, %r174;
	mul.wide.u32 	%rd20, %r183, 2097152;
	xor.b64  	%rd21, %rd20, %rd19;
	cvt.rn.f64.u64 	%fd93, %rd21;
	fma.rn.f64 	%fd3, %fd93, 0d3CB0000000000000, 0d3CA0000000000000;
	{
	.reg .b32 %temp; 
	mov.b64 	{%temp, %r266}, %fd161;
	}
	{
	.reg .b32 %temp; 
	mov.b64 	{%r267, %temp}, %fd161;
	}
	setp.gt.s32 	%p15, %r266, 1048575;
	mov.b32 	%r268, -1023;
	@%p15 bra 	$L__BB2_12;
	mul.f64 	%fd161, %fd161, 0d4350000000000000;
	{
	.reg .b32 %temp; 
	mov.b64 	{%temp, %r266}, %fd161;
	}
	{
	.reg .b32 %temp; 
	mov.b64 	{%r267, %temp}, %fd161;
	}
	mov.b32 	%r268, -1077;
$L__BB2_12:
	add.s32 	%r185, %r266, -1;
	setp.gt.u32 	%p16, %r185, 2146435070;
	@%p16 bra 	$L__BB2_16;
	shr.u32 	%r188, %r266, 20;
	add.s32 	%r269, %r268, %r188;
	and.b32  	%r189, %r266, 1048575;
	or.b32  	%r190, %r189, 1072693248;
	mov.b64 	%fd162, {%r267, %r190};
	setp.lt.u32 	%p18, %r190, 1073127583;
	@%p18 bra 	$L__BB2_15;
	{
	.reg .b32 %temp; 
	mov.b64 	{%r191, %temp}, %fd162;
	}
	{
	.reg .b32 %temp; 
	mov.b64 	{%temp, %r192}, %fd162;
	}
	add.s32 	%r193, %r192, -1048576;
	mov.b64 	%fd162, {%r191, %r193};
	add.s32 	%r269, %r269, 1;
$L__BB2_15:
	add.f64 	%fd95, %fd162, 0dBFF0000000000000;
	add.f64 	%fd96, %fd162, 0d3FF0000000000000;
	rcp.approx.ftz.f64 	%fd97, %fd96;
	neg.f64 	%fd98, %fd96;
	fma.rn.f64 	%fd99, %fd98, %fd97, 0d3FF0000000000000;
	fma.rn.f64 	%fd100, %fd99, %fd99, %fd99;
	fma.rn.f64 	%fd101, %fd100, %fd97, %fd97;
	mul.f64 	%fd102, %fd95, %fd101;
	fma.rn.f64 	%fd103, %fd95, %fd101, %fd102;
	mul.f64 	%fd104, %fd103, %fd103;
	fma.rn.f64 	%fd105, %fd104, 0d3EB1380B3AE80F1E, 0d3ED0EE258B7A8B04;
	fma.rn.f64 	%fd106, %fd105, %fd104, 0d3EF3B2669F02676F;
	fma.rn.f64 	%fd107, %fd106, %fd104, 0d3F1745CBA9AB0956;
	fma.rn.f64 	%fd108, %fd107, %fd104, 0d3F3C71C72D1B5154;
	fma.rn.f64 	%fd109, %fd108, %fd104, 0d3F624924923BE72D;
	fma.rn.f64 	%fd110, %fd109, %fd104, 0d3F8999999999A3C4;
	fma.rn.f64 	%fd111, %fd110, %fd104, 0d3FB5555555555554;
	sub.f64 	%fd112, %fd95, %fd103;
	add.f64 	%fd113, %fd112, %fd112;
	neg.f64 	%fd114, %fd103;
	fma.rn.f64 	%fd115, %fd114, %fd95, %fd113;
	mul.f64 	%fd116, %fd101, %fd115;
	mul.f64 	%fd117, %fd104, %fd111;
	fma.rn.f64 	%fd118, %fd117, %fd103, %fd116;
	xor.b32  	%r194, %r269, -2147483648;
	mov.b32 	%r195, 1127219200;
	mov.b64 	%fd119, {%r194, %r195};
	sub.f64 	%fd120, %fd119, %fd1;
	fma.rn.f64 	%fd121, %fd120, 0d3FE62E42FEFA39EF, %fd103;
	fma.rn.f64 	%fd122, %fd120, 0dBFE62E42FEFA39EF, %fd121;
	sub.f64 	%fd123, %fd122, %fd103;
	sub.f64 	%fd124, %fd118, %fd123;
	fma.rn.f64 	%fd125, %fd120, 0d3C7ABC9E3B39803F, %fd124;
	add.f64 	%fd163, %fd121, %fd125;
	bra.uni 	$L__BB2_17;
$L__BB2_16:
	fma.rn.f64 	%fd94, %fd161, 0d7FF0000000000000, 0d7FF0000000000000;
	{
	.reg .b32 %temp; 
	mov.b64 	{%temp, %r186}, %fd161;
	}
	and.b32  	%r187, %r186, 2147483647;
	setp.eq.s32 	%p17, %r187, 0;
	selp.f64 	%fd163, 0dFFF0000000000000, %fd94, %p17;
$L__BB2_17:
	mul.f64 	%fd12, %fd163, 0dC000000000000000;
	{
	.reg .b32 %temp; 
	mov.b64 	{%temp, %r196}, %fd3;
	}
	shl.b32 	%r197, %r196, 1;
	setp.gt.u32 	%p19, %r197, -2038431744;
	mov.f64 	%fd126, 0d0000000000000000;
	mul.rn.f64 	%fd127, %fd3, %fd126;
	selp.f64 	%fd13, %fd127, %fd3, %p19;
	{
	.reg .b32 %temp; 
	mov.b64 	{%r198, %temp}, %fd13;
	}
	{
	.reg .b32 %temp; 
	mov.b64 	{%temp, %r199}, %fd13;
	}
	add.s32 	%r200, %r199, 1048576;
	mov.b64 	%fd128, {%r198, %r200};
	cvt.rni.f64.f64 	%fd129, %fd128;
	cvt.rzi.s64.f64 	%rd22, %fd129;
	cvt.u32.u64 	%r201, %rd22;
	fma.rn.f64 	%fd130, %fd129, 0dBFE0000000000000, %fd13;
	mul.f64 	%fd131, %fd130, 0d3CA1A62633145C07;
	fma.rn.f64 	%fd132, %fd130, 0d400921FB54442D18, %fd131;
	mul.rn.f64 	%fd133, %fd132, %fd132;
	fma.rn.f64 	%fd134, %fd133, 0dBDA8FF8320FD8164, 0d3E21EEA7C1EF8528;
	fma.rn.f64 	%fd135, %fd134, %fd133, 0dBE927E4F8E06E6D9;
	fma.rn.f64 	%fd136, %fd135, %fd133, 0d3EFA01A019DDBCE9;
	fma.rn.f64 	%fd137, %fd136, %fd133, 0dBF56C16C16C15D47;
	fma.rn.f64 	%fd138, %fd137, %fd133, 0d3FA5555555555551;
	fma.rn.f64 	%fd139, %fd138, %fd133, 0dBFE0000000000000;
	fma.rn.f64 	%fd140, %fd139, %fd133, 0d3FF0000000000000;
	fma.rn.f64 	%fd141, %fd133, 0d3DE5DB65F9785EBA, 0dBE5AE5F12CB0D246;
	fma.rn.f64 	%fd142, %fd141, %fd133, 0d3EC71DE369ACE392;
	fma.rn.f64 	%fd143, %fd142, %fd133, 0dBF2A01A019DB62A1;
	fma.rn.f64 	%fd144, %fd143, %fd133, 0d3F81111111110818;
	fma.rn.f64 	%fd145, %fd144, %fd133, 0dBFC5555555555554;
	fma.rn.f64 	%fd146, %fd145, %fd133, 0d0000000000000000;
	fma.rn.f64 	%fd147, %fd146, %fd132, %fd132;
	and.b64  	%rd23, %rd22, 1;
	setp.eq.b64 	%p20, %rd23, 1;
	{
	.reg .b32 %temp; 
	mov.b64 	{%temp, %r202}, %fd147;
	}
	{
	.reg .b32 %temp; 
	mov.b64 	{%r203, %temp}, %fd147;
	}
	xor.b32  	%r204, %r202, -2147483648;
	mov.b64 	%fd148, {%r203, %r204};
	selp.f64 	%fd164, %fd140, %fd147, %p20;
	selp.f64 	%fd165, %fd148, %fd140, %p20;
	and.b32  	%r205, %r201, 2;
	setp.eq.s32 	%p21, %r205, 0;
	@%p21 bra 	$L__BB2_19;
	{
	.reg .b32 %temp; 
	mov.b64 	{%temp, %r206}, %fd164;
	}
	{
	.reg .b32 %temp; 
	mov.b64 	{%r207, %temp}, %fd164;
	}
	xor.b32  	%r208, %r206, -2147483648;
	mov.b64 	%fd164, {%r207, %r208};
	{
	.reg .b32 %temp; 
	mov.b64 	{%temp, %r209}, %fd165;
	}
	{
	.reg .b32 %temp; 
	mov.b64 	{%r210, %temp}, %fd165;
	}
	xor.b32  	%r211, %r209, -2147483648;
	mov.b64 	%fd165, {%r210, %r211};
$L__BB2_19:
	sqrt.rn.f64 	%fd149, %fd12;
	mov.f64 	%fd150, 0d0000000000000000;
	add.rn.f64 	%fd151, %fd165, %fd150;
	cvt.rzi.f64.f64 	%fd152, %fd13;
	setp.eq.f64 	%p22, %fd13, %fd152;
	mul.rn.f64 	%fd153, %fd13, %fd150;
	selp.f64 	%fd154, %fd153, %fd164, %p22;
	mul.f64 	%fd166, %fd149, %fd154;
	mul.f64 	%fd155, %fd149, %fd151;
	st.local.f64 	[%rd1+40], %fd155;
	mov.b32 	%r212, 1;
	st.local.u32 	[%rd1+28], %r212;
	bra.uni 	$L__BB2_21;
$L__BB2_20:
	mov.b32 	%r213, 0;
	st.local.u32 	[%rd1+28], %r213;
	ld.local.f64 	%fd166, [%rd1+40];
$L__BB2_21:
	cvt.f64.f32 	%fd156, %f12;
	sqrt.rn.f64 	%fd157, %fd156;
	fma.rn.f64 	%fd158, %fd157, %fd166, %fd156;
	add.f64 	%fd159, %fd158, 0d3FE0000000000000;
	cvt.rzi.u32.f64 	%r280, %fd159;
	bra.uni 	$L__BB2_35;
$L__BB2_22:
	// begin inline asm
	lg2.approx.f32.ftz %f54, %f12;
	// end inline asm
	cvt.f64.f32 	%fd37, %f54;
	mul.f64 	%fd38, %fd37, 0d3FE62E42FEFA39EF;
	cvt.rn.f32.f64 	%f16, %fd38;
	add.f32 	%f57, %f12, 0fBDFDF8D9;
	// begin inline asm
	rsqrt.approx.f32.ftz %f56, %f57;
	// end inline asm
	fma.rn.f32 	%f17, %f56, 0f3FB75B84, 0f3984F70F;
	add.f32 	%f59, %f12, 0fBFFCA5DC;
	// begin inline asm
	rsqrt.approx.f32.ftz %f58, %f59;
	// end inline asm
	fma.rn.f32 	%f18, %f58, 0f3E5807D3, 0f3F71280C;
	// begin inline asm
	rcp.approx.f32.ftz %f60, %f17;
	// end inline asm
	ld.local.v2.u32 	{%r270, %r275}, [%rd1];
	ld.local.v2.u32 	{%r274, %r273}, [%rd1+8];
	ld.local.v2.u32 	{%r272, %r271}, [%rd1+16];
$L__BB2_23:
	mov.u32 	%r48, %r273;
	mov.u32 	%r47, %r272;
	mov.u32 	%r273, %r271;
	shr.u32 	%r110, %r275, 2;
	xor.b32  	%r111, %r110, %r275;
	shl.b32 	%r112, %r273, 4;
	shl.b32 	%r113, %r111, 1;
	xor.b32  	%r114, %r113, %r112;
	xor.b32  	%r115, %r114, %r111;
	xor.b32  	%r272, %r115, %r273;
	add.s32 	%r116, %r270, %r272;
	add.s32 	%r117, %r116, 362437;
	cvt.rn.f32.u32 	%f74, %r117;
	fma.rn.f32 	%f63, %f74, 0f2F800000, 0f2F000000;
	// begin inline asm
	rsqrt.approx.f32.ftz %f62, %f63;
	// end inline asm
	add.f32 	%f65, %f62, 0fBF800000;
	// begin inline asm
	lg2.approx.f32.ftz %f64, %f65;
	// end inline asm
	cvt.f64.f32 	%fd39, %f64;
	mul.f64 	%fd40, %fd39, 0d3FE62E42FEFA39EF;
	cvt.rn.f32.f64 	%f75, %fd40;
	add.f32 	%f76, %f18, %f75;
	mul.f32 	%f77, %f60, %f76;
	sub.f32 	%f78, %f12, %f77;
	cvt.rmi.f32.f32 	%f20, %f78;
	shr.u32 	%r118, %r274, 2;
	xor.b32  	%r119, %r118, %r274;
	shl.b32 	%r120, %r272, 4;
	shl.b32 	%r121, %r119, 1;
	xor.b32  	%r122, %r121, %r120;
	xor.b32  	%r123, %r122, %r119;
	xor.b32  	%r271, %r123, %r272;
	add.s32 	%r270, %r270, 724874;
	add.f32 	%f79, %f20, 0f3F800000;
	sub.f32 	%f80, %f12, %f79;
	mul.f32 	%f81, %f17, %f80;
	sub.f32 	%f82, %f81, %f18;
	cvt.f64.f32 	%fd41, %f82;
	mul.f64 	%fd42, %fd41, 0d3FF71547652B82FE;
	cvt.rn.f32.f64 	%f67, %fd42;
	// begin inline asm
	ex2.approx.f32.ftz %f66, %f67;
	// end inline asm
	add.f32 	%f83, %f66, 0f3F800000;
	mul.f32 	%f69, %f83, %f83;
	// begin inline asm
	rcp.approx.f32.ftz %f68, %f69;
	// end inline asm
	sub.f32 	%f84, %f12, %f20;
	mul.f32 	%f85, %f17, %f84;
	sub.f32 	%f86, %f85, %f18;
	cvt.f64.f32 	%fd43, %f86;
	mul.f64 	%fd44, %fd43, 0d3FF71547652B82FE;
	cvt.rn.f32.f64 	%f71, %fd44;
	// begin inline asm
	ex2.approx.f32.ftz %f70, %f71;
	// end inline asm
	add.f32 	%f87, %f70, 0f3F800000;
	mul.f32 	%f73, %f87, %f87;
	// begin inline asm
	rcp.approx.f32.ftz %f72, %f73;
	// end inline asm
	sub.f32 	%f21, %f68, %f72;
	cvt.rzi.s32.f32 	%r124, %f79;
	cvt.rn.f32.s32 	%f88, %r124;
	abs.f32 	%f89, %f88;
	cvt.f64.f32 	%fd23, %f89;
	setp.lt.s32 	%p6, %r124, 9;
	@%p6 bra 	$L__BB2_32;
	rcp.rn.f64 	%fd45, %fd23;
	mul.f64 	%fd46, %fd45, %fd45;
	fma.rn.f64 	%fd47, %fd46, 0dBF5AC321034783F9, 0d3F4B68B992738FBF;
	fma.rn.f64 	%fd48, %fd46, %fd47, 0dBF4380D01E4F7B8C;
	fma.rn.f64 	%fd49, %fd46, %fd48, 0d3F4A019FA29F7264;
	fma.rn.f64 	%fd50, %fd46, %fd49, 0dBF66C16C16B2ACEC;
	fma.rn.f64 	%fd51, %fd46, %fd50, 0d3FB5555555555545;
	fma.rn.f64 	%fd24, %fd45, %fd51, 0d3FED67F1C864BEAE;
	{
	.reg .b32 %temp; 
	mov.b64 	{%temp, %r276}, %fd23;
	}
	{
	.reg .b32 %temp; 
	mov.b64 	{%r277, %temp}, %fd23;
	}
	setp.gt.s32 	%p7, %r276, 1048575;
	mov.b32 	%r278, -1023;
	mov.f64 	%fd167, %fd23;
	@%p7 bra 	$L__BB2_26;
	mul.f64 	%fd167, %fd23, 0d4350000000000000;
	{
	.reg .b32 %temp; 
	mov.b64 	{%temp, %r276}, %fd167;
	}
	{
	.reg .b32 %temp; 
	mov.b64 	{%r277, %temp}, %fd167;
	}
	mov.b32 	%r278, -1077;
$L__BB2_26:
	add.s32 	%r128, %r276, -1;
	setp.gt.u32 	%p8, %r128, 2146435070;
	@%p8 bra 	$L__BB2_30;
	shr.u32 	%r131, %r276, 20;
	add.s32 	%r279, %r278, %r131;
	and.b32  	%r132, %r276, 1048575;
	or.b32  	%r133, %r132, 1072693248;
	mov.b64 	%fd168, {%r277, %r133};
	setp.lt.u32 	%p10, %r133, 1073127583;
	@%p10 bra 	$L__BB2_29;
	{
	.reg .b32 %temp; 
	mov.b64 	{%r134, %temp}, %fd168;
	}
	{
	.reg .b32 %temp; 
	mov.b64 	{%temp, %r135}, %fd168;
	}
	add.s32 	%r136, %r135, -1048576;
	mov.b64 	%fd168, {%r134, %r136};
	add.s32 	%r279, %r279, 1;
$L__BB2_29:
	add.f64 	%fd53, %fd168, 0dBFF0000000000000;
	add.f64 	%fd54, %fd168, 0d3FF0000000000000;
	rcp.approx.ftz.f64 	%fd55, %fd54;
	neg.f64 	%fd56, %fd54;
	fma.rn.f64 	%fd57, %fd56, %fd55, 0d3FF0000000000000;
	fma.rn.f64 	%fd58, %fd57, %fd57, %fd57;
	fma.rn.f64 	%fd59, %fd58, %fd55, %fd55;
	mul.f64 	%fd60, %fd53, %fd59;
	fma.rn.f64 	%fd61, %fd53, %fd59, %fd60;
	mul.f64 	%fd62, %fd61, %fd61;
	fma.rn.f64 	%fd63, %fd62, 0d3EB1380B3AE80F1E, 0d3ED0EE258B7A8B04;
	fma.rn.f64 	%fd64, %fd63, %fd62, 0d3EF3B2669F02676F;
	fma.rn.f64 	%fd65, %fd64, %fd62, 0d3F1745CBA9AB0956;
	fma.rn.f64 	%fd66, %fd65, %fd62, 0d3F3C71C72D1B5154;
	fma.rn.f64 	%fd67, %fd66, %fd62, 0d3F624924923BE72D;
	fma.rn.f64 	%fd68, %fd67, %fd62, 0d3F8999999999A3C4;
	fma.rn.f64 	%fd69, %fd68, %fd62, 0d3FB5555555555554;
	sub.f64 	%fd70, %fd53, %fd61;
	add.f64 	%fd71, %fd70, %fd70;
	neg.f64 	%fd72, %fd61;
	fma.rn.f64 	%fd73, %fd72, %fd53, %fd71;
	mul.f64 	%fd74, %fd59, %fd73;
	mul.f64 	%fd75, %fd62, %fd69;
	fma.rn.f64 	%fd76, %fd75, %fd61, %fd74;
	xor.b32  	%r137, %r279, -2147483648;
	mov.b32 	%r138, 1127219200;
	mov.b64 	%fd77, {%r137, %r138};
	sub.f64 	%fd78, %fd77, %fd1;
	fma.rn.f64 	%fd79, %fd78, 0d3FE62E42FEFA39EF, %fd61;
	fma.rn.f64 	%fd80, %fd78, 0dBFE62E42FEFA39EF, %fd79;
	sub.f64 	%fd81, %fd80, %fd61;
	sub.f64 	%fd82, %fd76, %fd81;
	fma.rn.f64 	%fd83, %fd78, 0d3C7ABC9E3B39803F, %fd82;
	add.f64 	%fd169, %fd79, %fd83;
	bra.uni 	$L__BB2_31;
$L__BB2_30:
	fma.rn.f64 	%fd52, %fd167, 0d7FF0000000000000, 0d7FF0000000000000;
	{
	.reg .b32 %temp; 
	mov.b64 	{%temp, %r129}, %fd167;
	}
	and.b32  	%r130, %r129, 2147483647;
	setp.eq.s32 	%p9, %r130, 0;
	selp.f64 	%fd169, 0dFFF0000000000000, %fd52, %p9;
$L__BB2_31:
	mul.f64 	%fd84, %fd169, 0d3FE0000000000000;
	add.f64 	%fd85, %fd23, 0dBFE0000000000000;
	mul.f64 	%fd86, %fd85, %fd84;
	sub.f64 	%fd87, %fd86, %fd23;
	add.f64 	%fd88, %fd24, %fd86;
	add.f64 	%fd170, %fd87, %fd88;
	bra.uni 	$L__BB2_33;
$L__BB2_32:
	cvt.rzi.s32.f64 	%r125, %fd23;
	mul.wide.s32 	%rd13, %r125, 8;
	add.s64 	%rd15, %rd14, %rd13;
	ld.const.f64 	%fd170, [%rd15+-8];
$L__BB2_33:
	mul.f32 	%f92, %f21, 0f3FA66666;
	cvt.rn.f32.f64 	%f93, %fd170;
	mul.f32 	%f94, %f20, %f16;
	sub.f32 	%f95, %f94, %f12;
	sub.f32 	%f96, %f95, %f93;
	cvt.f64.f32 	%fd89, %f96;
	mul.f64 	%fd90, %fd89, 0d3FF71547652B82FE;
	cvt.rn.f32.f64 	%f91, %fd90;
	// begin inline asm
	ex2.approx.f32.ftz %f90, %f91;
	// end inline asm
	add.s32 	%r139, %r271, %r270;
	cvt.rn.f32.u32 	%f97, %r139;
	fma.rn.f32 	%f98, %f97, 0f2F800000, 0f2F000000;
	mul.f32 	%f99, %f98, %f92;
	setp.geu.f32 	%p11, %f99, %f90;
	cvt.f64.f32 	%fd91, %f92;
	setp.ltu.f64 	%p12, %fd91, 0d3BC79CA10C924223;
	or.pred  	%p13, %p12, %p11;
	mov.u32 	%r274, %r47;
	mov.u32 	%r275, %r48;
	@%p13 bra 	$L__BB2_23;
	st.local.v2.u32 	[%rd1+8], {%r47, %r273};
	st.local.v2.u32 	[%rd1+16], {%r272, %r271};
	st.local.v2.u32 	[%rd1], {%r270, %r48};
	cvt.rzi.u32.f32 	%r280, %f20;
$L__BB2_35:
	ld.param.u32 	%r256, [_Z22MC_Heston_Exact_kernelfffffiP17curandStateXORWOWPfS1_iP11HestonParam_param_5];
	ld.param.f32 	%f213, [_Z22MC_Heston_Exact_kernelfffffiP17curandStateXORWOWPfS1_iP11HestonParam_param_3];
	cvt.rn.f32.s32 	%f113, %r280;
	add.f32 	%f114, %f9, %f113;
	{ // callseq 1, 0
	.param .b64 param0;
	st.param.b64 	[param0], %rd7;
	.param .b32 param1;
	st.param.f32 	[param1], %f114;
	.param .b32 retval0;
	call.uni (retval0), 
	_Z6rgammaP17curandStateXORWOWf, 
	(
	param0, 
	param1
	);
	ld.param.f32 	%f115, [retval0];
	} // callseq 1
	mul.f32 	%f117, %f213, %f213;
	mul.f32 	%f118, %f117, 0f3F000000;
	fma.rn.f32 	%f119, %f118, %f219, %f220;
	mul.f32 	%f219, %f8, %f115;
	fma.rn.f32 	%f220, %f118, %f219, %f119;
	add.s32 	%r258, %r258, 1;
	setp.ne.s32 	%p24, %r258, %r256;
	@%p24 bra 	$L__BB2_4;
	ld.local.v2.u32 	{%r281, %r286}, [%rd1];
	ld.local.v2.u32 	{%r285, %r292}, [%rd1+8];
	ld.local.v2.u32 	{%r291, %r290}, [%rd1+16];
$L__BB2_37:
	ld.param.u32 	%r257, [_Z22MC_Heston_Exact_kernelfffffiP17curandStateXORWOWPfS1_iP11HestonParam_param_5];
	ld.param.f32 	%f215, [_Z22MC_Heston_Exact_kernelfffffiP17curandStateXORWOWPfS1_iP11HestonParam_param_4];
	ld.param.f32 	%f214, [_Z22MC_Heston_Exact_kernelfffffiP17curandStateXORWOWPfS1_iP11HestonParam_param_3];
	ld.param.f32 	%f211, [_Z22MC_Heston_Exact_kernelfffffiP17curandStateXORWOWPfS1_iP11HestonParam_param_2];
	ld.param.f32 	%f210, [_Z22MC_Heston_Exact_kernelfffffiP17curandStateXORWOWPfS1_iP11HestonParam_param_1];
	ld.param.f32 	%f207, [_Z22MC_Heston_Exact_kernelfffffiP17curandStateXORWOWPfS1_iP11HestonParam_param_0];
	shl.b32 	%r224, %r287, 2;
	mov.u32 	%r225, A;
	add.s32 	%r79, %r225, %r224;
	mul.f32 	%f120, %f220, 0fBF000000;
	div.rn.f32 	%f121, %f4, %f3;
	sub.f32 	%f122, %f219, %f210;
	mul.f32 	%f123, %f1, %f2;
	sub.f32 	%f124, %f122, %f123;
	fma.rn.f32 	%f125, %f1, %f220, %f124;
	fma.rn.f32 	%f126, %f121, %f125, %f120;
	mul.f32 	%f127, %f4, %f4;
	mov.f32 	%f128, 0f3F800000;
	sub.f32 	%f129, %f128, %f127;
	mul.f32 	%f130, %f129, %f220;
	sqrt.rn.f32 	%f131, %f130;
	shr.u32 	%r226, %r286, 2;
	xor.b32  	%r227, %r226, %r286;
	shl.b32 	%r228, %r290, 4;
	shl.b32 	%r229, %r227, 1;
	xor.b32  	%r230, %r229, %r228;
	xor.b32  	%r231, %r230, %r227;
	xor.b32  	%r289, %r231, %r290;
	add.s32 	%r232, %r281, %r289;
	add.s32 	%r233, %r232, 362437;
	shr.u32 	%r234, %r285, 2;
	xor.b32  	%r235, %r234, %r285;
	st.local.v2.u32 	[%rd1+8], {%r291, %r290};
	shl.b32 	%r236, %r289, 4;
	shl.b32 	%r237, %r235, 1;
	xor.b32  	%r238, %r237, %r236;
	xor.b32  	%r239, %r238, %r235;
	xor.b32  	%r288, %r239, %r289;
	st.local.v2.u32 	[%rd1+16], {%r289, %r288};
	add.s32 	%r293, %r281, 724874;
	st.local.v2.u32 	[%rd1], {%r293, %r292};
	add.s32 	%r240, %r288, %r293;
	cvt.rn.f32.u32 	%f132, %r233;
	fma.rn.f32 	%f133, %f132, 0f2F800000, 0f2F000000;
	cvt.rn.f32.u32 	%f134, %r240;
	fma.rn.f32 	%f135, %f134, 0f30C90FDB, 0f30490FDB;
	setp.lt.f32 	%p25, %f133, 0f00800000;
	mul.f32 	%f136, %f133, 0f4B000000;
	selp.f32 	%f137, %f136, %f133, %p25;
	selp.f32 	%f138, 0fC1B80000, 0f00000000, %p25;
	mov.b32 	%r241, %f137;
	add.s32 	%r242, %r241, -1059760811;
	and.b32  	%r243, %r242, -8388608;
	sub.s32 	%r244, %r241, %r243;
	mov.b32 	%f139, %r244;
	cvt.rn.f32.s32 	%f140, %r243;
	fma.rn.f32 	%f141, %f140, 0f34000000, %f138;
	add.f32 	%f142, %f139, 0fBF800000;
	fma.rn.f32 	%f143, %f142, 0fBE055027, 0f3E1039F6;
	fma.rn.f32 	%f144, %f143, %f142, 0fBDF8CDCC;
	fma.rn.f32 	%f145, %f144, %f142, 0f3E0F2955;
	fma.rn.f32 	%f146, %f145, %f142, 0fBE2AD8B9;
	fma.rn.f32 	%f147, %f146, %f142, 0f3E4CED0B;
	fma.rn.f32 	%f148, %f147, %f142, 0fBE7FFF22;
	fma.rn.f32 	%f149, %f148, %f142, 0f3EAAAA78;
	fma.rn.f32 	%f150, %f149, %f142, 0fBF000000;
	mul.f32 	%f151, %f142, %f150;
	fma.rn.f32 	%f152, %f151, %f142, %f142;
	fma.rn.f32 	%f153, %f141, 0f3F317218, %f152;
	setp.gt.u32 	%p26, %r241, 2139095039;
	fma.rn.f32 	%f154, %f137, 0f7F800000, 0f7F800000;
	selp.f32 	%f155, %f154, %f153, %p26;
	setp.eq.f32 	%p27, %f137, 0f00000000;
	mul.f32 	%f156, %f155, 0fC0000000;
	selp.f32 	%f157, 0f7F800000, %f156, %p27;
	sqrt.rn.f32 	%f158, %f157;
	sin.approx.f32 	%f159, %f135;
	mul.f32 	%f160, %f158, %f159;
	fma.rn.f32 	%f161, %f131, %f160, %f126;
	fma.rn.f32 	%f162, %f161, 0f3BBB989D, 0f3F000000;
	cvt.sat.f32.f32 	%f163, %f162;
	mov.f32 	%f164, 0f4B400001;
	mov.f32 	%f165, 0f437C0000;
	fma.rm.f32 	%f166, %f163, %f165, %f164;
	add.f32 	%f167, %f166, 0fCB40007F;
	neg.f32 	%f168, %f167;
	fma.rn.f32 	%f169, %f161, 0f3FB8AA3B, %f168;
	fma.rn.f32 	%f170, %f161, 0f32A57060, %f169;
	mov.b32 	%r245, %f166;
	shl.b32 	%r246, %r245, 23;
	mov.b32 	%f171, %r246;
	ex2.approx.ftz.f32 	%f172, %f170;
	mul.f32 	%f173, %f172, %f171;
	mul.f32 	%f174, %f207, %f173;
	neg.f32 	%f175, %f211;
	mul.f32 	%f176, %f214, %f214;
	mul.f32 	%f177, %f176, %f175;
	cvt.rn.f32.s32 	%f178, %r257;
	mul.f32 	%f179, %f177, %f178;
	fma.rn.f32 	%f180, %f179, 0f3BBB989D, 0f3F000000;
	cvt.sat.f32.f32 	%f181, %f180;
	fma.rm.f32 	%f182, %f181, %f165, %f164;
	add.f32 	%f183, %f182, 0fCB40007F;
	neg.f32 	%f184, %f183;
	fma.rn.f32 	%f185, %f179, 0f3FB8AA3B, %f184;
	fma.rn.f32 	%f186, %f179, 0f32A57060, %f185;
	mov.b32 	%r247, %f182;
	shl.b32 	%r248, %r247, 23;
	mov.b32 	%f187, %r248;
	ex2.approx.ftz.f32 	%f188, %f186;
	mul.f32 	%f189, %f188, %f187;
	sub.f32 	%f190, %f174, %f215;
	max.f32 	%f191, %f190, 0f00000000;
	mul.f32 	%f192, %f189, %f191;
	mul.f32 	%f193, %f192, 0f37800000;
	shl.b32 	%r249, %r2, 2;
	add.s32 	%r83, %r225, %r249;
	st.shared.f32 	[%r83], %f193;
	mul.f32 	%f194, %f193, %f193;
	mul.f32 	%f195, %f194, 0f47800000;
	add.s32 	%r84, %r79, %r249;
	st.shared.f32 	[%r84], %f195;
	bar.sync 	0;
	setp.lt.u32 	%p28, %r287, 2;
	@%p28 bra 	$L__BB2_41;
$L__BB2_38:
	shr.u32 	%r86, %r287, 1;
	setp.ge.u32 	%p29, %r2, %r86;
	@%p29 bra 	$L__BB2_40;
	shl.b32 	%r250, %r86, 2;
	add.s32 	%r251, %r83, %r250;
	ld.shared.f32 	%f196, [%r251];
	ld.shared.f32 	%f197, [%r83];
	add.f32 	%f198, %f196, %f197;
	st.shared.f32 	[%r83], %f198;
	add.s32 	%r252, %r84, %r250;
	ld.shared.f32 	%f199, [%r252];
	ld.shared.f32 	%f200, [%r84];
	add.f32 	%f201, %f199, %f200;
	st.shared.f32 	[%r84], %f201;
$L__BB2_40:
	bar.sync 	0;
	setp.gt.u32 	%p30, %r287, 3;
	mov.u32 	%r287, %r86;
	@%p30 bra 	$L__BB2_38;
$L__BB2_41:
	setp.ne.s32 	%p31, %r2, 0;
	@%p31 bra 	$L__BB2_43;
	ld.param.u64 	%rd31, [_Z22MC_Heston_Exact_kernelfffffiP17curandStateXORWOWPfS1_iP11HestonParam_param_8];
	ld.param.u64 	%rd30, [_Z22MC_Heston_Exact_kernelfffffiP17curandStateXORWOWPfS1_iP11HestonParam_param_7];
	cvta.to.global.u64 	%rd25, %rd30;
	mul.wide.s32 	%rd26, %r4, 4;
	add.s64 	%rd27, %rd25, %rd26;
	ld.shared.f32 	%f202, [A];
	atom.global.add.f32 	%f203, [%rd27], %f202;
	cvta.to.global.u64 	%rd28, %rd31;
	add.s64 	%rd29, %rd28, %rd26;
	ld.shared.f32 	%f204, [%r79];
	atom.global.add.f32 	%f205, [%rd29], %f204;
	ld.local.v2.u32 	{%r293, %r292}, [%rd1];
	ld.local.v2.u32 	{%r291, %r290}, [%rd1+8];
	ld.local.v2.u32 	{%r289, %r288}, [%rd1+16];
$L__BB2_43:
	ld.local.v2.u32 	{%r253, %r254}, [%rd1+24];
	ld.local.f32 	%f206, [%rd1+32];
	ld.local.f64 	%fd160, [%rd1+40];
	st.global.v2.u32 	[%rd2], {%r293, %r292};
	st.global.v2.u32 	[%rd2+8], {%r291, %r290};
	st.global.v2.u32 	[%rd2+16], {%r289, %r288};
	st.global.v2.u32 	[%rd2+24], {%r253, %r254};
	st.global.f32 	[%rd2+32], %f206;
	st.global.f64 	[%rd2+40], %fd160;
$L__BB2_44:
	ret;

}
	// .globl	_Z29MC_Heston_Almost_Exact_kernelfffffiP17curandStateXORWOWPfS1_iP11HestonParam
.visible .entry _Z29MC_Heston_Almost_Exact_kernelfffffiP17curandStateXORWOWPfS1_iP11HestonParam(
	.param .f32 _Z29MC_Heston_Almost_Exact_kernelfffffiP17curandStateXORWOWPfS1_iP11HestonParam_param_0,
	.param .f32 _Z29MC_Heston_Almost_Exact_kernelfffffiP17curandStateXORWOWPfS1_iP11HestonParam_param_1,
	.param .f32 _Z29MC_Heston_Almost_Exact_kernelfffffiP17curandStateXORWOWPfS1_iP11HestonParam_param_2,
	.param .f32 _Z29MC_Heston_Almost_Exact_kernelfffffiP17curandStateXORWOWPfS1_iP11HestonParam_param_3,
	.param .f32 _Z29MC_Heston_Almost_Exact_kernelfffffiP17curandStateXORWOWPfS1_iP11HestonParam_param_4,
	.param .u32 _Z29MC_Heston_Almost_Exact_kernelfffffiP17curandStateXORWOWPfS1_iP11HestonParam_param_5,
	.param .u64 .ptr .align 1 _Z29MC_Heston_Almost_Exact_kernelfffffiP17curandStateXORWOWPfS1_iP11HestonParam_param_6,
	.param .u64 .ptr .align 1 _Z29MC_Heston_Almost_Exact_kernelfffffiP17curandStateXORWOWPfS1_iP11HestonParam_param_7,
	.param .u64 .ptr .align 1 _Z29MC_Heston_Almost_Exact_kernelfffffiP17curandStateXORWOWPfS1_iP11HestonParam_param_8,
	.param .u32 _Z29MC_Heston_Almost_Exact_kernelfffffiP17curandStateXORWOWPfS1_iP11HestonParam_param_9,
	.param .u64 .ptr .align 1 _Z29MC_Heston_Almost_Exact_kernelfffffiP17curandStateXORWOWPfS1_iP11HestonParam_param_10
)
{
	.reg .pred 	%p<20>;
	.reg .b32 	%r<153>;
	.reg .b32 	%f<217>;
	.reg .b64 	%rd<18>;
	.reg .b64 	%fd<2>;

	ld.param.f32 	%f216, [_Z29MC_Heston_Almost_Exact_kernelfffffiP17curandStateXORWOWPfS1_iP11HestonParam_param_0];
	ld.param.f32 	%f211, [_Z29MC_Heston_Almost_Exact_kernelfffffiP17curandStateXORWOWPfS1_iP11HestonParam_param_1];
	ld.param.f32 	%f23, [_Z29MC_Heston_Almost_Exact_kernelfffffiP17curandStateXORWOWPfS1_iP11HestonParam_param_2];
	ld.param.f32 	%f24, [_Z29MC_Heston_Almost_Exact_kernelfffffiP17curandStateXORWOWPfS1_iP11HestonParam_param_3];
	ld.param.u32 	%r54, [_Z29MC_Heston_Almost_Exact_kernelfffffiP17curandStateXORWOWPfS1_iP11HestonParam_param_5];
	ld.param.u64 	%rd2, [_Z29MC_Heston_Almost_Exact_kernelfffffiP17curandStateXORWOWPfS1_iP11HestonParam_param_6];
	ld.param.u32 	%r55, [_Z29MC_Heston_Almost_Exact_kernelfffffiP17curandStateXORWOWPfS1_iP11HestonParam_param_9];
	ld.param.u64 	%rd5, [_Z29MC_Heston_Almost_Exact_kernelfffffiP17curandStateXORWOWPfS1_iP11HestonParam_param_10];
	mov.u32 	%r56, %ctaid.x;
	mov.u32 	%r152, %ntid.x;
	mov.u32 	%r2, %tid.x;
	mad.lo.s32 	%r3, %r56, %r152, %r2;
	shl.b32 	%r57, %r55, 16;
	setp.ge.s32 	%p1, %r3, %r57;
	@%p1 bra 	$L__BB3_15;
	cvta.to.global.u64 	%rd6, %rd2;
	cvta.to.global.u64 	%rd7, %rd5;
	shr.s32 	%r4, %r3, 16;
	mul.wide.s32 	%rd8, %r4, 16;
	add.s64 	%rd9, %rd7, %rd8;
	ld.global.f32 	%f1, [%rd9];
	ld.global.f32 	%f2, [%rd9+4];
	ld.global.f32 	%f3, [%rd9+8];
	ld.global.f32 	%f4, [%rd9+12];
	mul.f32 	%f5, %f24, %f24;
	neg.f32 	%f26, %f4;
	mul.f32 	%f27, %f1, %f26;
	mul.f32 	%f28, %f2, %f27;
	div.rn.f32 	%f29, %f28, %f3;
	mul.f32 	%f6, %f5, %f29;
	mul.f32 	%f30, %f1, %f4;
	div.rn.f32 	%f31, %f30, %f3;
	add.f32 	%f32, %f31, 0fBF000000;
	mul.f32 	%f33, %f5, %f32;
	div.rn.f32 	%f7, %f4, %f3;
	sub.f32 	%f8, %f33, %f7;
	mul.wide.s32 	%rd10, %r3, 48;
	add.s64 	%rd1, %rd6, %rd10;
	ld.global.v2.u32 	{%r149, %r148}, [%rd1];
	ld.global.v2.u32 	{%r147, %r146}, [%rd1+8];
	ld.global.v2.u32 	{%r150, %r151}, [%rd1+16];
	ld.global.v2.u32 	{%r11, %r12}, [%rd1+24];
	ld.global.f32 	%f9, [%rd1+32];
	ld.global.f64 	%fd1, [%rd1+40];
	setp.lt.s32 	%p2, %r54, 1;
	@%p2 bra 	$L__BB3_8;
	mul.f32 	%f35, %f4, %f4;
	mov.f32 	%f36, 0f3F800000;
	sub.f32 	%f10, %f36, %f35;
	sqrt.rn.f32 	%f11, %f10;
	setp.eq.s32 	%p3, %r54, 1;
	mov.u32 	%r142, %r149;
	mov.u32 	%r145, %r146;
	@%p3 bra 	$L__BB3_6;
	add.s32 	%r129, %r149, 724874;
	and.b32  	%r59, %r54, 2147483646;
	neg.s32 	%r128, %r59;
$L__BB3_4:
	mov.u32 	%r17, %r151;
	shr.u32 	%r60, %r148, 2;
	xor.b32  	%r61, %r60, %r148;
	shl.b32 	%r62, %r17, 4;
	shl.b32 	%r63, %r61, 1;
	xor.b32  	%r64, %r63, %r62;
	xor.b32  	%r65, %r64, %r61;
	xor.b32  	%r22, %r65, %r17;
	add.s32 	%r66, %r129, %r22;
	add.s32 	%r67, %r66, -362437;
	shr.u32 	%r68, %r147, 2;
	xor.b32  	%r69, %r68, %r147;
	shl.b32 	%r70, %r22, 4;
	shl.b32 	%r71, %r69, 1;
	xor.b32  	%r72, %r71, %r70;
	xor.b32  	%r73, %r72, %r69;
	xor.b32  	%r145, %r73, %r22;
	add.s32 	%r74, %r129, %r145;
	cvt.rn.f32.u32 	%f37, %r67;
	fma.rn.f32 	%f38, %f37, 0f2F800000, 0f2F000000;
	cvt.rn.f32.u32 	%f39, %r74;
	fma.rn.f32 	%f40, %f39, 0f30C90FDB, 0f30490FDB;
	setp.lt.f32 	%p4, %f38, 0f00800000;
	mul.f32 	%f41, %f38, 0f4B000000;
	selp.f32 	%f42, %f41, %f38, %p4;
	selp.f32 	%f43, 0fC1B80000, 0f00000000, %p4;
	mov.b32 	%r75, %f42;
	add.s32 	%r76, %r75, -1059760811;
	and.b32  	%r77, %r76, -8388608;
	sub.s32 	%r78, %r75, %r77;
	mov.b32 	%f44, %r78;
	cvt.rn.f32.s32 	%f45, %r77;
	fma.rn.f32 	%f46, %f45, 0f34000000, %f43;
	add.f32 	%f47, %f44, 0fBF800000;
	fma.rn.f32 	%f48, %f47, 0fBE055027, 0f3E1039F6;
	fma.rn.f32 	%f49, %f48, %f47, 0fBDF8CDCC;
	fma.rn.f32 	%f50, %f49, %f47, 0f3E0F2955;
	fma.rn.f32 	%f51, %f50, %f47, 0fBE2AD8B9;
	fma.rn.f32 	%f52, %f51, %f47, 0f3E4CED0B;
	fma.rn.f32 	%f53, %f52, %f47, 0fBE7FFF22;
	fma.rn.f32 	%f54, %f53, %f47, 0f3EAAAA78;
	fma.rn.f32 	%f55, %f54, %f47, 0fBF000000;
	mul.f32 	%f56, %f47, %f55;
	fma.rn.f32 	%f57, %f56, %f47, %f47;
	fma.rn.f32 	%f58, %f46, 0f3F317218, %f57;
	setp.gt.u32 	%p5, %r75, 2139095039;
	fma.rn.f32 	%f59, %f42, 0f7F800000, 0f7F800000;
	selp.f32 	%f60, %f59, %f58, %p5;
	setp.eq.f32 	%p6, %f42, 0f00000000;
	mul.f32 	%f61, %f60, 0fC0000000;
	selp.f32 	%f62, 0f7F800000, %f61, %p6;
	sqrt.rn.f32 	%f63, %f62;
	sin.approx.f32 	%f64, %f40;
	cos.approx.f32 	%f65, %f40;
	mul.f32 	%f66, %f63, %f64;
	mul.f32 	%f67, %f63, %f65;
	sub.f32 	%f68, %f2, %f211;
	mul.f32 	%f69, %f1, %f68;
	fma.rn.f32 	%f70, %f5, %f69, %f211;
	sqrt.rn.f32 	%f71, %f211;
	mul.f32 	%f72, %f3, %f71;
	mul.f32 	%f73, %f24, %f72;
	fma.rn.f32 	%f74, %f66, %f73, %f70;
	max.f32 	%f75, %f74, 0f00000000;
	add.f32 	%f76, %f6, %f216;
	fma.rn.f32 	%f77, %f8, %f211, %f76;
	fma.rn.f32 	%f78, %f7, %f75, %f77;
	mul.f32 	%f79, %f10, %f211;
	sqrt.rn.f32 	%f80, %f79;
	mul.f32 	%f81, %f24, %f80;
	mul.f32 	%f82, %f67, %f11;
	fma.rn.f32 	%f83, %f4, %f66, %f82;
	fma.rn.f32 	%f84, %f81, %f83, %f78;
	shr.u32 	%r79, %r146, 2;
	xor.b32  	%r80, %r79, %r146;
	shl.b32 	%r81, %r145, 4;
	shl.b32 	%r82, %r80, 1;
	xor.b32  	%r83, %r82, %r81;
	xor.b32  	%r84, %r83, %r80;
	xor.b32  	%r24, %r84, %r145;
	add.s32 	%r85, %r129, %r24;
	add.s32 	%r86, %r85, 362437;
	shr.u32 	%r87, %r150, 2;
	xor.b32  	%r88, %r87, %r150;
	shl.b32 	%r89, %r24, 4;
	shl.b32 	%r90, %r88, 1;
	xor.b32  	%r91, %r90, %r89;
	xor.b32  	%r92, %r91, %r88;
	xor.b32  	%r151, %r92, %r24;
	add.s32 	%r93, %r129, %r151;
	add.s32 	%r94, %r93, 724874;
	cvt.rn.f32.u32 	%f85, %r86;
	fma.rn.f32 	%f86, %f85, 0f2F800000, 0f2F000000;
	cvt.rn.f32.u32 	%f87, %r94;
	fma.rn.f32 	%f88, %f87, 0f30C90FDB, 0f30490FDB;
	setp.lt.f32 	%p7, %f86, 0f00800000;
	mul.f32 	%f89, %f86, 0f4B000000;
	selp.f32 	%f90, %f89, %f86, %p7;
	selp.f32 	%f91, 0fC1B80000, 0f00000000, %p7;
	mov.b32 	%r95, %f90;
	add.s32 	%r96, %r95, -1059760811;
	and.b32  	%r97, %r96, -8388608;
	sub.s32 	%r98, %r95, %r97;
	mov.b32 	%f92, %r98;
	cvt.rn.f32.s32 	%f93, %r97;
	fma.rn.f32 	%f94, %f93, 0f34000000, %f91;
	add.f32 	%f95, %f92, 0fBF800000;
	fma.rn.f32 	%f96, %f95, 0fBE055027, 0f3E1039F6;
	fma.rn.f32 	%f97, %f96, %f95, 0fBDF8CDCC;
	fma.rn.f32 	%f98, %f97, %f95, 0f3E0F2955;
	fma.rn.f32 	%f99, %f98, %f95, 0fBE2AD8B9;
	fma.rn.f32 	%f100, %f99, %f95, 0f3E4CED0B;
	fma.rn.f32 	%f101, %f100, %f95, 0fBE7FFF22;
	fma.rn.f32 	%f102, %f101, %f95, 0f3EAAAA78;
	fma.rn.f32 	%f103, %f102, %f95, 0fBF000000;
	mul.f32 	%f104, %f95, %f103;
	fma.rn.f32 	%f105, %f104, %f95, %f95;
	fma.rn.f32 	%f106, %f94, 0f3F317218, %f105;
	setp.gt.u32 	%p8, %r95, 2139095039;
	fma.rn.f32 	%f107, %f90, 0f7F800000, 0f7F800000;
	selp.f32 	%f108, %f107, %f106, %p8;
	setp.eq.f32 	%p9, %f90, 0f00000000;
	mul.f32 	%f109, %f108, 0fC0000000;
	selp.f32 	%f110, 0f7F800000, %f109, %p9;
	sqrt.rn.f32 	%f111, %f110;
	sin.approx.f32 	%f112, %f88;
	cos.approx.f32 	%f113, %f88;
	mul.f32 	%f114, %f111, %f112;
	mul.f32 	%f115, %f111, %f113;
	sub.f32 	%f116, %f2, %f75;
	mul.f32 	%f117, %f1, %f116;
	fma.rn.f32 	%f118, %f5, %f117, %f75;
	sqrt.rn.f32 	%f119, %f75;
	mul.f32 	%f120, %f3, %f119;
	mul.f32 	%f121, %f24, %f120;
	fma.rn.f32 	%f122, %f114, %f121, %f118;
	max.f32 	%f211, %f122, 0f00000000;
	add.f32 	%f123, %f6, %f84;
	fma.rn.f32 	%f124, %f8, %f75, %f123;
	fma.rn.f32 	%f125, %f7, %f211, %f124;
	mul.f32 	%f126, %f10, %f75;
	sqrt.rn.f32 	%f127, %f126;
	mul.f32 	%f128, %f24, %f127;
	mul.f32 	%f129, %f115, %f11;
	fma.rn.f32 	%f130, %f4, %f114, %f129;
	fma.rn.f32 	%f216, %f128, %f130, %f125;
	add.s32 	%r129, %r129, 1449748;
	add.s32 	%r128, %r128, 2;
	setp.ne.s32 	%p10, %r128, 0;
	mov.u32 	%r150, %r24;
	mov.u32 	%r148, %r17;
	mov.u32 	%r147, %r22;
	mov.u32 	%r146, %r145;
	@%p10 bra 	$L__BB3_4;
	add.s32 	%r142, %r129, -724874;
	mov.u32 	%r146, %r145;
	mov.u32 	%r147, %r22;
	mov.u32 	%r148, %r17;
	mov.u32 	%r150, %r24;
$L__BB3_6:
	mad.lo.s32 	%r149, %r54, 724874, %r149;
	and.b32  	%r99, %r54, 1;
	setp.eq.b32 	%p11, %r99, 1;
	not.pred 	%p12, %p11;
	@%p12 bra 	$L__BB3_8;
	shr.u32 	%r100, %r148, 2;
	xor.b32  	%r101, %r100, %r148;
	shl.b32 	%r102, %r151, 4;
	shl.b32 	%r103, %r101, 1;
	xor.b32  	%r104, %r103, %r102;
	xor.b32  	%r105, %r104, %r101;
	xor.b32  	%r41, %r105, %r151;
	add.s32 	%r106, %r142, %r41;
	add.s32 	%r107, %r106, 362437;
	shr.u32 	%r108, %r147, 2;
	xor.b32  	%r109, %r108, %r147;
	shl.b32 	%r110, %r41, 4;
	shl.b32 	%r111, %r109, 1;
	xor.b32  	%r112, %r111, %r110;
	xor.b32  	%r113, %r112, %r109;
	xor.b32  	%r42, %r113, %r41;
	add.s32 	%r114, %r142, %r42;
	add.s32 	%r115, %r114, 724874;
	cvt.rn.f32.u32 	%f131, %r107;
	fma.rn.f32 	%f132, %f131, 0f2F800000, 0f2F000000;
	cvt.rn.f32.u32 	%f133, %r115;
	fma.rn.f32 	%f134, %f133, 0f30C90FDB, 0f30490FDB;
	setp.lt.f32 	%p13, %f132, 0f00800000;
	mul.f32 	%f135, %f132, 0f4B000000;
	selp.f32 	%f136, %f135, %f132, %p13;
	selp.f32 	%f137, 0fC1B80000, 0f00000000, %p13;
	mov.b32 	%r116, %f136;
	add.s32 	%r117, %r116, -1059760811;
	and.b32  	%r118, %r117, -8388608;
	sub.s32 	%r119, %r116, %r118;
	mov.b32 	%f138, %r119;
	cvt.rn.f32.s32 	%f139, %r118;
	fma.rn.f32 	%f140, %f139, 0f34000000, %f137;
	add.f32 	%f141, %f138, 0fBF800000;
	fma.rn.f32 	%f142, %f141, 0fBE055027, 0f3E1039F6;
	fma.rn.f32 	%f143, %f142, %f141, 0fBDF8CDCC;
	fma.rn.f32 	%f144, %f143, %f141, 0f3E0F2955;
	fma.rn.f32 	%f145, %f144, %f141, 0fBE2AD8B9;
	fma.rn.f32 	%f146, %f145, %f141, 0f3E4CED0B;
	fma.rn.f32 	%f147, %f146, %f141, 0fBE7FFF22;
	fma.rn.f32 	%f148, %f147, %f141, 0f3EAAAA78;
	fma.rn.f32 	%f149, %f148, %f141, 0fBF000000;
	mul.f32 	%f150, %f141, %f149;
	fma.rn.f32 	%f151, %f150, %f141, %f141;
	fma.rn.f32 	%f152, %f140, 0f3F317218, %f151;
	setp.gt.u32 	%p14, %r116, 2139095039;
	fma.rn.f32 	%f153, %f136, 0f7F800000, 0f7F800000;
	selp.f32 	%f154, %f153, %f152, %p14;
	setp.eq.f32 	%p15, %f136, 0f00000000;
	mul.f32 	%f155, %f154, 0fC0000000;
	selp.f32 	%f156, 0f7F800000, %f155, %p15;
	sqrt.rn.f32 	%f157, %f156;
	sin.approx.f32 	%f158, %f134;
	cos.approx.f32 	%f159, %f134;
	mul.f32 	%f160, %f157, %f158;
	mul.f32 	%f161, %f157, %f159;
	sub.f32 	%f162, %f2, %f211;
	mul.f32 	%f163, %f1, %f162;
	fma.rn.f32 	%f164, %f5, %f163, %f211;
	sqrt.rn.f32 	%f165, %f211;
	mul.f32 	%f166, %f3, %f165;
	mul.f32 	%f167, %f24, %f166;
	fma.rn.f32 	%f168, %f160, %f167, %f164;
	max.f32 	%f169, %f168, 0f00000000;
	add.f32 	%f170, %f6, %f216;
	fma.rn.f32 	%f171, %f8, %f211, %f170;
	fma.rn.f32 	%f172, %f7, %f169, %f171;
	mul.f32 	%f173, %f10, %f211;
	sqrt.rn.f32 	%f174, %f173;
	mul.f32 	%f175, %f24, %f174;
	mul.f32 	%f176, %f161, %f11;
	fma.rn.f32 	%f177, %f4, %f160, %f176;
	fma.rn.f32 	%f216, %f175, %f177, %f172;
	mov.u32 	%r146, %r151;
	mov.u32 	%r147, %r150;
	mov.u32 	%r148, %r145;
	mov.u32 	%r150, %r41;
	mov.u32 	%r151, %r42;
$L__BB3_8:
	ld.param.f32 	%f210, [_Z29MC_Heston_Almost_Exact_kernelfffffiP17curandStateXORWOWPfS1_iP11HestonParam_param_4];
	shl.b32 	%r120, %r152, 2;
	mov.u32 	%r121, A;
	add.s32 	%r49, %r121, %r120;
	neg.f32 	%f178, %f23;
	mul.f32 	%f179, %f5, %f178;
	cvt.rn.f32.s32 	%f180, %r54;
	mul.f32 	%f181, %f179, %f180;
	fma.rn.f32 	%f182, %f181, 0f3BBB989D, 0f3F000000;
	cvt.sat.f32.f32 	%f183, %f182;
	mov.f32 	%f184, 0f4B400001;
	mov.f32 	%f185, 0f437C0000;
	fma.rm.f32 	%f186, %f183, %f185, %f184;
	add.f32 	%f187, %f186, 0fCB40007F;
	neg.f32 	%f188, %f187;
	fma.rn.f32 	%f189, %f181, 0f3FB8AA3B, %f188;
	fma.rn.f32 	%f190, %f181, 0f32A57060, %f189;
	mov.b32 	%r122, %f186;
	shl.b32 	%r123, %r122, 23;
	mov.b32 	%f191, %r123;
	ex2.approx.ftz.f32 	%f192, %f190;
	mul.f32 	%f193, %f192, %f191;
	sub.f32 	%f194, %f216, %f210;
	max.f32 	%f195, %f194, 0f00000000;
	mul.f32 	%f196, %f195, %f193;
	mul.f32 	%f197, %f196, 0f37800000;
	shl.b32 	%r124, %r2, 2;
	add.s32 	%r50, %r121, %r124;
	st.shared.f32 	[%r50], %f197;
	mul.f32 	%f198, %f197, %f197;
	mul.f32 	%f199, %f198, 0f47800000;
	add.s32 	%r51, %r49, %r124;
	st.shared.f32 	[%r51], %f199;
	bar.sync 	0;
	setp.lt.u32 	%p16, %r152, 2;
	@%p16 bra 	$L__BB3_12;
$L__BB3_9:
	shr.u32 	%r53, %r152, 1;
	setp.ge.u32 	%p17, %r2, %r53;
	@%p17 bra 	$L__BB3_11;
	shl.b32 	%r125, %r53, 2;
	add.s32 	%r126, %r50, %r125;
	ld.shared.f32 	%f200, [%r126];
	ld.shared.f32 	%f201, [%r50];
	add.f32 	%f202, %f200, %f201;
	st.shared.f32 	[%r50], %f202;
	add.s32 	%r127, %r51, %r125;
	ld.shared.f32 	%f203, [%r127];
	ld.shared.f32 	%f204, [%r51];
	add.f32 	%f205, %f203, %f204;
	st.shared.f32 	[%r51], %f205;
$L__BB3_11:
	bar.sync 	0;
	setp.gt.u32 	%p18, %r152, 3;
	mov.u32 	%r152, %r53;
	@%p18 bra 	$L__BB3_9;
$L__BB3_12:
	setp.ne.s32 	%p19, %r2, 0;
	@%p19 bra 	$L__BB3_14;
	ld.param.u64 	%rd17, [_Z29MC_Heston_Almost_Exact_kernelfffffiP17curandStateXORWOWPfS1_iP11HestonParam_param_8];
	ld.param.u64 	%rd16, [_Z29MC_Heston_Almost_Exact_kernelfffffiP17curandStateXORWOWPfS1_iP11HestonParam_param_7];
	cvta.to.global.u64 	%rd11, %rd16;
	mul.wide.s32 	%rd12, %r4, 4;
	add.s64 	%rd13, %rd11, %rd12;
	ld.shared.f32 	%f206, [A];
	atom.global.add.f32 	%f207, [%rd13], %f206;
	cvta.to.global.u64 	%rd14, %rd17;
	add.s64 	%rd15, %rd14, %rd12;
	ld.shared.f32 	%f208, [%r49];
	atom.global.add.f32 	%f209, [%rd15], %f208;
$L__BB3_14:
	st.global.v2.u32 	[%rd1], {%r149, %r148};
	st.global.v2.u32 	[%rd1+8], {%r147, %r146};
	st.global.v2.u32 	[%rd1+16], {%r150, %r151};
	st.global.v2.u32 	[%rd1+24], {%r11, %r12};
	st.global.f32 	[%rd1+32], %f9;
	st.global.f64 	[%rd1+40], %fd1;
$L__BB3_15:
	ret;

}
	// .globl	_Z22MC_Heston_Euler_kernelfffffiP17curandStateXORWOWPfS1_iP11HestonParam
.visible .entry _Z22MC_Heston_Euler_kernelfffffiP17curandStateXORWOWPfS1_iP11HestonParam(
	.param .f32 _Z22MC_Heston_Euler_kernelfffffiP17curandStateXORWOWPfS1_iP11HestonParam_param_0,
	.param .f32 _Z22MC_Heston_Euler_kernelfffffiP17curandStateXORWOWPfS1_iP11HestonParam_param_1,
	.param .f32 _Z22MC_Heston_Euler_kernelfffffiP17curandStateXORWOWPfS1_iP11HestonParam_param_2,
	.param .f32 _Z22MC_Heston_Euler_kernelfffffiP17curandStateXORWOWPfS1_iP11HestonParam_param_3,
	.param .f32 _Z22MC_Heston_Euler_kernelfffffiP17curandStateXORWOWPfS1_iP11HestonParam_param_4,
	.param .u32 _Z22MC_Heston_Euler_kernelfffffiP17curandStateXORWOWPfS1_iP11HestonParam_param_5,
	.param .u64 .ptr .align 1 _Z22MC_Heston_Euler_kernelfffffiP17curandStateXORWOWPfS1_iP11HestonParam_param_6,
	.param .u64 .ptr .align 1 _Z22MC_Heston_Euler_kernelfffffiP17curandStateXORWOWPfS1_iP11HestonParam_param_7,
	.param .u64 .ptr .align 1 _Z22MC_Heston_Euler_kernelfffffiP17curandStateXORWOWPfS1_iP11HestonParam_param_8,
	.param .u32 _Z22MC_Heston_Euler_kernelfffffiP17curandStateXORWOWPfS1_iP11HestonParam_param_9,
	.param .u64 .ptr .align 1 _Z22MC_Heston_Euler_kernelfffffiP17curandStateXORWOWPfS1_iP11HestonParam_param_10
)
{
	.reg .pred 	%p<20>;
	.reg .b32 	%r<158>;
	.reg .b32 	%f<206>;
	.reg .b64 	%rd<20>;
	.reg .b64 	%fd<2>;

	ld.param.u32 	%r55, [_Z22MC_Heston_Euler_kernelfffffiP17curandStateXORWOWPfS1_iP11HestonParam_param_9];
	mov.u32 	%r56, %ctaid.x;
	mov.u32 	%r157, %ntid.x;
	mov.u32 	%r2, %tid.x;
	mad.lo.s32 	%r3, %r56, %r157, %r2;
	shl.b32 	%r57, %r55, 16;
	setp.ge.s32 	%p1, %r3, %r57;
	@%p1 bra 	$L__BB4_15;
	ld.param.u64 	%rd19, [_Z22MC_Heston_Euler_kernelfffffiP17curandStateXORWOWPfS1_iP11HestonParam_param_10];
	ld.param.u64 	%rd16, [_Z22MC_Heston_Euler_kernelfffffiP17curandStateXORWOWPfS1_iP11HestonParam_param_6];
	ld.param.u32 	%r128, [_Z22MC_Heston_Euler_kernelfffffiP17curandStateXORWOWPfS1_iP11HestonParam_param_5];
	ld.param.f32 	%f205, [_Z22MC_Heston_Euler_kernelfffffiP17curandStateXORWOWPfS1_iP11HestonParam_param_0];
	cvta.to.global.u64 	%rd7, %rd16;
	cvta.to.global.u64 	%rd8, %rd19;
	shr.s32 	%r4, %r3, 16;
	mul.wide.s32 	%rd9, %r4, 16;
	add.s64 	%rd1, %rd8, %rd9;
	ld.global.f32 	%f1, [%rd1];
	ld.global.f32 	%f2, [%rd1+12];
	mul.wide.s32 	%rd10, %r3, 48;
	add.s64 	%rd2, %rd7, %rd10;
	ld.global.v2.u32 	{%r154, %r153}, [%rd2];
	ld.global.v2.u32 	{%r152, %r151}, [%rd2+8];
	ld.global.v2.u32 	{%r155, %r156}, [%rd2+16];
	ld.global.v2.u32 	{%r11, %r12}, [%rd2+24];
	ld.global.f32 	%f3, [%rd2+32];
	ld.global.f64 	%fd1, [%rd2+40];
	setp.lt.s32 	%p2, %r128, 1;
	@%p2 bra 	$L__BB4_8;
	ld.param.u32 	%r129, [_Z22MC_Heston_Euler_kernelfffffiP17curandStateXORWOWPfS1_iP11HestonParam_param_5];
	ld.param.f32 	%f203, [_Z22MC_Heston_Euler_kernelfffffiP17curandStateXORWOWPfS1_iP11HestonParam_param_1];
	ld.param.f32 	%f205, [_Z22MC_Heston_Euler_kernelfffffiP17curandStateXORWOWPfS1_iP11HestonParam_param_0];
	ld.global.f32 	%f4, [%rd1+4];
	ld.global.f32 	%f5, [%rd1+8];
	mul.f32 	%f22, %f2, %f2;
	mov.f32 	%f23, 0f3F800000;
	sub.f32 	%f24, %f23, %f22;
	sqrt.rn.f32 	%f6, %f24;
	setp.eq.s32 	%p3, %r129, 1;
	mov.u32 	%r147, %r154;
	mov.u32 	%r150, %r151;
	@%p3 bra 	$L__BB4_6;
	ld.param.u32 	%r130, [_Z22MC_Heston_Euler_kernelfffffiP17curandStateXORWOWPfS1_iP11HestonParam_param_5];
	ld.param.f32 	%f203, [_Z22MC_Heston_Euler_kernelfffffiP17curandStateXORWOWPfS1_iP11HestonParam_param_1];
	ld.param.f32 	%f205, [_Z22MC_Heston_Euler_kernelfffffiP17curandStateXORWOWPfS1_iP11HestonParam_param_0];
	add.s32 	%r134, %r154, 724874;
	and.b32  	%r59, %r130, 2147483646;
	neg.s32 	%r133, %r59;
$L__BB4_4:
	mov.u32 	%r17, %r156;
	ld.param.f32 	%f196, [_Z22MC_Heston_Euler_kernelfffffiP17curandStateXORWOWPfS1_iP11HestonParam_param_3];
	ld.param.f32 	%f193, [_Z22MC_Heston_Euler_kernelfffffiP17curandStateXORWOWPfS1_iP11HestonParam_param_2];
	shr.u32 	%r60, %r153, 2;
	xor.b32  	%r61, %r60, %r153;
	shl.b32 	%r62, %r17, 4;
	shl.b32 	%r63, %r61, 1;
	xor.b32  	%r64, %r63, %r62;
	xor.b32  	%r65, %r64, %r61;
	xor.b32  	%r22, %r65, %r17;
	add.s32 	%r66, %r134, %r22;
	add.s32 	%r67, %r66, -362437;
	shr.u32 	%r68, %r152, 2;
	xor.b32  	%r69, %r68, %r152;
	shl.b32 	%r70, %r22, 4;
	shl.b32 	%r71, %r69, 1;
	xor.b32  	%r72, %r71, %r70;
	xor.b32  	%r73, %r72, %r69;
	xor.b32  	%r150, %r73, %r22;
	add.s32 	%r74, %r134, %r150;
	cvt.rn.f32.u32 	%f25, %r67;
	fma.rn.f32 	%f26, %f25, 0f2F800000, 0f2F000000;
	cvt.rn.f32.u32 	%f27, %r74;
	fma.rn.f32 	%f28, %f27, 0f30C90FDB, 0f30490FDB;
	setp.lt.f32 	%p4, %f26, 0f00800000;
	mul.f32 	%f29, %f26, 0f4B000000;
	selp.f32 	%f30, %f29, %f26, %p4;
	selp.f32 	%f31, 0fC1B80000, 0f00000000, %p4;
	mov.b32 	%r75, %f30;
	add.s32 	%r76, %r75, -1059760811;
	and.b32  	%r77, %r76, -8388608;
	sub.s32 	%r78, %r75, %r77;
	mov.b32 	%f32, %r78;
	cvt.rn.f32.s32 	%f33, %r77;
	fma.rn.f32 	%f34, %f33, 0f34000000, %f31;
	add.f32 	%f35, %f32, 0fBF800000;
	fma.rn.f32 	%f36, %f35, 0fBE055027, 0f3E1039F6;
	fma.rn.f32 	%f37, %f36, %f35, 0fBDF8CDCC;
	fma.rn.f32 	%f38, %f37, %f35, 0f3E0F2955;
	fma.rn.f32 	%f39, %f38, %f35, 0fBE2AD8B9;
	fma.rn.f32 	%f40, %f39, %f35, 0f3E4CED0B;
	fma.rn.f32 	%f41, %f40, %f35, 0fBE7FFF22;
	fma.rn.f32 	%f42, %f41, %f35, 0f3EAAAA78;
	fma.rn.f32 	%f43, %f42, %f35, 0fBF000000;
	mul.f32 	%f44, %f35, %f43;
	fma.rn.f32 	%f45, %f44, %f35, %f35;
	fma.rn.f32 	%f46, %f34, 0f3F317218, %f45;
	setp.gt.u32 	%p5, %r75, 2139095039;
	fma.rn.f32 	%f47, %f30, 0f7F800000, 0f7F800000;
	selp.f32 	%f48, %f47, %f46, %p5;
	setp.eq.f32 	%p6, %f30, 0f00000000;
	mul.f32 	%f49, %f48, 0fC0000000;
	selp.f32 	%f50, 0f7F800000, %f49, %p6;
	sqrt.rn.f32 	%f51, %f50;
	sin.approx.f32 	%f52, %f28;
	cos.approx.f32 	%f53, %f28;
	mul.f32 	%f54, %f51, %f52;
	mul.f32 	%f55, %f51, %f53;
	sub.f32 	%f56, %f4, %f203;
	mul.f32 	%f57, %f1, %f56;
	mul.f32 	%f58, %f196, %f196;
	fma.rn.f32 	%f59, %f58, %f57, %f203;
	sqrt.rn.f32 	%f60, %f203;
	mul.f32 	%f61, %f5, %f60;
	mul.f32 	%f62, %f196, %f61;
	fma.rn.f32 	%f63, %f54, %f62, %f59;
	max.f32 	%f64, %f63, 0f00000000;
	mul.f32 	%f65, %f193, %f205;
	fma.rn.f32 	%f66, %f58, %f65, %f205;
	mul.f32 	%f67, %f205, %f60;
	mul.f32 	%f68, %f196, %f67;
	mul.f32 	%f69, %f55, %f6;
	fma.rn.f32 	%f70, %f2, %f54, %f69;
	fma.rn.f32 	%f71, %f68, %f70, %f66;
	shr.u32 	%r79, %r151, 2;
	xor.b32  	%r80, %r79, %r151;
	shl.b32 	%r81, %r150, 4;
	shl.b32 	%r82, %r80, 1;
	xor.b32  	%r83, %r82, %r81;
	xor.b32  	%r84, %r83, %r80;
	xor.b32  	%r24, %r84, %r150;
	add.s32 	%r85, %r134, %r24;
	add.s32 	%r86, %r85, 362437;
	shr.u32 	%r87, %r155, 2;
	xor.b32  	%r88, %r87, %r155;
	shl.b32 	%r89, %r24, 4;
	shl.b32 	%r90, %r88, 1;
	xor.b32  	%r91, %r90, %r89;
	xor.b32  	%r92, %r91, %r88;
	xor.b32  	%r156, %r92, %r24;
	add.s32 	%r93, %r134, %r156;
	add.s32 	%r94, %r93, 724874;
	cvt.rn.f32.u32 	%f72, %r86;
	fma.rn.f32 	%f73, %f72, 0f2F800000, 0f2F000000;
	cvt.rn.f32.u32 	%f74, %r94;
	fma.rn.f32 	%f75, %f74, 0f30C90FDB, 0f30490FDB;
	setp.lt.f32 	%p7, %f73, 0f00800000;
	mul.f32 	%f76, %f73, 0f4B000000;
	selp.f32 	%f77, %f76, %f73, %p7;
	selp.f32 	%f78, 0fC1B80000, 0f00000000, %p7;
	mov.b32 	%r95, %f77;
	add.s32 	%r96, %r95, -1059760811;
	and.b32  	%r97, %r96, -8388608;
	sub.s32 	%r98, %r95, %r97;
	mov.b32 	%f79, %r98;
	cvt.rn.f32.s32 	%f80, %r97;
	fma.rn.f32 	%f81, %f80, 0f34000000, %f78;
	add.f32 	%f82, %f79, 0fBF800000;
	fma.rn.f32 	%f83, %f82, 0fBE055027, 0f3E1039F6;
	fma.rn.f32 	%f84, %f83, %f82, 0fBDF8CDCC;
	fma.rn.f32 	%f85, %f84, %f82, 0f3E0F2955;
	fma.rn.f32 	%f86, %f85, %f82, 0fBE2AD8B9;
	fma.rn.f32 	%f87, %f86, %f82, 0f3E4CED0B;
	fma.rn.f32 	%f88, %f87, %f82, 0fBE7FFF22;
	fma.rn.f32 	%f89, %f88, %f82, 0f3EAAAA78;
	fma.rn.f32 	%f90, %f89, %f82, 0fBF000000;
	mul.f32 	%f91, %f82, %f90;
	fma.rn.f32 	%f92, %f91, %f82, %f82;
	fma.rn.f32 	%f93, %f81, 0f3F317218, %f92;
	setp.gt.u32 	%p8, %r95, 2139095039;
	fma.rn.f32 	%f94, %f77, 0f7F800000, 0f7F800000;
	selp.f32 	%f95, %f94, %f93, %p8;
	setp.eq.f32 	%p9, %f77, 0f00000000;
	mul.f32 	%f96, %f95, 0fC0000000;
	selp.f32 	%f97, 0f7F800000, %f96, %p9;
	sqrt.rn.f32 	%f98, %f97;
	sin.approx.f32 	%f99, %f75;
	cos.approx.f32 	%f100, %f75;
	mul.f32 	%f101, %f98, %f99;
	mul.f32 	%f102, %f98, %f100;
	sub.f32 	%f103, %f4, %f64;
	mul.f32 	%f104, %f1, %f103;
	fma.rn.f32 	%f105, %f58, %f104, %f64;
	sqrt.rn.f32 	%f106, %f64;
	mul.f32 	%f107, %f5, %f106;
	mul.f32 	%f108, %f196, %f107;
	fma.rn.f32 	%f109, %f101, %f108, %f105;
	max.f32 	%f203, %f109, 0f00000000;
	mul.f32 	%f110, %f193, %f71;
	fma.rn.f32 	%f111, %f58, %f110, %f71;
	mul.f32 	%f112, %f71, %f106;
	mul.f32 	%f113, %f196, %f112;
	mul.f32 	%f114, %f102, %f6;
	fma.rn.f32 	%f115, %f2, %f101, %f114;
	fma.rn.f32 	%f205, %f113, %f115, %f111;
	add.s32 	%r134, %r134, 1449748;
	add.s32 	%r133, %r133, 2;
	setp.ne.s32 	%p10, %r133, 0;
	mov.u32 	%r155, %r24;
	mov.u32 	%r153, %r17;
	mov.u32 	%r152, %r22;
	mov.u32 	%r151, %r150;
	@%p10 bra 	$L__BB4_4;
	add.s32 	%r147, %r134, -724874;
	mov.u32 	%r151, %r150;
	mov.u32 	%r152, %r22;
	mov.u32 	%r153, %r17;
	mov.u32 	%r155, %r24;
$L__BB4_6:
	ld.param.u32 	%r131, [_Z22MC_Heston_Euler_kernelfffffiP17curandStateXORWOWPfS1_iP11HestonParam_param_5];
	mad.lo.s32 	%r154, %r131, 724874, %r154;
	and.b32  	%r99, %r131, 1;
	setp.eq.b32 	%p11, %r99, 1;
	not.pred 	%p12, %p11;
	@%p12 bra 	$L__BB4_8;
	ld.param.f32 	%f197, [_Z22MC_Heston_Euler_kernelfffffiP17curandStateXORWOWPfS1_iP11HestonParam_param_3];
	ld.param.f32 	%f194, [_Z22MC_Heston_Euler_kernelfffffiP17curandStateXORWOWPfS1_iP11HestonParam_param_2];
	shr.u32 	%r100, %r153, 2;
	xor.b32  	%r101, %r100, %r153;
	shl.b32 	%r102, %r156, 4;
	shl.b32 	%r103, %r101, 1;
	xor.b32  	%r104, %r103, %r102;
	xor.b32  	%r105, %r104, %r101;
	xor.b32  	%r41, %r105, %r156;
	add.s32 	%r106, %r147, %r41;
	add.s32 	%r107, %r106, 362437;
	shr.u32 	%r108, %r152, 2;
	xor.b32  	%r109, %r108, %r152;
	shl.b32 	%r110, %r41, 4;
	shl.b32 	%r111, %r109, 1;
	xor.b32  	%r112, %r111, %r110;
	xor.b32  	%r113, %r112, %r109;
	xor.b32  	%r42, %r113, %r41;
	add.s32 	%r114, %r147, %r42;
	add.s32 	%r115, %r114, 724874;
	cvt.rn.f32.u32 	%f116, %r107;
	fma.rn.f32 	%f117, %f116, 0f2F800000, 0f2F000000;
	cvt.rn.f32.u32 	%f118, %r115;
	fma.rn.f32 	%f119, %f118, 0f30C90FDB, 0f30490FDB;
	setp.lt.f32 	%p13, %f117, 0f00800000;
	mul.f32 	%f120, %f117, 0f4B000000;
	selp.f32 	%f121, %f120, %f117, %p13;
	selp.f32 	%f122, 0fC1B80000, 0f00000000, %p13;
	mov.b32 	%r116, %f121;
	add.s32 	%r117, %r116, -1059760811;
	and.b32  	%r118, %r117, -8388608;
	sub.s32 	%r119, %r116, %r118;
	mov.b32 	%f123, %r119;
	cvt.rn.f32.s32 	%f124, %r118;
	fma.rn.f32 	%f125, %f124, 0f34000000, %f122;
	add.f32 	%f126, %f123, 0fBF800000;
	fma.rn.f32 	%f127, %f126, 0fBE055027, 0f3E1039F6;
	fma.rn.f32 	%f128, %f127, %f126, 0fBDF8CDCC;
	fma.rn.f32 	%f129, %f128, %f126, 0f3E0F2955;
	fma.rn.f32 	%f130, %f129, %f126, 0fBE2AD8B9;
	fma.rn.f32 	%f131, %f130, %f126, 0f3E4CED0B;
	fma.rn.f32 	%f132, %f131, %f126, 0fBE7FFF22;
	fma.rn.f32 	%f133, %f132, %f126, 0f3EAAAA78;
	fma.rn.f32 	%f134, %f133, %f126, 0fBF000000;
	mul.f32 	%f135, %f126, %f134;
	fma.rn.f32 	%f136, %f135, %f126, %f126;
	fma.rn.f32 	%f137, %f125, 0f3F317218, %f136;
	setp.gt.u32 	%p14, %r116, 2139095039;
	fma.rn.f32 	%f138, %f121, 0f7F800000, 0f7F800000;
	selp.f32 	%f139, %f138, %f137, %p14;
	setp.eq.f32 	%p15, %f121, 0f00000000;
	mul.f32 	%f140, %f139, 0fC0000000;
	selp.f32 	%f141, 0f7F800000, %f140, %p15;
	sqrt.rn.f32 	%f142, %f141;
	sin.approx.f32 	%f143, %f119;
	cos.approx.f32 	%f144, %f119;
	mul.f32 	%f145, %f142, %f143;
	mul.f32 	%f146, %f142, %f144;
	sqrt.rn.f32 	%f147, %f203;
	mul.f32 	%f148, %f194, %f205;
	mul.f32 	%f149, %f197, %f197;
	fma.rn.f32 	%f150, %f149, %f148, %f205;
	mul.f32 	%f151, %f205, %f147;
	mul.f32 	%f152, %f197, %f151;
	mul.f32 	%f153, %f146, %f6;
	fma.rn.f32 	%f154, %f2, %f145, %f153;
	fma.rn.f32 	%f205, %f152, %f154, %f150;
	mov.u32 	%r151, %r156;
	mov.u32 	%r152, %r155;
	mov.u32 	%r153, %r150;
	mov.u32 	%r155, %r41;
	mov.u32 	%r156, %r42;
$L__BB4_8:
	ld.param.u32 	%r132, [_Z22MC_Heston_Euler_kernelfffffiP17curandStateXORWOWPfS1_iP11HestonParam_param_5];
	ld.param.f32 	%f199, [_Z22MC_Heston_Euler_kernelfffffiP17curandStateXORWOWPfS1_iP11HestonParam_param_4];
	ld.param.f32 	%f198, [_Z22MC_Heston_Euler_kernelfffffiP17curandStateXORWOWPfS1_iP11HestonParam_param_3];
	ld.param.f32 	%f195, [_Z22MC_Heston_Euler_kernelfffffiP17curandStateXORWOWPfS1_iP11HestonParam_param_2];
	shl.b32 	%r120, %r157, 2;
	mov.u32 	%r121, A;
	add.s32 	%r49, %r121, %r120;
	neg.f32 	%f155, %f195;
	mul.f32 	%f156, %f198, %f198;
	mul.f32 	%f157, %f156, %f155;
	cvt.rn.f32.s32 	%f158, %r132;
	mul.f32 	%f159, %f157, %f158;
	fma.rn.f32 	%f160, %f159, 0f3BBB989D, 0f3F000000;
	cvt.sat.f32.f32 	%f161, %f160;
	mov.f32 	%f162, 0f4B400001;
	mov.f32 	%f163, 0f437C0000;
	fma.rm.f32 	%f164, %f161, %f163, %f162;
	add.f32 	%f165, %f164, 0fCB40007F;
	neg.f32 	%f166, %f165;
	fma.rn.f32 	%f167, %f159, 0f3FB8AA3B, %f166;
	fma.rn.f32 	%f168, %f159, 0f32A57060, %f167;
	mov.b32 	%r122, %f164;
	shl.b32 	%r123, %r122, 23;
	mov.b32 	%f169, %r123;
	ex2.approx.ftz.f32 	%f170, %f168;
	mul.f32 	%f171, %f170, %f169;
	sub.f32 	%f172, %f205, %f199;
	max.f32 	%f173, %f172, 0f00000000;
	mul.f32 	%f174, %f173, %f171;
	mul.f32 	%f175, %f174, 0f37800000;
	shl.b32 	%r124, %r2, 2;
	add.s32 	%r50, %r121, %r124;
	st.shared.f32 	[%r50], %f175;
	mul.f32 	%f176, %f175, %f175;
	mul.f32 	%f177, %f176, 0f47800000;
	add.s32 	%r51, %r49, %r124;
	st.shared.f32 	[%r51], %f177;
	bar.sync 	0;
	setp.lt.u32 	%p16, %r157, 2;
	@%p16 bra 	$L__BB4_12;
$L__BB4_9:
	shr.u32 	%r53, %r157, 1;
	setp.ge.u32 	%p17, %r2, %r53;
	@%p17 bra 	$L__BB4_11;
	shl.b32 	%r125, %r53, 2;
	add.s32 	%r126, %r50, %r125;
	ld.shared.f32 	%f178, [%r126];
	ld.shared.f32 	%f179, [%r50];
	add.f32 	%f180, %f178, %f179;
	st.shared.f32 	[%r50], %f180;
	add.s32 	%r127, %r51, %r125;
	ld.shared.f32 	%f181, [%r127];
	ld.shared.f32 	%f182, [%r51];
	add.f32 	%f183, %f181, %f182;
	st.shared.f32 	[%r51], %f183;
$L__BB4_11:
	bar.sync 	0;
	setp.gt.u32 	%p18, %r157, 3;
	mov.u32 	%r157, %r53;
	@%p18 bra 	$L__BB4_9;
$L__BB4_12:
	setp.ne.s32 	%p19, %r2, 0;
	@%p19 bra 	$L__BB4_14;
	ld.param.u64 	%rd18, [_Z22MC_Heston_Euler_kernelfffffiP17curandStateXORWOWPfS1_iP11HestonParam_param_8];
	ld.param.u64 	%rd17, [_Z22MC_Heston_Euler_kernelfffffiP17curandStateXORWOWPfS1_iP11HestonParam_param_7];
	cvta.to.global.u64 	%rd11, %rd17;
	mul.wide.s32 	%rd12, %r4, 4;
	add.s64 	%rd13, %rd11, %rd12;
	ld.shared.f32 	%f184, [A];
	atom.global.add.f32 	%f185, [%rd13], %f184;
	cvta.to.global.u64 	%rd14, %rd18;
	add.s64 	%rd15, %rd14, %rd12;
	ld.shared.f32 	%f186, [%r49];
	atom.global.add.f32 	%f187, [%rd15], %f186;
$L__BB4_14:
	st.global.v2.u32 	[%rd2], {%r154, %r153};
	st.global.v2.u32 	[%rd2+8], {%r152, %r151};
	st.global.v2.u32 	[%rd2+16], {%r155, %r156};
	st.global.v2.u32 	[%rd2+24], {%r11, %r12};
	st.global.f32 	[%rd2+32], %f3;
	st.global.f64 	[%rd2+40], %fd1;
$L__BB4_15:
	ret;

}


// ===== COMPILED SASS (sm_100) =====

	.target	sm_100

	.elftype	@"ET_EXEC"


//--------------------- .note.nv.tkinfo           --------------------------
	.section	.note.nv.tkinfo,"",@"SHT_NOTE"
	.sectionflags	@"SHF_NOTE_NV_TKINFO"
	.tkinfo
        /*0018*/ 	.word	0x00000002
        /*0030*/ 	.string	""
        /*0030*/ 	.string	"ptxas"
        /*0030*/ 	.string	"Cuda compilation tools, release 13.0, V13.0.88"
        /*0030*/ 	.string	"Build cuda_13.0.r13.0/compiler.36424714_0"
        /*0030*/ 	.string	"-arch sm_100 -m 64 "



//--------------------- .note.nv.cuinfo           --------------------------
	.section	.note.nv.cuinfo,"",@"SHT_NOTE"
	.sectionflags	@"SHF_NOTE_NV_CUINFO"
        /*0018*/ 	.short	0x0002
        /*001a*/ 	.short	0x0064
        /*001c*/ 	.short	0x0082
	.zero		2


//--------------------- .nv.info                  --------------------------
	.section	.nv.info,"",@"SHT_CUDA_INFO"
	.align	4


	//----- nvinfo : EIATTR_REGCOUNT
	.align		4
        /*0000*/ 	.byte	0x04, 0x2f
        /*0002*/ 	.short	(.L_10 - .L_9)
	.align		4
.L_9:
        /*0004*/ 	.word	index@(_Z19init_curand_state_kP17curandStateXORWOW)
        /*0008*/ 	.word	0x0000001f


	//----- nvinfo : EIATTR_FRAME_SIZE
	.align		4
.L_10:
        /*000c*/ 	.byte	0x04, 0x11
        /*000e*/ 	.short	(.L_12 - .L_11)
	.align		4
.L_11:
        /*0010*/ 	.word	index@(_Z19init_curand_state_kP17curandStateXORWOW)
        /*0014*/ 	.word	0x00000000


	//----- nvinfo : EIATTR_REGCOUNT
	.align		4
.L_12:
        /*0018*/ 	.byte	0x04, 0x2f
        /*001a*/ 	.short	(.L_14 - .L_13)
	.align		4
.L_13:
        /*001c*/ 	.word	index@(_Z22MC_Heston_Exact_kernelfffffiP17curandStateXORWOWPfS1_iP11HestonParam)
        /*0020*/ 	.word	0x00000030


	//----- nvinfo : EIATTR_FRAME_SIZE
	.align		4
.L_14:
        /*0024*/ 	.byte	0x04, 0x11
        /*0026*/ 	.short	(.L_16 - .L_15)
	.align		4
.L_15:
        /*0028*/ 	.word	index@($__internal_7_$__cuda_sm20_dsqrt_rn_f64_mediumpath_v1)
        /*002c*/ 	.word	0x00000030


	//----- nvinfo : EIATTR_FRAME_SIZE
	.align		4
.L_16:
        /*0030*/ 	.byte	0x04, 0x11
        /*0032*/ 	.short	(.L_18 - .L_17)
	.align		4
.L_17:
        /*0034*/ 	.word	index@($__internal_6_$__cuda_sm20_dblrcp_rn_slowpath_v3)
        /*0038*/ 	.word	0x00000030


	//----- nvinfo : EIATTR_FRAME_SIZE
	.align		4
.L_18:
        /*003c*/ 	.byte	0x04, 0x11
        /*003e*/ 	.short	(.L_20 - .L_19)
	.align		4
.L_19:
        /*0040*/ 	.word	index@($__internal_5_$__cuda_sm3x_div_rn_noftz_f32_slowpath)
        /*0044*/ 	.word	0x00000030


	//----- nvinfo : EIATTR_FRAME_SIZE
	.align		4
.L_20:
        /*0048*/ 	.byte	0x04, 0x11
        /*004a*/ 	.short	(.L_22 - .L_21)
	.align		4
.L_21:
        /*004c*/ 	.word	index@($__internal_4_$__cuda_sm20_sqrt_rn_f32_slowpath)
        /*0050*/ 	.word	0x00000030


	//----- nvinfo : EIATTR_FRAME_SIZE
	.align		4
.L_22:
        /*0054*/ 	.byte	0x04, 0x11
        /*0056*/ 	.short	(.L_24 - .L_23)
	.align		4
.L_23:
        /*0058*/ 	.word	index@($__internal_3_$__cuda_sm20_rcp_rn_f32_slowpath)
        /*005c*/ 	.word	0x00000030


	//----- nvinfo : EIATTR_FRAME_SIZE
	.align		4
.L_24:
        /*0060*/ 	.byte	0x04, 0x11
        /*0062*/ 	.short	(.L_26 - .L_25)
	.align		4
.L_25:
        /*0064*/ 	.word	index@($_Z22MC_Heston_Exact_kernelfffffiP17curandStateXORWOWPfS1_iP11HestonParam$_Z6rgammaP17curandStateXORWOWf)
        /*0068*/ 	.word	0x00000030


	//----- nvinfo : EIATTR_FRAME_SIZE
	.align		4
.L_26:
        /*006c*/ 	.byte	0x04, 0x11
        /*006e*/ 	.short	(.L_28 - .L_27)
	.align		4
.L_27:
        /*0070*/ 	.word	index@(_Z22MC_Heston_Exact_kernelfffffiP17curandStateXORWOWPfS1_iP11HestonParam)
        /*0074*/ 	.word	0x00000030


	//----- nvinfo : EIATTR_REGCOUNT
	.align		4
.L_28:
        /*0078*/ 	.byte	0x04, 0x2f
        /*007a*/ 	.short	(.L_30 - .L_29)
	.align		4
.L_29:
        /*007c*/ 	.word	index@(_Z29MC_Heston_Almost_Exact_kernelfffffiP17curandStateXORWOWPfS1_iP11HestonParam)
        /*0080*/ 	.word	0x0000002c


	//----- nvinfo : EIATTR_FRAME_SIZE
	.align		4
.L_30:
        /*0084*/ 	.byte	0x04, 0x11
        /*0086*/ 	.short	(.L_32 - .L_31)
	.align		4
.L_31:
        /*0088*/ 	.word	index@($__internal_2_$__cuda_sm3x_div_rn_noftz_f32_slowpath)
        /*008c*/ 	.word	0x00000000


	//----- nvinfo : EIATTR_FRAME_SIZE
	.align		4
.L_32:
        /*0090*/ 	.byte	0x04, 0x11
        /*0092*/ 	.short	(.L_34 - .L_33)
	.align		4
.L_33:
        /*0094*/ 	.word	index@($__internal_1_$__cuda_sm20_sqrt_rn_f32_slowpath)
        /*0098*/ 	.word	0x00000000


	//----- nvinfo : EIATTR_FRAME_SIZE
	.align		4
.L_34:
        /*009c*/ 	.byte	0x04, 0x11
        /*009e*/ 	.short	(.L_36 - .L_35)
	.align		4
.L_35:
        /*00a0*/ 	.word	index@(_Z29MC_Heston_Almost_Exact_kernelfffffiP17curandStateXORWOWPfS1_iP11HestonParam)
        /*00a4*/ 	.word	0x00000000


	//----- nvinfo : EIATTR_REGCOUNT
	.align		4
.L_36:
        /*00a8*/ 	.byte	0x04, 0x2f
        /*00aa*/ 	.short	(.L_38 - .L_37)
	.align		4
.L_37:
        /*00ac*/ 	.word	index@(_Z22MC_Heston_Euler_kernelfffffiP17curandStateXORWOWPfS1_iP11HestonParam)
        /*00b0*/ 	.word	0x00000028


	//----- nvinfo : EIATTR_FRAME_SIZE
	.align		4
.L_38:
        /*00b4*/ 	.byte	0x04, 0x11
        /*00b6*/ 	.short	(.L_40 - .L_39)
	.align		4
.L_39:
        /*00b8*/ 	.word	index@($__internal_0_$__cuda_sm20_sqrt_rn_f32_slowpath)
        /*00bc*/ 	.word	0x00000000


	//----- nvinfo : EIATTR_FRAME_SIZE
	.align		4
.L_40:
        /*00c0*/ 	.byte	0x04, 0x11
        /*00c2*/ 	.short	(.L_42 - .L_41)
	.align		4
.L_41:
        /*00c4*/ 	.word	index@(_Z22MC_Heston_Euler_kernelfffffiP17curandStateXORWOWPfS1_iP11HestonParam)
        /*00c8*/ 	.word	0x00000000


	//----- nvinfo : EIATTR_MIN_STACK_SIZE
	.align		4
.L_42:
        /*00cc*/ 	.byte	0x04, 0x12
        /*00ce*/ 	.short	(.L_44 - .L_43)
	.align		4
.L_43:
        /*00d0*/ 	.word	index@(_Z22MC_Heston_Euler_kernelfffffiP17curandStateXORWOWPfS1_iP11HestonParam)
        /*00d4*/ 	.word	0x00000000


	//----- nvinfo : EIATTR_MIN_STACK_SIZE
	.align		4
.L_44:
        /*00d8*/ 	.byte	0x04, 0x12
        /*00da*/ 	.short	(.L_46 - .L_45)
	.align		4
.L_45:
        /*00dc*/ 	.word	index@(_Z29MC_Heston_Almost_Exact_kernelfffffiP17curandStateXORWOWPfS1_iP11HestonParam)
        /*00e0*/ 	.word	0x00000000


	//----- nvinfo : EIATTR_MIN_STACK_SIZE
	.align		4
.L_46:
        /*00e4*/ 	.byte	0x04, 0x12
        /*00e6*/ 	.short	(.L_48 - .L_47)
	.align		4
.L_47:
        /*00e8*/ 	.word	index@(_Z22MC_Heston_Exact_kernelfffffiP17curandStateXORWOWPfS1_iP11HestonParam)
        /*00ec*/ 	.word	0x00000030


	//----- nvinfo : EIATTR_MIN_STACK_SIZE
	.align		4
.L_48:
        /*00f0*/ 	.byte	0x04, 0x12
        /*00f2*/ 	.short	(.L_50 - .L_49)
	.align		4
.L_49:
        /*00f4*/ 	.word	index@(_Z19init_curand_state_kP17curandStateXORWOW)
        /*00f8*/ 	.word	0x00000000
.L_50:


//--------------------- .nv.compat                --------------------------
	.section	.nv.compat,"",@"SHT_CUDA_COMPAT_INFO"
	.align	4
        /*0000*/ 	.byte	0x02, 0x09, 0x00, 0x00, 0x02, 0x02, 0x01, 0x00, 0x02, 0x05, 0x05, 0x00, 0x03, 0x07, 0x01, 0x01
        /*0010*/ 	.byte	0x02, 0x03, 0x00, 0x00, 0x02, 0x06, 0x01, 0x00, 0x04, 0x0b, 0x08, 0x00, 0x01, 0x00, 0x00, 0x00
        /*0020*/ 	.byte	0x00, 0x00, 0x00, 0x00


//--------------------- .nv.info._Z22MC_Heston_Euler_kernelfffffiP17curandStateXORWOWPfS1_iP11HestonParam --------------------------
	.section	.nv.info._Z22MC_Heston_Euler_kernelfffffiP17curandStateXORWOWPfS1_iP11HestonParam,"",@"SHT_CUDA_INFO"
	.sectionflags	@""
	.align	4


	//----- nvinfo : EIATTR_CUDA_API_VERSION
	.align		4
        /*0000*/ 	.byte	0x04, 0x37
        /*0002*/ 	.short	(.L_52 - .L_51)
.L_51:
        /*0004*/ 	.word	0x00000082


	//----- nvinfo : EIATTR_KPARAM_INFO
	.align		4
.L_52:
        /*0008*/ 	.byte	0x04, 0x17
        /*000a*/ 	.short	(.L_54 - .L_53)
.L_53:
        /*000c*/ 	.word	0x00000000
        /*0010*/ 	.short	0x000a
        /*0012*/ 	.short	0x0038
        /*0014*/ 	.byte	0x00, 0xf5, 0x21, 0x00


	//----- nvinfo : EIATTR_KPARAM_INFO
	.align		4
.L_54:
        /*0018*/ 	.byte	0x04, 0x17
        /*001a*/ 	.short	(.L_56 - .L_55)
.L_55:
        /*001c*/ 	.word	0x00000000
        /*0020*/ 	.short	0x0009
        /*0022*/ 	.short	0x0030
        /*0024*/ 	.byte	0x00, 0xf0, 0x11, 0x00


	//----- nvinfo : EIATTR_KPARAM_INFO
	.align		4
.L_56:
        /*0028*/ 	.byte	0x04, 0x17
        /*002a*/ 	.short	(.L_58 - .L_57)
.L_57:
        /*002c*/ 	.word	0x00000000
        /*0030*/ 	.short	0x0008
        /*0032*/ 	.short	0x0028
        /*0034*/ 	.byte	0x00, 0xf5, 0x21, 0x00


	//----- nvinfo : EIATTR_KPARAM_INFO
	.align		4
.L_58:
        /*0038*/ 	.byte	0x04, 0x17
        /*003a*/ 	.short	(.L_60 - .L_59)
.L_59:
        /*003c*/ 	.word	0x00000000
        /*0040*/ 	.short	0x0007
        /*0042*/ 	.short	0x0020
        /*0044*/ 	.byte	0x00, 0xf5, 0x21, 0x00


	//----- nvinfo : EIATTR_KPARAM_INFO
	.align		4
.L_60:
        /*0048*/ 	.byte	0x04, 0x17
        /*004a*/ 	.short	(.L_62 - .L_61)
.L_61:
        /*004c*/ 	.word	0x00000000
        /*0050*/ 	.short	0x0006
        /*0052*/ 	.short	0x0018
        /*0054*/ 	.byte	0x00, 0xf5, 0x21, 0x00


	//----- nvinfo : EIATTR_KPARAM_INFO
	.align		4
.L_62:
        /*0058*/ 	.byte	0x04, 0x17
        /*005a*/ 	.short	(.L_64 - .L_63)
.L_63:
        /*005c*/ 	.word	0x00000000
        /*0060*/ 	.short	0x0005
        /*0062*/ 	.short	0x0014
        /*0064*/ 	.byte	0x00, 0xf0, 0x11, 0x00


	//----- nvinfo : EIATTR_KPARAM_INFO
	.align		4
.L_64:
        /*0068*/ 	.byte	0x04, 0x17
        /*006a*/ 	.short	(.L_66 - .L_65)
.L_65:
        /*006c*/ 	.word	0x00000000
        /*0070*/ 	.short	0x0004
        /*0072*/ 	.short	0x0010
        /*0074*/ 	.byte	0x00, 0xf0, 0x11, 0x00


	//----- nvinfo : EIATTR_KPARAM_INFO
	.align		4
.L_66:
        /*0078*/ 	.byte	0x04, 0x17
        /*007a*/ 	.short	(.L_68 - .L_67)
.L_67:
        /*007c*/ 	.word	0x00000000
        /*0080*/ 	.short	0x0003
        /*0082*/ 	.short	0x000c
        /*0084*/ 	.byte	0x00, 0xf0, 0x11, 0x00


	//----- nvinfo : EIATTR_KPARAM_INFO
	.align		4
.L_68:
        /*0088*/ 	.byte	0x04, 0x17
        /*008a*/ 	.short	(.L_70 - .L_69)
.L_69:
        /*008c*/ 	.word	0x00000000
        /*0090*/ 	.short	0x0002
        /*0092*/ 	.short	0x0008
        /*0094*/ 	.byte	0x00, 0xf0, 0x11, 0x00


	//----- nvinfo : EIATTR_KPARAM_INFO
	.align		4
.L_70:
        /*0098*/ 	.byte	0x04, 0x17
        /*009a*/ 	.short	(.L_72 - .L_71)
.L_71:
        /*009c*/ 	.word	0x00000000
        /*00a0*/ 	.short	0x0001
        /*00a2*/ 	.short	0x0004
        /*00a4*/ 	.byte	0x00, 0xf0, 0x11, 0x00


	//----- nvinfo : EIATTR_KPARAM_INFO
	.align		4
.L_72:
        /*00a8*/ 	.byte	0x04, 0x17
        /*00aa*/ 	.short	(.L_74 - .L_73)
.L_73:
        /*00ac*/ 	.word	0x00000000
        /*00b0*/ 	.short	0x0000
        /*00b2*/ 	.short	0x0000
        /*00b4*/ 	.byte	0x00, 0xf0, 0x11, 0x00


	//----- nvinfo : EIATTR_SPARSE_MMA_MASK
	.align		4
.L_74:
        /*00b8*/ 	.byte	0x03, 0x50
        /*00ba*/ 	.short	0x0000


	//----- nvinfo : EIATTR_MAXREG_COUNT
	.align		4
        /*00bc*/ 	.byte	0x03, 0x1b
        /*00be*/ 	.short	0x00ff


	//----- nvinfo : EIATTR_NUM_BARRIERS
	.align		4
        /*00c0*/ 	.byte	0x02, 0x4c
        /*00c2*/ 	.byte	0x01
	.zero		1


	//----- nvinfo : EIATTR_MERCURY_ISA_VERSION
	.align		4
        /*00c4*/ 	.byte	0x03, 0x5f
        /*00c6*/ 	.short	0x0101


	//----- nvinfo : EIATTR_VRC_CTA_INIT_COUNT
	.align		4
        /*00c8*/ 	.byte	0x02, 0x4a
	.zero		1
	.zero		1


	//----- nvinfo : EIATTR_EXIT_INSTR_OFFSETS
	.align		4
        /*00cc*/ 	.byte	0x04, 0x1c
        /*00ce*/ 	.short	(.L_76 - .L_75)


	//   ....[0]....
.L_75:
        /*00d0*/ 	.word	0x00000080


	//   ....[1]....
        /*00d4*/ 	.word	0x00001b30


	//----- nvinfo : EIATTR_CRS_STACK_SIZE
	.align		4
.L_76:
        /*00d8*/ 	.byte	0x04, 0x1e
        /*00da*/ 	.short	(.L_78 - .L_77)
.L_77:
        /*00dc*/ 	.word	0x00000000


	//----- nvinfo : EIATTR_CBANK_PARAM_SIZE
	.align		4
.L_78:
        /*00e0*/ 	.byte	0x03, 0x19
        /*00e2*/ 	.short	0x0040


	//----- nvinfo : EIATTR_PARAM_CBANK
	.align		4
        /*00e4*/ 	.byte	0x04, 0x0a
        /*00e6*/ 	.short	(.L_80 - .L_79)
	.align		4
.L_79:
        /*00e8*/ 	.word	index@(.nv.constant0._Z22MC_Heston_Euler_kernelfffffiP17curandStateXORWOWPfS1_iP11HestonParam)
        /*00ec*/ 	.short	0x0380
        /*00ee*/ 	.short	0x0040


	//----- nvinfo : EIATTR_SW_WAR
	.align		4
.L_80:
        /*00f0*/ 	.byte	0x04, 0x36
        /*00f2*/ 	.short	(.L_82 - .L_81)
.L_81:
        /*00f4*/ 	.word	0x00000008
.L_82:


//--------------------- .nv.info._Z29MC_Heston_Almost_Exact_kernelfffffiP17curandStateXORWOWPfS1_iP11HestonParam --------------------------
	.section	.nv.info._Z29MC_Heston_Almost_Exact_kernelfffffiP17curandStateXORWOWPfS1_iP11HestonParam,"",@"SHT_CUDA_INFO"
	.sectionflags	@""
	.align	4


	//----- nvinfo : EIATTR_CUDA_API_VERSION
	.align		4
        /*0000*/ 	.byte	0x04, 0x37
        /*0002*/ 	.short	(.L_84 - .L_83)
.L_83:
        /*0004*/ 	.word	0x00000082


	//----- nvinfo : EIATTR_KPARAM_INFO
	.align		4
.L_84:
        /*0008*/ 	.byte	0x04, 0x17
        /*000a*/ 	.short	(.L_86 - .L_85)
.L_85:
        /*000c*/ 	.word	0x00000000
        /*0010*/ 	.short	0x000a
        /*0012*/ 	.short	0x0038
        /*0014*/ 	.byte	0x00, 0xf5, 0x21, 0x00


	//----- nvinfo : EIATTR_KPARAM_INFO
	.align		4
.L_86:
        /*0018*/ 	.byte	0x04, 0x17
        /*001a*/ 	.short	(.L_88 - .L_87)
.L_87:
        /*001c*/ 	.word	0x00000000
        /*0020*/ 	.short	0x0009
        /*0022*/ 	.short	0x0030
        /*0024*/ 	.byte	0x00, 0xf0, 0x11, 0x00


	//----- nvinfo : EIATTR_KPARAM_INFO
	.align		4
.L_88:
        /*0028*/ 	.byte	0x04, 0x17
        /*002a*/ 	.short	(.L_90 - .L_89)
.L_89:
        /*002c*/ 	.word	0x00000000
        /*0030*/ 	.short	0x0008
        /*0032*/ 	.short	0x0028
        /*0034*/ 	.byte	0x00, 0xf5, 0x21, 0x00


	//----- nvinfo : EIATTR_KPARAM_INFO
	.align		4
.L_90:
        /*0038*/ 	.byte	0x04, 0x17
        /*003a*/ 	.short	(.L_92 - .L_91)
.L_91:
        /*003c*/ 	.word	0x00000000
        /*0040*/ 	.short	0x0007
        /*0042*/ 	.short	0x0020
        /*0044*/ 	.byte	0x00, 0xf5, 0x21, 0x00


	//----- nvinfo : EIATTR_KPARAM_INFO
	.align		4
.L_92:
        /*0048*/ 	.byte	0x04, 0x17
        /*004a*/ 	.short	(.L_94 - .L_93)
.L_93:
        /*004c*/ 	.word	0x00000000
        /*0050*/ 	.short	0x0006
        /*0052*/ 	.short	0x0018
        /*0054*/ 	.byte	0x00, 0xf5, 0x21, 0x00


	//----- nvinfo : EIATTR_KPARAM_INFO
	.align		4
.L_94:
        /*0058*/ 	.byte	0x04, 0x17
        /*005a*/ 	.short	(.L_96 - .L_95)
.L_95:
        /*005c*/ 	.word	0x00000000
        /*0060*/ 	.short	0x0005
        /*0062*/ 	.short	0x0014
        /*0064*/ 	.byte	0x00, 0xf0, 0x11, 0x00


	//----- nvinfo : EIATTR_KPARAM_INFO
	.align		4
.L_96:
        /*0068*/ 	.byte	0x04, 0x17
        /*006a*/ 	.short	(.L_98 - .L_97)
.L_97:
        /*006c*/ 	.word	0x00000000
        /*0070*/ 	.short	0x0004
        /*0072*/ 	.short	0x0010
        /*0074*/ 	.byte	0x00, 0xf0, 0x11, 0x00


	//----- nvinfo : EIATTR_KPARAM_INFO
	.align		4
.L_98:
        /*0078*/ 	.byte	0x04, 0x17
        /*007a*/ 	.short	(.L_100 - .L_99)
.L_99:
        /*007c*/ 	.word	0x00000000
        /*0080*/ 	.short	0x0003
        /*0082*/ 	.short	0x000c
        /*0084*/ 	.byte	0x00, 0xf0, 0x11, 0x00


	//----- nvinfo : EIATTR_KPARAM_INFO
	.align		4
.L_100:
        /*0088*/ 	.byte	0x04, 0x17
        /*008a*/ 	.short	(.L_102 - .L_101)
.L_101:
        /*008c*/ 	.word	0x00000000
        /*0090*/ 	.short	0x0002
        /*0092*/ 	.short	0x0008
        /*0094*/ 	.byte	0x00, 0xf0, 0x11, 0x00


	//----- nvinfo : EIATTR_KPARAM_INFO
	.align		4
.L_102:
        /*0098*/ 	.byte	0x04, 0x17
        /*009a*/ 	.short	(.L_104 - .L_103)
.L_103:
        /*009c*/ 	.word	0x00000000
        /*00a0*/ 	.short	0x0001
        /*00a2*/ 	.short	0x0004
        /*00a4*/ 	.byte	0x00, 0xf0, 0x11, 0x00


	//----- nvinfo : EIATTR_KPARAM_INFO
	.align		4
.L_104:
        /*00a8*/ 	.byte	0x04, 0x17
        /*00aa*/ 	.short	(.L_106 - .L_105)
.L_105:
        /*00ac*/ 	.word	0x00000000
        /*00b0*/ 	.short	0x0000
        /*00b2*/ 	.short	0x0000
        /*00b4*/ 	.byte	0x00, 0xf0, 0x11, 0x00


	//----- nvinfo : EIATTR_SPARSE_MMA_MASK
	.align		4
.L_106:
        /*00b8*/ 	.byte	0x03, 0x50
        /*00ba*/ 	.short	0x0000


	//----- nvinfo : EIATTR_MAXREG_COUNT
	.align		4
        /*00bc*/ 	.byte	0x03, 0x1b
        /*00be*/ 	.short	0x00ff


	//----- nvinfo : EIATTR_NUM_BARRIERS
	.align		4
        /*00c0*/ 	.byte	0x02, 0x4c
        /*00c2*/ 	.byte	0x01
	.zero		1


	//----- nvinfo : EIATTR_MERCURY_ISA_VERSION
	.align		4
        /*00c4*/ 	.byte	0x03, 0x5f
        /*00c6*/ 	.short	0x0101


	//----- nvinfo : EIATTR_VRC_CTA_INIT_COUNT
	.align		4
        /*00c8*/ 	.byte	0x02, 0x4a
	.zero		1
	.zero		1


	//----- nvinfo : EIATTR_EXIT_INSTR_OFFSETS
	.align		4
        /*00cc*/ 	.byte	0x04, 0x1c
        /*00ce*/ 	.short	(.L_108 - .L_107)


	//   ....[0]....
.L_107:
        /*00d0*/ 	.word	0x00000080


	//   ....[1]....
        /*00d4*/ 	.word	0x00002160


	//----- nvinfo : EIATTR_CRS_STACK_SIZE
	.align		4
.L_108:
        /*00d8*/ 	.byte	0x04, 0x1e
        /*00da*/ 	.short	(.L_110 - .L_109)
.L_109:
        /*00dc*/ 	.word	0x00000000


	//----- nvinfo : EIATTR_CBANK_PARAM_SIZE
	.align		4
.L_110:
        /*00e0*/ 	.byte	0x03, 0x19
        /*00e2*/ 	.short	0x0040


	//----- nvinfo : EIATTR_PARAM_CBANK
	.align		4
        /*00e4*/ 	.byte	0x04, 0x0a
        /*00e6*/ 	.short	(.L_112 - .L_111)
	.align		4
.L_111:
        /*00e8*/ 	.word	index@(.nv.constant0._Z29MC_Heston_Almost_Exact_kernelfffffiP17curandStateXORWOWPfS1_iP11HestonParam)
        /*00ec*/ 	.short	0x0380
        /*00ee*/ 	.short	0x0040


	//----- nvinfo : EIATTR_SW_WAR
	.align		4
.L_112:
        /*00f0*/ 	.byte	0x04, 0x36
        /*00f2*/ 	.short	(.L_114 - .L_113)
.L_113:
        /*00f4*/ 	.word	0x00000008
.L_114:


//--------------------- .nv.info._Z22MC_Heston_Exact_kernelfffffiP17curandStateXORWOWPfS1_iP11HestonParam --------------------------
	.section	.nv.info._Z22MC_Heston_Exact_kernelfffffiP17curandStateXORWOWPfS1_iP11HestonParam,"",@"SHT_CUDA_INFO"
	.sectionflags	@""
	.align	4


	//----- nvinfo : EIATTR_CUDA_API_VERSION
	.align		4
        /*0000*/ 	.byte	0x04, 0x37
        /*0002*/ 	.short	(.L_116 - .L_115)
.L_115:
        /*0004*/ 	.word	0x00000082


	//----- nvinfo : EIATTR_KPARAM_INFO
	.align		4
.L_116:
        /*0008*/ 	.byte	0x04, 0x17
        /*000a*/ 	.short	(.L_118 - .L_117)
.L_117:
        /*000c*/ 	.word	0x00000000
        /*0010*/ 	.short	0x000a
        /*0012*/ 	.short	0x0038
        /*0014*/ 	.byte	0x00, 0xf5, 0x21, 0x00


	//----- nvinfo : EIATTR_KPARAM_INFO
	.align		4
.L_118:
        /*0018*/ 	.byte	0x04, 0x17
        /*001a*/ 	.short	(.L_120 - .L_119)
.L_119:
        /*001c*/ 	.word	0x00000000
        /*0020*/ 	.short	0x0009
        /*0022*/ 	.short	0x0030
        /*0024*/ 	.byte	0x00, 0xf0, 0x11, 0x00


	//----- nvinfo : EIATTR_KPARAM_INFO
	.align		4
.L_120:
        /*0028*/ 	.byte	0x04, 0x17
        /*002a*/ 	.short	(.L_122 - .L_121)
.L_121:
        /*002c*/ 	.word	0x00000000
        /*0030*/ 	.short	0x0008
        /*0032*/ 	.short	0x0028
        /*0034*/ 	.byte	0x00, 0xf5, 0x21, 0x00


	//----- nvinfo : EIATTR_KPARAM_INFO
	.align		4
.L_122:
        /*0038*/ 	.byte	0x04, 0x17
        /*003a*/ 	.short	(.L_124 - .L_123)
.L_123:
        /*003c*/ 	.word	0x00000000
        /*0040*/ 	.short	0x0007
        /*0042*/ 	.short	0x0020
        /*0044*/ 	.byte	0x00, 0xf5, 0x21, 0x00


	//----- nvinfo : EIATTR_KPARAM_INFO
	.align		4
.L_124:
        /*0048*/ 	.byte	0x04, 0x17
        /*004a*/ 	.short	(.L_126 - .L_125)
.L_125:
        /*004c*/ 	.word	0x00000000
        /*0050*/ 	.short	0x0006
        /*0052*/ 	.short	0x0018
        /*0054*/ 	.byte	0x00, 0xf5, 0x21, 0x00


	//----- nvinfo : EIATTR_KPARAM_INFO
	.align		4
.L_126:
        /*0058*/ 	.byte	0x04, 0x17
        /*005a*/ 	.short	(.L_128 - .L_127)
.L_127:
        /*005c*/ 	.word	0x00000000
        /*0060*/ 	.short	0x0005
        /*0062*/ 	.short	0x0014
        /*0064*/ 	.byte	0x00, 0xf0, 0x11, 0x00


	//----- nvinfo : EIATTR_KPARAM_INFO
	.align		4
.L_128:
        /*0068*/ 	.byte	0x04, 0x17
        /*006a*/ 	.short	(.L_130 - .L_129)
.L_129:
        /*006c*/ 	.word	0x00000000
        /*0070*/ 	.short	0x0004
        /*0072*/ 	.short	0x0010
        /*0074*/ 	.byte	0x00, 0xf0, 0x11, 0x00


	//----- nvinfo : EIATTR_KPARAM_INFO
	.align		4
.L_130:
        /*0078*/ 	.byte	0x04, 0x17
        /*007a*/ 	.short	(.L_132 - .L_131)
.L_131:
        /*007c*/ 	.word	0x00000000
        /*0080*/ 	.short	0x0003
        /*0082*/ 	.short	0x000c
        /*0084*/ 	.byte	0x00, 0xf0, 0x11, 0x00


	//----- nvinfo : EIATTR_KPARAM_INFO
	.align		4
.L_132:
        /*0088*/ 	.byte	0x04, 0x17
        /*008a*/ 	.short	(.L_134 - .L_133)
.L_133:
        /*008c*/ 	.word	0x00000000
        /*0090*/ 	.short	0x0002
        /*0092*/ 	.short	0x0008
        /*0094*/ 	.byte	0x00, 0xf0, 0x11, 0x00


	//----- nvinfo : EIATTR_KPARAM_INFO
	.align		4
.L_134:
        /*0098*/ 	.byte	0x04, 0x17
        /*009a*/ 	.short	(.L_136 - .L_135)
.L_135:
        /*009c*/ 	.word	0x00000000
        /*00a0*/ 	.short	0x0001
        /*00a2*/ 	.short	0x0004
        /*00a4*/ 	.byte	0x00, 0xf0, 0x11, 0x00


	//----- nvinfo : EIATTR_KPARAM_INFO
	.align		4
.L_136:
        /*00a8*/ 	.byte	0x04, 0x17
        /*00aa*/ 	.short	(.L_138 - .L_137)
.L_137:
        /*00ac*/ 	.word	0x00000000
        /*00b0*/ 	.short	0x0000
        /*00b2*/ 	.short	0x0000
        /*00b4*/ 	.byte	0x00, 0xf0, 0x11, 0x00


	//----- nvinfo : EIATTR_SPARSE_MMA_MASK
	.align		4
.L_138:
        /*00b8*/ 	.byte	0x03, 0x50
        /*00ba*/ 	.short	0x0000


	//----- nvinfo : EIATTR_MAXREG_COUNT
	.align		4
        /*00bc*/ 	.byte	0x03, 0x1b
        /*00be*/ 	.short	0x00ff


	//----- nvinfo : EIATTR_NUM_BARRIERS
	.align		4
        /*00c0*/ 	.byte	0x02, 0x4c
        /*00c2*/ 	.byte	0x01
	.zero		1


	//----- nvinfo : EIATTR_MERCURY_ISA_VERSION
	.align		4
        /*00c4*/ 	.byte	0x03, 0x5f
        /*00c6*/ 	.short	0x0101


	//----- nvinfo : EIATTR_VRC_CTA_INIT_COUNT
	.align		4
        /*00c8*/ 	.byte	0x02, 0x4a
	.zero		1
	.zero		1


	//----- nvinfo : EIATTR_EXIT_INSTR_OFFSETS
	.align		4
        /*00cc*/ 	.byte	0x04, 0x1c
        /*00ce*/ 	.short	(.L_140 - .L_139)


	//   ....[0]....
.L_139:
        /*00d0*/ 	.word	0x000000d0


	//   ....[1]....
        /*00d4*/ 	.word	0x00000100


	//   ....[2]....
        /*00d8*/ 	.word	0x00003820


	//----- nvinfo : EIATTR_CRS_STACK_SIZE
	.align		4
.L_140:
        /*00dc*/ 	.byte	0x04, 0x1e
        /*00de*/ 	.short	(.L_142 - .L_141)
.L_141:
        /*00e0*/ 	.word	0x00000000


	//----- nvinfo : EIATTR_CBANK_PARAM_SIZE
	.align		4
.L_142:
        /*00e4*/ 	.byte	0x03, 0x19
        /*00e6*/ 	.short	0x0040


	//----- nvinfo : EIATTR_PARAM_CBANK
	.align		4
        /*00e8*/ 	.byte	0x04, 0x0a
        /*00ea*/ 	.short	(.L_144 - .L_143)
	.align		4
.L_143:
        /*00ec*/ 	.word	index@(.nv.constant0._Z22MC_Heston_Exact_kernelfffffiP17curandStateXORWOWPfS1_iP11HestonParam)
        /*00f0*/ 	.short	0x0380
        /*00f2*/ 	.short	0x0040


	//----- nvinfo : EIATTR_SW_WAR
	.align		4
.L_144:
        /*00f4*/ 	.byte	0x04, 0x36
        /*00f6*/ 	.short	(.L_146 - .L_145)
.L_145:
        /*00f8*/ 	.word	0x00000008
.L_146:


//--------------------- .nv.info._Z19init_curand_state_kP17curandStateXORWOW --------------------------
	.section	.nv.info._Z19init_curand_state_kP17curandStateXORWOW,"",@"SHT_CUDA_INFO"
	.sectionflags	@""
	.align	4


	//----- nvinfo : EIATTR_CUDA_API_VERSION
	.align		4
        /*0000*/ 	.byte	0x04, 0x37
        /*0002*/ 	.short	(.L_148 - .L_147)
.L_147:
        /*0004*/ 	.word	0x00000082


	//----- nvinfo : EIATTR_KPARAM_INFO
	.align		4
.L_148:
        /*0008*/ 	.byte	0x04, 0x17
        /*000a*/ 	.short	(.L_150 - .L_149)
.L_149:
        /*000c*/ 	.word	0x00000000
        /*0010*/ 	.short	0x0000
        /*0012*/ 	.short	0x0000
        /*0014*/ 	.byte	0x00, 0xf5, 0x21, 0x00


	//----- nvinfo : EIATTR_SPARSE_MMA_MASK
	.align		4
.L_150:
        /*0018*/ 	.byte	0x03, 0x50
        /*001a*/ 	.short	0x0000


	//----- nvinfo : EIATTR_MAXREG_COUNT
	.align		4
        /*001c*/ 	.byte	0x03, 0x1b
        /*001e*/ 	.short	0x00ff


	//----- nvinfo : EIATTR_MERCURY_ISA_VERSION
	.align		4
        /*0020*/ 	.byte	0x03, 0x5f
        /*0022*/ 	.short	0x0101


	//----- nvinfo : EIATTR_VRC_CTA_INIT_COUNT
	.align		4
        /*0024*/ 	.byte	0x02, 0x4a
	.zero		1
	.zero		1


	//----- nvinfo : EIATTR_EXIT_INSTR_OFFSETS
	.align		4
        /*0028*/ 	.byte	0x04, 0x1c
        /*002a*/ 	.short	(.L_152 - .L_151)


	//   ....[0]....
.L_151:
        /*002c*/ 	.word	0x00000e80


	//----- nvinfo : EIATTR_CRS_STACK_SIZE
	.align		4
.L_152:
        /*0030*/ 	.byte	0x04, 0x1e
        /*0032*/ 	.short	(.L_154 - .L_153)
.L_153:
        /*0034*/ 	.word	0x00000000


	//----- nvinfo : EIATTR_CBANK_PARAM_SIZE
	.align		4
.L_154:
        /*0038*/ 	.byte	0x03, 0x19
        /*003a*/ 	.short	0x0008


	//----- nvinfo : EIATTR_PARAM_CBANK
	.align		4
        /*003c*/ 	.byte	0x04, 0x0a
        /*003e*/ 	.short	(.L_156 - .L_155)
	.align		4
.L_155:
        /*0040*/ 	.word	index@(.nv.constant0._Z19init_curand_state_kP17curandStateXORWOW)
        /*0044*/ 	.short	0x0380
        /*0046*/ 	.short	0x0008


	//----- nvinfo : EIATTR_SW_WAR
	.align		4
.L_156:
        /*0048*/ 	.byte	0x04, 0x36
        /*004a*/ 	.short	(.L_158 - .L_157)
.L_157:
        /*004c*/ 	.word	0x00000008
.L_158:


//--------------------- .nv.callgraph             --------------------------
	.section	.nv.callgraph,"",@"SHT_CUDA_CALLGRAPH"
	.align	4
	.sectionentsize	8
	.align		4
        /*0000*/ 	.word	0x00000000
	.align		4
        /*0004*/ 	.word	0xffffffff
	.align		4
        /*0008*/ 	.word	0x00000000
	.align		4
        /*000c*/ 	.word	0xfffffffe
	.align		4
        /*0010*/ 	.word	0x00000000
	.align		4
        /*0014*/ 	.word	0xfffffffd
	.align		4
        /*0018*/ 	.word	0x00000000
	.align		4
        /*001c*/ 	.word	0xfffffffc


//--------------------- .nv.constant4             --------------------------
	.section	.nv.constant4,"a",@progbits
	.align	8
	.align		8
.nv.constant4:
        /*0000*/ 	.dword	precalc_xorwow_matrix
	.align		8
        /*0008*/ 	.dword	precalc_xorwow_offset_matrix
	.align		8
        /*0010*/ 	.dword	mrg32k3aM1
	.align		8
        /*0018*/ 	.dword	mrg32k3aM2
	.align		8
        /*0020*/ 	.dword	mrg32k3aM1SubSeq
	.align		8
        /*0028*/ 	.dword	mrg32k3aM2SubSeq
	.align		8
        /*0030*/ 	.dword	mrg32k3aM1Seq
	.align		8
        /*0038*/ 	.dword	mrg32k3aM2Seq


//--------------------- .nv.constant3             --------------------------
	.section	.nv.constant3,"a",@progbits
	.align	8
.nv.constant3:
	.type		__cr_lgamma_table,@object
	.size		__cr_lgamma_table,(.L_8 - __cr_lgamma_table)
__cr_lgamma_table:
        /*0000*/ 	.byte	0x00, 0x00, 0x00, 0x00, 0x00, 0x00, 0x00, 0x00, 0x00, 0x00, 0x00, 0x00, 0x00, 0x00, 0x00, 0x00
        /*0010*/ 	.byte	0xef, 0x39, 0xfa, 0xfe, 0x42, 0x2e, 0xe6, 0x3f, 0x02, 0x20, 0x2a, 0xfa, 0x0b, 0xab, 0xfc, 0x3f
        /*0020*/ 	.byte	0xf9, 0x2c, 0x92, 0x7c, 0xa7, 0x6c, 0x09, 0x40, 0xc9, 0x79, 0x44, 0x3c, 0x64, 0x26, 0x13, 0x40
        /*0030*/ 	.byte	0xca, 0x01, 0xcf, 0x3a, 0x27, 0x51, 0x1a, 0x40, 0x30, 0xcc, 0x2d, 0xf3, 0xe1, 0x0c, 0x21, 0x40
        /*0040*/ 	.byte	0x0d, 0xb7, 0xfc, 0x82, 0x8e, 0x35, 0x25, 0x40
.L_8:


//--------------------- .text._Z22MC_Heston_Euler_kernelfffffiP17curandStateXORWOWPfS1_iP11HestonParam --------------------------
	.section	.text._Z22MC_Heston_Euler_kernelfffffiP17curandStateXORWOWPfS1_iP11HestonParam,"ax",@progbits
	.align	128
        .global         _Z22MC_Heston_Euler_kernelfffffiP17curandStateXORWOWPfS1_iP11HestonParam
        .type           _Z22MC_Heston_Euler_kernelfffffiP17curandStateXORWOWPfS1_iP11HestonParam,@function
        .size           _Z22MC_Heston_Euler_kernelfffffiP17curandStateXORWOWPfS1_iP11HestonParam,(.L_x_202 - _Z22MC_Heston_Euler_kernelfffffiP17curandStateXORWOWPfS1_iP11HestonParam)
        .other          _Z22MC_Heston_Euler_kernelfffffiP17curandStateXORWOWPfS1_iP11HestonParam,@"STO_CUDA_ENTRY STV_DEFAULT"
_Z22MC_Heston_Euler_kernelfffffiP17curandStateXORWOWPfS1_iP11HestonParam:
.text._Z22MC_Heston_Euler_kernelfffffiP17curandStateXORWOWPfS1_iP11HestonParam:
[----:B------:R-:W-:Y:S01]  /*0000*/  LDC R1, c[0x0][0x37c] ;  /* 0x0000df00ff017b82 */ /* 0x000fe20000000800 */
[----:B------:R-:W0:Y:S07]  /*0010*/  S2R R26, SR_TID.X ;  /* 0x00000000001a7919 */ /* 0x000e2e0000002100 */
[----:B------:R-:W0:Y:S01]  /*0020*/  S2UR UR5, SR_CTAID.X ;  /* 0x00000000000579c3 */ /* 0x000e220000002500 */
[----:B------:R-:W1:Y:S07]  /*0030*/  LDCU UR4, c[0x0][0x3b0] ;  /* 0x00007600ff0477ac */ /* 0x000e6e0008000800 */
[----:B------:R-:W0:Y:S01]  /*0040*/  LDC R25, c[0x0][0x360] ;  /* 0x0000d800ff197b82 */ /* 0x000e220000000800 */
[----:B-1----:R-:W-:Y:S01]  /*0050*/  USHF.L.U32 UR4, UR4, 0x10, URZ ;  /* 0x0000001004047899 */ /* 0x002fe200080006ff */
[----:B0-----:R-:W-:-:S05]  /*0060*/  IMAD R3, R25, UR5, R26 ;  /* 0x0000000519037c24 */ /* 0x001fca000f8e021a */
[----:B------:R-:W-:-:S13]  /*0070*/  ISETP.GE.AND P0, PT, R3, UR4, PT ;  /* 0x0000000403007c0c */ /* 0x000fda000bf06270 */
[----:B------:R-:W-:Y:S05]  /*0080*/  @P0 EXIT ;  /* 0x000000000000094d */ /* 0x000fea0003800000 */
[----:B------:R-:W0:Y:S01]  /*0090*/  LDC.64 R36, c[0x0][0x398] ;  /* 0x0000e600ff247b82 */ /* 0x000e220000000a00 */
[----:B------:R-:W1:Y:S01]  /*00a0*/  LDCU.64 UR6, c[0x0][0x358] ;  /* 0x00006b00ff0677ac */ /* 0x000e620008000a00 */
[----:B------:R-:W2:Y:S01]  /*00b0*/  LDCU UR4, c[0x0][0x394] ;  /* 0x00007280ff0477ac */ /* 0x000ea20008000800 */
[----:B0-----:R-:W-:-:S05]  /*00c0*/  IMAD.WIDE R36, R3, 0x30, R36 ;  /* 0x0000003003247825 */ /* 0x001fca00078e0224 */
[----:B-1----:R0:W5:Y:S04]  /*00d0*/  LDG.E R24, desc[UR6][R36.64+0x20] ;  /* 0x0000200624187981 */ /* 0x002168000c1e1900 */
[----:B------:R0:W5:Y:S04]  /*00e0*/  LDG.E.64 R14, desc[UR6][R36.64+0x28] ;  /* 0x00002806240e7981 */ /* 0x000168000c1e1b00 */
[----:B------:R0:W5:Y:S04]  /*00f0*/  LDG.E.64 R16, desc[UR6][R36.64] ;  /* 0x0000000624107981 */ /* 0x000168000c1e1b00 */
[----:B------:R0:W5:Y:S04]  /*0100*/  LDG.E.64 R18, desc[UR6][R36.64+0x8] ;  /* 0x0000080624127981 */ /* 0x000168000c1e1b00 */
[----:B------:R0:W5:Y:S04]  /*0110*/  LDG.E.64 R20, desc[UR6][R36.64+0x10] ;  /* 0x0000100624147981 */ /* 0x000168000c1e1b00 */
[----:B------:R0:W5:Y:S01]  /*0120*/  LDG.E.64 R22, desc[UR6][R36.64+0x18] ;  /* 0x0000180624167981 */ /* 0x000162000c1e1b00 */
[----:B------:R-:W1:Y:S01]  /*0130*/  LDCU UR5, c[0x0][0x380] ;  /* 0x00007000ff0577ac */ /* 0x000e620008000800 */
[----:B------:R-:W-:Y:S01]  /*0140*/  SHF.R.S32.HI R12, RZ, 0x10, R3 ;  /* 0x00000010ff0c7819 */ /* 0x000fe20000011403 */
[----:B--2---:R-:W-:Y:S01]  /*0150*/  UISETP.GE.AND UP0, UPT, UR4, 0x1, UPT ;  /* 0x000000010400788c */ /* 0x004fe2000bf06270 */
[----:B-1----:R-:W-:-:S08]  /*0160*/  MOV R13, UR5 ;  /* 0x00000005000d7c02 */ /* 0x002fd00008000f00 */
[----:B0-----:R-:W-:Y:S05]  /*0170*/  BRA.U !UP0, `(.L_x_0) ;  /* 0x0000001508487547 */ /* 0x001fea000b800000 */
[----:B------:R-:W0:Y:S02]  /*0180*/  LDC.64 R2, c[0x0][0x3b8] ;  /* 0x0000ee00ff027b82 */ /* 0x000e240000000a00 */
[----:B0-----:R-:W-:-:S05]  /*0190*/  IMAD.WIDE R2, R12, 0x10, R2 ;  /* 0x000000100c027825 */ /* 0x001fca00078e0202 */
[----:B------:R-:W2:Y:S04]  /*01a0*/  LDG.E R11, desc[UR6][R2.64+0xc] ;  /* 0x00000c06020b7981 */ /* 0x000ea8000c1e1900 */
[----:B------:R0:W5:Y:S04]  /*01b0*/  LDG.E R9, desc[UR6][R2.64] ;  /* 0x0000000602097981 */ /* 0x000168000c1e1900 */
[----:B------:R0:W5:Y:S04]  /*01c0*/  LDG.E R10, desc[UR6][R2.64+0x4] ;  /* 0x00000406020a7981 */ /* 0x000168000c1e1900 */
[----:B------:R0:W5:Y:S01]  /*01d0*/  LDG.E R8, desc[UR6][R2.64+0x8] ;  /* 0x0000080602087981 */ /* 0x000162000c1e1900 */
[----:B------:R-:W1:Y:S01]  /*01e0*/  LDCU UR4, c[0x0][0x384] ;  /* 0x00007080ff0477ac */ /* 0x000e620008000800 */
[----:B------:R-:W-:Y:S01]  /*01f0*/  MOV R13, UR5 ;  /* 0x00000005000d7c02 */ /* 0x000fe20008000f00 */
[----:B------:R-:W-:Y:S01]  /*0200*/  BSSY.RECONVERGENT B0, `(.L_x_1) ;  /* 0x000000f000007945 */ /* 0x000fe20003800200 */
[----:B-1----:R-:W-:Y:S01]  /*0210*/  MOV R7, UR4 ;  /* 0x0000000400077c02 */ /* 0x002fe20008000f00 */
[----:B--2---:R-:W-:-:S04]  /*0220*/  FFMA R0, -R11, R11, 1 ;  /* 0x3f8000000b007423 */ /* 0x004fc8000000010b */
[----:B------:R0:W1:Y:S01]  /*0230*/  MUFU.RSQ R5, R0 ;  /* 0x0000000000057308 */ /* 0x0000620000001400 */
[----:B------:R-:W-:-:S04]  /*0240*/  IADD3 R4, PT, PT, R0, -0xd000000, RZ ;  /* 0xf300000000047810 */ /* 0x000fc80007ffe0ff */
[----:B------:R-:W-:-:S13]  /*0250*/  ISETP.GT.U32.AND P0, PT, R4, 0x727fffff, PT ;  /* 0x727fffff0400780c */ /* 0x000fda0003f04070 */
[----:B01----:R-:W-:Y:S05]  /*0260*/  @!P0 BRA `(.L_x_2) ;  /* 0x0000000000108947 */ /* 0x003fea0003800000 */
[----:B------:R-:W-:-:S07]  /*0270*/  MOV R28, 0x290 ;  /* 0x00000290001c7802 */ /* 0x000fce0000000f00 */
[----:B-----5:R-:W-:Y:S05]  /*0280*/  CALL.REL.NOINC `($__internal_0_$__cuda_sm20_sqrt_rn_f32_slowpath) ;  /* 0x00000018002c7944 */ /* 0x020fea0003c00000 */
[----:B------:R-:W-:Y:S01]  /*0290*/  MOV R6, R29 ;  /* 0x0000001d00067202 */ /* 0x000fe20000000f00 */
[----:B------:R-:W-:Y:S06]  /*02a0*/  BRA `(.L_x_3) ;  /* 0x0000000000107947 */ /* 0x000fec0003800000 */
.L_x_2:
[----:B------:R-:W-:Y:S01]  /*02b0*/  FMUL.FTZ R3, R0, R5 ;  /* 0x0000000500037220 */ /* 0x000fe20000410000 */
[----:B------:R-:W-:-:S03]  /*02c0*/  FMUL.FTZ R5, R5, 0.5 ;  /* 0x3f00000005057820 */ /* 0x000fc60000410000 */
[----:B------:R-:W-:-:S04]  /*02d0*/  FFMA R0, -R3, R3, R0 ;  /* 0x0000000303007223 */ /* 0x000fc80000000100 */
[----:B------:R-:W-:-:S07]  /*02e0*/  FFMA R6, R0, R5, R3 ;  /* 0x0000000500067223 */ /* 0x000fce0000000003 */
.L_x_3:
[----:B------:R-:W-:Y:S05]  /*02f0*/  BSYNC.RECONVERGENT B0 ;  /* 0x0000000000007941 */ /* 0x000fea0003800200 */
.L_x_1:
[----:B------:R-:W0:Y:S01]  /*0300*/  LDCU UR4, c[0x0][0x394] ;  /* 0x00007280ff0477ac */ /* 0x000e220008000800 */
[----:B-----5:R-:W-:Y:S02]  /*0310*/  MOV R4, R16 ;  /* 0x0000001000047202 */ /* 0x020fe40000000f00 */
[----:B------:R-:W-:Y:S01]  /*0320*/  MOV R5, R19 ;  /* 0x0000001300057202 */ /* 0x000fe20000000f00 */
[----:B0-----:R-:W-:-:S09]  /*0330*/  UISETP.NE.AND UP0, UPT, UR4, 0x1, UPT ;  /* 0x000000010400788c */ /* 0x001fd2000bf05270 */
[----:B------:R-:W-:Y:S05]  /*0340*/  BRA.U !UP0, `(.L_x_4) ;  /* 0x0000000d08487547 */ /* 0x000fea000b800000 */
[----:B------:R-:W0:Y:S01]  /*0350*/  LDCU.64 UR10, c[0x0][0x380] ;  /* 0x00007000ff0a77ac */ /* 0x000e220008000a00 */
[----:B------:R-:W-:Y:S01]  /*0360*/  IADD3 R4, PT, PT, R16, 0xb0f8a, RZ ;  /* 0x000b0f8a10047810 */ /* 0x000fe20007ffe0ff */
[----:B------:R-:W-:Y:S01]  /*0370*/  ULOP3.LUT UR4, UR4, 0x7ffffffe, URZ, 0xc0, !UPT ;  /* 0x7ffffffe04047892 */ /* 0x000fe2000f8ec0ff */
[----:B------:R-:W1:Y:S03]  /*0380*/  LDCU.64 UR8, c[0x0][0x388] ;  /* 0x00007100ff0877ac */ /* 0x000e660008000a00 */
[----:B------:R-:W-:Y:S01]  /*0390*/  UIADD3 UR4, UPT, UPT, -UR4, URZ, URZ ;  /* 0x000000ff04047290 */ /* 0x000fe2000fffe1ff */
[----:B0-----:R-:W-:Y:S02]  /*03a0*/  MOV R7, UR11 ;  /* 0x0000000b00077c02 */ /* 0x001fe40008000f00 */
[----:B------:R-:W-:-:S09]  /*03b0*/  MOV R13, UR10 ;  /* 0x0000000a000d7c02 */ /* 0x000fd20008000f00 */
.L_x_18:
[----:B------:R-:W-:Y:S01]  /*03c0*/  SHF.R.U32.HI R0, RZ, 0x2, R17 ;  /* 0x00000002ff007819 */ /* 0x000fe20000011611 */
[----:B------:R-:W-:Y:S01]  /*03d0*/  IMAD.MOV.U32 R5, RZ, RZ, 0x2f800000 ;  /* 0x2f800000ff057424 */ /* 0x000fe200078e00ff */
[----:B------:R-:W-:Y:S01]  /*03e0*/  SHF.L.U32 R3, R21, 0x4, RZ ;  /* 0x0000000415037819 */ /* 0x000fe200000006ff */
[----:B------:R-:W-:Y:S01]  /*03f0*/  BSSY.RECONVERGENT B0, `(.L_x_5) ;  /* 0x000003a000007945 */ /* 0x000fe20003800200 */
[----:B------:R-:W-:Y:S01]  /*0400*/  LOP3.LUT R0, R0, R17, RZ, 0x3c, !PT ;  /* 0x0000001100007212 */ /* 0x000fe200078e3cff */
[----:B------:R-:W-:Y:S01]  /*0410*/  HFMA2 R17, -RZ, RZ, 1.5048828125, 33.21875 ;  /* 0x3e055027ff117431 */ /* 0x000fe200000001ff */
[----:B------:R-:W-:Y:S02]  /*0420*/  MOV R29, 0x7f800000 ;  /* 0x7f800000001d7802 */ /* 0x000fe40000000f00 */
[----:B------:R-:W-:-:S04]  /*0430*/  SHF.L.U32 R2, R0, 0x1, RZ ;  /* 0x0000000100027819 */ /* 0x000fc800000006ff */
[----:B------:R-:W-:-:S04]  /*0440*/  LOP3.LUT R2, R0, R2, R3, 0x96, !PT ;  /* 0x0000000200027212 */ /* 0x000fc800078e9603 */
[----:B------:R-:W-:-:S04]  /*0450*/  LOP3.LUT R3, R2, R21, RZ, 0x3c, !PT ;  /* 0x0000001502037212 */ /* 0x000fc800078e3cff */
[----:B------:R-:W-:-:S04]  /*0460*/  IADD3 R0, PT, PT, R4, -0x587c5, R3 ;  /* 0xfffa783b04007810 */ /* 0x000fc80007ffe003 */
[----:B------:R-:W-:-:S05]  /*0470*/  I2FP.F32.U32 R0, R0 ;  /* 0x0000000000007245 */ /* 0x000fca0000201000 */
[----:B------:R-:W-:-:S05]  /*0480*/  FFMA R0, R0, R5, 1.1641532182693481445e-10 ;  /* 0x2f00000000007423 */ /* 0x000fca0000000005 */
[----:B------:R-:W-:-:S13]  /*0490*/  FSETP.GEU.AND P0, PT, R0, 1.175494350822287508e-38, PT ;  /* 0x008000000000780b */ /* 0x000fda0003f0e000 */
[----:B------:R-:W-:-:S05]  /*04a0*/  @!P0 FMUL R0, R0, 8388608 ;  /* 0x4b00000000008820 */ /* 0x000fca0000400000 */
[----:B------:R-:W-:-:S04]  /*04b0*/  IADD3 R5, PT, PT, R0, -0x3f2aaaab, RZ ;  /* 0xc0d5555500057810 */ /* 0x000fc80007ffe0ff */
[----:B------:R-:W-:-:S04]  /*04c0*/  LOP3.LUT R5, R5, 0xff800000, RZ, 0xc0, !PT ;  /* 0xff80000005057812 */ /* 0x000fc800078ec0ff */
[-C--:B------:R-:W-:Y:S02]  /*04d0*/  IADD3 R2, PT, PT, R0, -R5.reuse, RZ ;  /* 0x8000000500027210 */ /* 0x080fe40007ffe0ff */
[----:B------:R-:W-:Y:S02]  /*04e0*/  I2FP.F32.S32 R28, R5 ;  /* 0x00000005001c7245 */ /* 0x000fe40000201400 */
[----:B------:R-:W-:Y:S01]  /*04f0*/  SHF.R.U32.HI R5, RZ, 0x2, R18 ;  /* 0x00000002ff057819 */ /* 0x000fe20000011612 */
[----:B------:R-:W-:-:S03]  /*0500*/  FADD R2, R2, -1 ;  /* 0xbf80000002027421 */ /* 0x000fc60000000000 */
[----:B------:R-:W-:Y:S01]  /*0510*/  LOP3.LUT R5, R5, R18, RZ, 0x3c, !PT ;  /* 0x0000001205057212 */ /* 0x000fe200078e3cff */
[----:B------:R-:W-:-:S04]  /*0520*/  FFMA R17, R2, -R17, 0.14084610342979431152 ;  /* 0x3e1039f602117423 */ /* 0x000fc80000000811 */
[----:B------:R-:W-:-:S04]  /*0530*/  FFMA R17, R2, R17, -0.12148627638816833496 ;  /* 0xbdf8cdcc02117423 */ /* 0x000fc80000000011 */
[----:B------:R-:W-:-:S04]  /*0540*/  FFMA R17, R2, R17, 0.13980610668659210205 ;  /* 0x3e0f295502117423 */ /* 0x000fc80000000011 */
[----:B------:R-:W-:-:S04]  /*0550*/  FFMA R17, R2, R17, -0.16684235632419586182 ;  /* 0xbe2ad8b902117423 */ /* 0x000fc80000000011 */
[----:B------:R-:W-:-:S04]  /*0560*/  FFMA R17, R2, R17, 0.20012299716472625732 ;  /* 0x3e4ced0b02117423 */ /* 0x000fc80000000011 */
[----:B------:R-:W-:-:S04]  /*0570*/  FFMA R17, R2, R17, -0.24999669194221496582 ;  /* 0xbe7fff2202117423 */ /* 0x000fc80000000011 */
[----:B------:R-:W-:-:S04]  /*0580*/  FFMA R17, R2, R17, 0.33333182334899902344 ;  /* 0x3eaaaa7802117423 */ /* 0x000fc80000000011 */
[----:B------:R-:W-:Y:S01]  /*0590*/  FFMA R27, R2, R17, -0.5 ;  /* 0xbf000000021b7423 */ /* 0x000fe20000000011 */
[----:B------:R-:W-:Y:S02]  /*05a0*/  FSEL R17, RZ, -23, P0 ;  /* 0xc1b80000ff117808 */ /* 0x000fe40000000000 */
[----:B------:R-:W-:Y:S01]  /*05b0*/  ISETP.GT.U32.AND P0, PT, R0, 0x7f7fffff, PT ;  /* 0x7f7fffff0000780c */ /* 0x000fe20003f04070 */
[----:B------:R-:W-:Y:S02]  /*05c0*/  FMUL R27, R2, R27 ;  /* 0x0000001b021b7220 */ /* 0x000fe40000400000 */
[----:B------:R-:W-:Y:S02]  /*05d0*/  FFMA R17, R28, 1.1920928955078125e-07, R17 ;  /* 0x340000001c117823 */ /* 0x000fe40000000011 */
[----:B------:R-:W-:-:S04]  /*05e0*/  FFMA R2, R2, R27, R2 ;  /* 0x0000001b02027223 */ /* 0x000fc80000000002 */
[----:B------:R-:W-:Y:S01]  /*05f0*/  FFMA R27, R17, 0.69314718246459960938, R2 ;  /* 0x3f317218111b7823 */ /* 0x000fe20000000002 */
[----:B------:R-:W-:Y:S02]  /*0600*/  SHF.L.U32 R17, R5, 0x1, RZ ;  /* 0x0000000105117819 */ /* 0x000fe400000006ff */
[----:B------:R-:W-:Y:S01]  /*0610*/  SHF.L.U32 R2, R3, 0x4, RZ ;  /* 0x0000000403027819 */ /* 0x000fe200000006ff */
[C---:B------:R-:W-:Y:S01]  /*0620*/  @P0 FFMA R27, R0.reuse, R29, +INF ;  /* 0x7f800000001b0423 */ /* 0x040fe2000000001d */
[----:B------:R-:W-:Y:S02]  /*0630*/  FSETP.NEU.AND P0, PT, R0, RZ, PT ;  /* 0x000000ff0000720b */ /* 0x000fe40003f0d000 */
[----:B------:R-:W-:Y:S01]  /*0640*/  LOP3.LUT R2, R5, R17, R2, 0x96, !PT ;  /* 0x0000001105027212 */ /* 0x000fe200078e9602 */
[----:B------:R-:W-:Y:S01]  /*0650*/  FMUL R27, R27, -2 ;  /* 0xc00000001b1b7820 */ /* 0x000fe20000400000 */
[----:B------:R-:W-:Y:S02]  /*0660*/  HFMA2 R17, -RZ, RZ, 0.1495361328125, 0.0004794597625732421875 ;  /* 0x30c90fdbff117431 */ /* 0x000fe400000001ff */
[----:B------:R-:W-:-:S02]  /*0670*/  LOP3.LUT R5, R2, R3, RZ, 0x3c, !PT ;  /* 0x0000000302057212 */ /* 0x000fc400078e3cff */
[----:B------:R-:W-:Y:S02]  /*0680*/  FSEL R28, R27, +INF , P0 ;  /* 0x7f8000001b1c7808 */ /* 0x000fe40000000000 */
[----:B------:R-:W-:Y:S02]  /*0690*/  IADD3 R0, PT, PT, R5, R4, RZ ;  /* 0x0000000405007210 */ /* 0x000fe40007ffe0ff */
[----:B------:R-:W-:Y:S01]  /*06a0*/  IADD3 R2, PT, PT, R28, -0xd000000, RZ ;  /* 0xf30000001c027810 */ /* 0x000fe20007ffe0ff */
[----:B------:R0:W2:Y:S01]  /*06b0*/  MUFU.RSQ R27, R28 ;  /* 0x0000001c001b7308 */ /* 0x0000a20000001400 */
[----:B------:R-:W-:Y:S02]  /*06c0*/  I2FP.F32.U32 R0, R0 ;  /* 0x0000000000007245 */ /* 0x000fe40000201000 */
[----:B------:R-:W-:-:S03]  /*06d0*/  ISETP.GT.U32.AND P0, PT, R2, 0x727fffff, PT ;  /* 0x727fffff0200780c */ /* 0x000fc60003f04070 */
[----:B------:R-:W-:Y:S01]  /*06e0*/  FFMA R2, R0, R17, 7.314590599882819788e-10 ;  /* 0x30490fdb00027423 */ /* 0x000fe20000000011 */
[----:B------:R-:W-:-:S09]  /*06f0*/  MOV R17, R21 ;  /* 0x0000001500117202 */ /* 0x000fd20000000f00 */
[----:B0-----:R-:W-:Y:S05]  /*0700*/  @!P0 BRA `(.L_x_6) ;  /* 0x0000000000108947 */ /* 0x001fea0003800000 */
[----:B------:R-:W-:Y:S01]  /*0710*/  IMAD.MOV.U32 R0, RZ, RZ, R28 ;  /* 0x000000ffff007224 */ /* 0x000fe200078e001c */
[----:B------:R-:W-:-:S07]  /*0720*/  MOV R28, 0x740 ;  /* 0x00000740001c7802 */ /* 0x000fce0000000f00 */
[----:B-12---:R-:W-:Y:S05]  /*0730*/  CALL.REL.NOINC `($__internal_0_$__cuda_sm20_sqrt_rn_f32_slowpath) ;  /* 0x0000001400007944 */ /* 0x006fea0003c00000 */
[----:B------:R-:W-:Y:S05]  /*0740*/  BRA `(.L_x_7) ;  /* 0x0000000000107947 */ /* 0x000fea0003800000 */
.L_x_6:
[----:B--2---:R-:W-:Y:S01]  /*0750*/  FMUL.FTZ R29, R28, R27 ;  /* 0x0000001b1c1d7220 */ /* 0x004fe20000410000 */
[----:B------:R-:W-:-:S03]  /*0760*/  FMUL.FTZ R18, R27, 0.5 ;  /* 0x3f0000001b127820 */ /* 0x000fc60000410000 */
[----:B------:R-:W-:-:S04]  /*0770*/  FFMA R0, -R29, R29, R28 ;  /* 0x0000001d1d007223 */ /* 0x000fc8000000011c */
[----:B------:R-:W-:-:S07]  /*0780*/  FFMA R29, R0, R18, R29 ;  /* 0x00000012001d7223 */ /* 0x000fce000000001d */
.L_x_7:
[----:B-1----:R-:W-:Y:S05]  /*0790*/  BSYNC.RECONVERGENT B0 ;  /* 0x0000000000007941 */ /* 0x002fea0003800200 */
.L_x_5:
[----:B------:R-:W0:Y:S01]  /*07a0*/  LDC R21, c[0x0][0x38c] ;  /* 0x0000e300ff157b82 */ /* 0x000e220000000800 */
[----:B------:R-:W-:Y:S01]  /*07b0*/  FMUL.RZ R27, R2, 0.15915493667125701904 ;  /* 0x3e22f983021b7820 */ /* 0x000fe2000040c000 */
[----:B------:R-:W-:Y:S01]  /*07c0*/  IADD3 R18, PT, PT, R7, -0xd000000, RZ ;  /* 0xf300000007127810 */ /* 0x000fe20007ffe0ff */
[----:B------:R-:W-:Y:S01]  /*07d0*/  MUFU.RSQ R28, R7 ;  /* 0x00000007001c7308 */ /* 0x000fe20000001400 */
[----:B------:R-:W-:Y:S01]  /*07e0*/  FADD R2, R10, -R7 ;  /* 0x800000070a027221 */ /* 0x000fe20000000000 */
[----:B------:R-:W-:Y:S01]  /*07f0*/  BSSY.RECONVERGENT B0, `(.L_x_8) ;  /* 0x0000012000007945 */ /* 0x000fe20003800200 */
[----:B------:R-:W-:Y:S02]  /*0800*/  ISETP.GT.U32.AND P0, PT, R18, 0x727fffff, PT ;  /* 0x727fffff1200780c */ /* 0x000fe40003f04070 */
[----:B------:R-:W-:-:S03]  /*0810*/  FMUL R2, R9, R2 ;  /* 0x0000000209027220 */ /* 0x000fc60000400000 */
[----:B------:R-:W1:Y:S08]  /*0820*/  MUFU.SIN R32, R27 ;  /* 0x0000001b00207308 */ /* 0x000e700000000400 */
[----:B------:R-:W2:Y:S01]  /*0830*/  MUFU.COS R0, R27 ;  /* 0x0000001b00007308 */ /* 0x000ea20000000000 */
[----:B0-----:R-:W-:Y:S01]  /*0840*/  FMUL R18, R21, R21 ;  /* 0x0000001515127220 */ /* 0x001fe20000400000 */
[----:B-1----:R-:W-:-:S03]  /*0850*/  FMUL R32, R32, R29 ;  /* 0x0000001d20207220 */ /* 0x002fc60000400000 */
[----:B------:R-:W-:Y:S01]  /*0860*/  FFMA R33, R2, R18, R7 ;  /* 0x0000001202217223 */ /* 0x000fe20000000007 */
[----:B--2---:R-:W-:Y:S01]  /*0870*/  FMUL R21, R0, R29 ;  /* 0x0000001d00157220 */ /* 0x004fe20000400000 */
[----:B------:R-:W-:Y:S06]  /*0880*/  @!P0 BRA `(.L_x_9) ;  /* 0x0000000000108947 */ /* 0x000fec0003800000 */
[----:B------:R-:W-:Y:S02]  /*0890*/  MOV R0, R7 ;  /* 0x0000000700007202 */ /* 0x000fe40000000f00 */
[----:B------:R-:W-:-:S07]  /*08a0*/  MOV R28, 0x8c0 ;  /* 0x000008c0001c7802 */ /* 0x000fce0000000f00 */
[----:B------:R-:W-:Y:S05]  /*08b0*/  CALL.REL.NOINC `($__internal_0_$__cuda_sm20_sqrt_rn_f32_slowpath) ;  /* 0x0000001000a07944 */ /* 0x000fea0003c00000 */
[----:B------:R-:W-:Y:S05]  /*08c0*/  BRA `(.L_x_10) ;  /* 0x0000000000107947 */ /* 0x000fea0003800000 */
.L_x_9:
[C---:B------:R-:W-:Y:S01]  /*08d0*/  FMUL.FTZ R0, R28.reuse, R7 ;  /* 0x000000071c007220 */ /* 0x040fe20000410000 */
[----:B------:R-:W-:-:S03]  /*08e0*/  FMUL.FTZ R29, R28, 0.5 ;  /* 0x3f0000001c1d7820 */ /* 0x000fc60000410000 */
[----:B------:R-:W-:-:S04]  /*08f0*/  FFMA R7, -R0, R0, R7 ;  /* 0x0000000000077223 */ /* 0x000fc80000000107 */
[----:B------:R-:W-:-:S07]  /*0900*/  FFMA R29, R7, R29, R0 ;  /* 0x0000001d071d7223 */ /* 0x000fce0000000000 */
.L_x_10:
[----:B------:R-:W-:Y:S05]  /*0910*/  BSYNC.RECONVERGENT B0 ;  /* 0x0000000000007941 */ /* 0x000fea0003800200 */
.L_x_8:
[----:B------:R-:W-:Y:S01]  /*0920*/  SHF.R.U32.HI R0, RZ, 0x2, R19 ;  /* 0x00000002ff007819 */ /* 0x000fe20000011613 */
[----:B------:R-:W-:Y:S01]  /*0930*/  BSSY.RECONVERGENT B0, `(.L_x_11) ;  /* 0x0000045000007945 */ /* 0x000fe20003800200 */
[----:B------:R-:W-:Y:S02]  /*0940*/  SHF.L.U32 R7, R5, 0x4, RZ ;  /* 0x0000000405077819 */ /* 0x000fe400000006ff */
[----:B------:R-:W-:Y:S02]  /*0950*/  LOP3.LUT R0, R0, R19, RZ, 0x3c, !PT ;  /* 0x0000001300007212 */ /* 0x000fe400078e3cff */
[----:B------:R-:W-:Y:S02]  /*0960*/  MOV R28, 0x3e055027 ;  /* 0x3e055027001c7802 */ /* 0x000fe40000000f00 */
[----:B------:R-:W-:Y:S02]  /*0970*/  SHF.L.U32 R2, R0, 0x1, RZ ;  /* 0x0000000100027819 */ /* 0x000fe400000006ff */
[----:B------:R-:W-:-:S02]  /*0980*/  MOV R27, 0x7f800000 ;  /* 0x7f800000001b7802 */ /* 0x000fc40000000f00 */
[----:B------:R-:W-:Y:S01]  /*0990*/  LOP3.LUT R2, R0, R2, R7, 0x96, !PT ;  /* 0x0000000200027212 */ /* 0x000fe200078e9607 */
[----:B------:R-:W-:-:S03]  /*09a0*/  HFMA2 R7, -RZ, RZ, 0.1171875, 0 ;  /* 0x2f800000ff077431 */ /* 0x000fc600000001ff */
[----:B------:R-:W-:-:S04]  /*09b0*/  LOP3.LUT R2, R2, R5, RZ, 0x3c, !PT ;  /* 0x0000000502027212 */ /* 0x000fc800078e3cff */
[----:B------:R-:W-:-:S04]  /*09c0*/  IADD3 R0, PT, PT, R4, 0x587c5, R2 ;  /* 0x000587c504007810 */ /* 0x000fc80007ffe002 */
[----:B------:R-:W-:-:S05]  /*09d0*/  I2FP.F32.U32 R0, R0 ;  /* 0x0000000000007245 */ /* 0x000fca0000201000 */
[----:B------:R-:W-:-:S05]  /*09e0*/  FFMA R0, R0, R7, 1.1641532182693481445e-10 ;  /* 0x2f00000000007423 */ /* 0x000fca0000000007 */
[----:B------:R-:W-:-:S13]  /*09f0*/  FSETP.GEU.AND P0, PT, R0, 1.175494350822287508e-38, PT ;  /* 0x008000000000780b */ /* 0x000fda0003f0e000 */
[----:B------:R-:W-:-:S05]  /*0a00*/  @!P0 FMUL R0, R0, 8388608 ;  /* 0x4b00000000008820 */ /* 0x000fca0000400000 */
[----:B------:R-:W-:-:S04]  /*0a10*/  IADD3 R19, PT, PT, R0, -0x3f2aaaab, RZ ;  /* 0xc0d5555500137810 */ /* 0x000fc80007ffe0ff */
[----:B------:R-:W-:-:S04]  /*0a20*/  LOP3.LUT R19, R19, 0xff800000, RZ, 0xc0, !PT ;  /* 0xff80000013137812 */ /* 0x000fc800078ec0ff */
[----:B------:R-:W-:-:S05]  /*0a30*/  IADD3 R7, PT, PT, R0, -R19, RZ ;  /* 0x8000001300077210 */ /* 0x000fca0007ffe0ff */
[----:B------:R-:W-:-:S04]  /*0a40*/  FADD R7, R7, -1 ;  /* 0xbf80000007077421 */ /* 0x000fc80000000000 */
[----:B------:R-:W-:-:S04]  /*0a50*/  FFMA R28, R7, -R28, 0.14084610342979431152 ;  /* 0x3e1039f6071c7423 */ /* 0x000fc8000000081c */
[----:B------:R-:W-:-:S04]  /*0a60*/  FFMA R28, R7, R28, -0.12148627638816833496 ;  /* 0xbdf8cdcc071c7423 */ /* 0x000fc8000000001c */
[----:B------:R-:W-:-:S04]  /*0a70*/  FFMA R28, R7, R28, 0.13980610668659210205 ;  /* 0x3e0f2955071c7423 */ /* 0x000fc8000000001c */
[----:B------:R-:W-:-:S04]  /*0a80*/  FFMA R28, R7, R28, -0.16684235632419586182 ;  /* 0xbe2ad8b9071c7423 */ /* 0x000fc8000000001c */
[----:B------:R-:W-:-:S04]  /*0a90*/  FFMA R28, R7, R28, 0.20012299716472625732 ;  /* 0x3e4ced0b071c7423 */ /* 0x000fc8000000001c */
[----:B------:R-:W-:-:S04]  /*0aa0*/  FFMA R28, R7, R28, -0.24999669194221496582 ;  /* 0xbe7fff22071c7423 */ /* 0x000fc8000000001c */
[----:B------:R-:W-:-:S04]  /*0ab0*/  FFMA R28, R7, R28, 0.33333182334899902344 ;  /* 0x3eaaaa78071c7423 */ /* 0x000fc8000000001c */
[C---:B------:R-:W-:Y:S01]  /*0ac0*/  FFMA R30, R7.reuse, R28, -0.5 ;  /* 0xbf000000071e7423 */ /* 0x040fe2000000001c */
[----:B------:R-:W-:Y:S02]  /*0ad0*/  I2FP.F32.S32 R28, R19 ;  /* 0x00000013001c7245 */ /* 0x000fe40000201400 */
[----:B------:R-:W-:Y:S01]  /*0ae0*/  FSEL R19, RZ, -23, P0 ;  /* 0xc1b80000ff137808 */ /* 0x000fe20000000000 */
[----:B------:R-:W-:Y:S01]  /*0af0*/  FMUL R30, R7, R30 ;  /* 0x0000001e071e7220 */ /* 0x000fe20000400000 */
[----:B------:R-:W-:-:S03]  /*0b00*/  ISETP.GT.U32.AND P0, PT, R0, 0x7f7fffff, PT ;  /* 0x7f7fffff0000780c */ /* 0x000fc60003f04070 */
[----:B------:R-:W-:Y:S01]  /*0b10*/  FFMA R30, R7, R30, R7 ;  /* 0x0000001e071e7223 */ /* 0x000fe20000000007 */
[----:B------:R-:W-:Y:S01]  /*0b20*/  SHF.R.U32.HI R7, RZ, 0x2, R20 ;  /* 0x00000002ff077819 */ /* 0x000fe20000011614 */
[----:B------:R-:W-:Y:S01]  /*0b30*/  FFMA R19, R28, 1.1920928955078125e-07, R19 ;  /* 0x340000001c137823 */ /* 0x000fe20000000013 */
[----:B------:R-:W-:Y:S02]  /*0b40*/  FMUL R28, R21, R6 ;  /* 0x00000006151c7220 */ /* 0x000fe40000400000 */
[----:B------:R-:W-:Y:S01]  /*0b50*/  LOP3.LUT R7, R7, R20, RZ, 0x3c, !PT ;  /* 0x0000001407077212 */ /* 0x000fe200078e3cff */
[----:B------:R-:W-:Y:S01]  /*0b60*/  FFMA R30, R19, 0.69314718246459960938, R30 ;  /* 0x3f317218131e7823 */ /* 0x000fe2000000001e */
[----:B------:R-:W-:Y:S02]  /*0b70*/  IMAD.SHL.U32 R20, R2, 0x10, RZ ;  /* 0x0000001002147824 */ /* 0x000fe400078e00ff */
[----:B------:R-:W-:Y:S01]  /*0b80*/  FFMA R28, R11, R32, R28 ;  /* 0x000000200b1c7223 */ /* 0x000fe2000000001c */
[----:B------:R-:W-:Y:S01]  /*0b90*/  SHF.L.U32 R19, R7, 0x1, RZ ;  /* 0x0000000107137819 */ /* 0x000fe200000006ff */
[C---:B------:R-:W-:Y:S01]  /*0ba0*/  @P0 FFMA R30, R0.reuse, R27, +INF ;  /* 0x7f800000001e0423 */ /* 0x040fe2000000001b */
[----:B------:R-:W-:Y:S01]  /*0bb0*/  FSETP.NEU.AND P0, PT, R0, RZ, PT ;  /* 0x000000ff0000720b */ /* 0x000fe20003f0d000 */
[----:B------:R-:W-:Y:S01]  /*0bc0*/  FMUL R0, R13, UR8 ;  /* 0x000000080d007c20 */ /* 0x000fe20008400000 */
[----:B------:R-:W-:Y:S01]  /*0bd0*/  LOP3.LUT R19, R7, R19, R20, 0x96, !PT ;  /* 0x0000001307137212 */ /* 0x000fe200078e9614 */
[----:B------:R-:W-:Y:S01]  /*0be0*/  FMUL R30, R30, -2 ;  /* 0xc00000001e1e7820 */ /* 0x000fe20000400000 */
[----:B------:R-:W-:Y:S01]  /*0bf0*/  FMUL R7, R29, R13 ;  /* 0x0000000d1d077220 */ /* 0x000fe20000400000 */
[----:B------:R-:W-:Y:S01]  /*0c00*/  FFMA R13, R18, R0, R13 ;  /* 0x00000000120d7223 */ /* 0x000fe2000000000d */
[----:B------:R-:W-:Y:S01]  /*0c10*/  FMUL R20, R8, R29 ;  /* 0x0000001d08147220 */ /* 0x000fe20000400000 */
[----:B------:R-:W-:-:S02]  /*0c20*/  LOP3.LUT R21, R19, R2, RZ, 0x3c, !PT ;  /* 0x0000000213157212 */ /* 0x000fc400078e3cff */
[----:B------:R-:W-:Y:S01]  /*0c30*/  FSEL R0, R30, +INF , P0 ;  /* 0x7f8000001e007808 */ /* 0x000fe20000000000 */
[----:B------:R-:W-:Y:S01]  /*0c40*/  FMUL R20, R20, UR9 ;  /* 0x0000000914147c20 */ /* 0x000fe20008400000 */
[----:B------:R-:W-:Y:S01]  /*0c50*/  HFMA2 R30, -RZ, RZ, 0.1495361328125, 0.0004794597625732421875 ;  /* 0x30c90fdbff1e7431 */ /* 0x000fe200000001ff */
[----:B------:R-:W-:Y:S01]  /*0c60*/  IADD3 R27, PT, PT, R4, 0xb0f8a, R21 ;  /* 0x000b0f8a041b7810 */ /* 0x000fe20007ffe015 */
[----:B------:R0:W1:Y:S01]  /*0c70*/  MUFU.RSQ R19, R0 ;  /* 0x0000000000137308 */ /* 0x0000620000001400 */
[----:B------:R-:W-:Y:S01]  /*0c80*/  IADD3 R29, PT, PT, R0, -0xd000000, RZ ;  /* 0xf3000000001d7810 */ /* 0x000fe20007ffe0ff */
[----:B------:R-:W-:Y:S01]  /*0c90*/  FFMA R33, R32, R20, R33 ;  /* 0x0000001420217223 */ /* 0x000fe20000000021 */
[----:B------:R-:W-:Y:S01]  /*0ca0*/  FMUL R20, R7, UR9 ;  /* 0x0000000907147c20 */ /* 0x000fe20008400000 */
[----:B------:R-:W-:Y:S02]  /*0cb0*/  I2FP.F32.U32 R27, R27 ;  /* 0x0000001b001b7245 */ /* 0x000fe40000201000 */
[----:B------:R-:W-:Y:S01]  /*0cc0*/  ISETP.GT.U32.AND P0, PT, R29, 0x727fffff, PT ;  /* 0x727fffff1d00780c */ /* 0x000fe20003f04070 */
[----:B------:R-:W-:Y:S01]  /*0cd0*/  FFMA R7, R20, R28, R13 ;  /* 0x0000001c14077223 */ /* 0x000fe2000000000d */
[----:B------:R-:W-:Y:S01]  /*0ce0*/  FMNMX R33, RZ, R33, !PT ;  /* 0x00000021ff217209 */ /* 0x000fe20007800000 */
[----:B------:R-:W-:-:S10]  /*0cf0*/  FFMA R13, R27, R30, 7.314590599882819788e-10 ;  /* 0x30490fdb1b0d7423 */ /* 0x000fd4000000001e */
[----:B01----:R-:W-:Y:S05]  /*0d00*/  @!P0 BRA `(.L_x_12) ;  /* 0x00000000000c8947 */ /* 0x003fea0003800000 */
[----:B------:R-:W-:-:S07]  /*0d10*/  MOV R28, 0xd30 ;  /* 0x00000d30001c7802 */ /* 0x000fce0000000f00 */
[----:B------:R-:W-:Y:S05]  /*0d20*/  CALL.REL.NOINC `($__internal_0_$__cuda_sm20_sqrt_rn_f32_slowpath) ;  /* 0x0000000c00847944 */ /* 0x000fea0003c00000 */
[----:B------:R-:W-:Y:S05]  /*0d30*/  BRA `(.L_x_13) ;  /* 0x0000000000107947 */ /* 0x000fea0003800000 */
.L_x_12:
[----:B------:R-:W-:Y:S01]  /*0d40*/  FMUL.FTZ R29, R0, R19 ;  /* 0x00000013001d7220 */ /* 0x000fe20000410000 */
[----:B------:R-:W-:-:S03]  /*0d50*/  FMUL.FTZ R19, R19, 0.5 ;  /* 0x3f00000013137820 */ /* 0x000fc60000410000 */
[----:B------:R-:W-:-:S04]  /*0d60*/  FFMA R0, -R29, R29, R0 ;  /* 0x0000001d1d007223 */ /* 0x000fc80000000100 */
[----:B------:R-:W-:-:S07]  /*0d70*/  FFMA R29, R0, R19, R29 ;  /* 0x00000013001d7223 */ /* 0x000fce000000001d */
.L_x_13:
[----:B------:R-:W-:Y:S05]  /*0d80*/  BSYNC.RECONVERGENT B0 ;  /* 0x0000000000007941 */ /* 0x000fea0003800200 */
.L_x_11:
[----:B------:R-:W-:Y:S01]  /*0d90*/  FMUL.RZ R27, R13, 0.15915493667125701904 ;  /* 0x3e22f9830d1b7820 */ /* 0x000fe2000040c000 */
[----:B------:R-:W-:Y:S01]  /*0da0*/  IADD3 R13, PT, PT, R33, -0xd000000, RZ ;  /* 0xf3000000210d7810 */ /* 0x000fe20007ffe0ff */
[----:B------:R-:W-:Y:S01]  /*0db0*/  MUFU.RSQ R30, R33 ;  /* 0x00000021001e7308 */ /* 0x000fe20000001400 */
[----:B------:R-:W-:Y:S01]  /*0dc0*/  FADD R28, R10, -R33 ;  /* 0x800000210a1c7221 */ /* 0x000fe20000000000 */
[----:B------:R-:W-:Y:S01]  /*0dd0*/  BSSY.RECONVERGENT B0, `(.L_x_14) ;  /* 0x0000013000007945 */ /* 0x000fe20003800200 */
[----:B------:R-:W-:Y:S02]  /*0de0*/  ISETP.GT.U32.AND P0, PT, R13, 0x727fffff, PT ;  /* 0x727fffff0d00780c */ /* 0x000fe40003f04070 */
[----:B------:R-:W-:-:S03]  /*0df0*/  FMUL R19, R9, R28 ;  /* 0x0000001c09137220 */ /* 0x000fc60000400000 */
[----:B------:R-:W0:Y:S01]  /*0e00*/  MUFU.SIN R20, R27 ;  /* 0x0000001b00147308 */ /* 0x000e220000000400 */
[----:B------:R-:W-:-:S07]  /*0e10*/  FFMA R19, R18, R19, R33 ;  /* 0x0000001312137223 */ /* 0x000fce0000000021 */
[----:B------:R-:W1:Y:S01]  /*0e20*/  MUFU.COS R0, R27 ;  /* 0x0000001b00007308 */ /* 0x000e620000000000 */
[-C--:B0-----:R-:W-:Y:S01]  /*0e30*/  FMUL R20, R20, R29.reuse ;  /* 0x0000001d14147220 */ /* 0x081fe20000400000 */
[----:B-1----:R-:W-:Y:S01]  /*0e40*/  FMUL R13, R0, R29 ;  /* 0x0000001d000d7220 */ /* 0x002fe20000400000 */
[----:B------:R-:W-:Y:S06]  /*0e50*/  @!P0 BRA `(.L_x_15) ;  /* 0x0000000000188947 */ /* 0x000fec0003800000 */
[----:B------:R-:W-:Y:S01]  /*0e60*/  BSSY.RECONVERGENT B1, `(.L_x_16) ;  /* 0x0000004000017945 */ /* 0x000fe20003800200 */
[----:B------:R-:W-:Y:S02]  /*0e70*/  MOV R0, R33 ;  /* 0x0000002100007202 */ /* 0x000fe40000000f00 */
[----:B------:R-:W-:-:S07]  /*0e80*/  MOV R28, 0xea0 ;  /* 0x00000ea0001c7802 */ /* 0x000fce0000000f00 */
[----:B------:R-:W-:Y:S05]  /*0e90*/  CALL.REL.NOINC `($__internal_0_$__cuda_sm20_sqrt_rn_f32_slowpath) ;  /* 0x0000000c00287944 */ /* 0x000fea0003c00000 */
[----:B------:R-:W-:Y:S05]  /*0ea0*/  BSYNC.RECONVERGENT B1 ;  /* 0x0000000000017941 */ /* 0x000fea0003800200 */
.L_x_16:
[----:B------:R-:W-:Y:S05]  /*0eb0*/  BRA `(.L_x_17) ;  /* 0x0000000000107947 */ /* 0x000fea0003800000 */
.L_x_15:
[----:B------:R-:W-:Y:S01]  /*0ec0*/  FMUL.FTZ R0, R33, R30 ;  /* 0x0000001e21007220 */ /* 0x000fe20000410000 */
[----:B------:R-:W-:-:S03]  /*0ed0*/  FMUL.FTZ R27, R30, 0.5 ;  /* 0x3f0000001e1b7820 */ /* 0x000fc60000410000 */
[----:B------:R-:W-:-:S04]  /*0ee0*/  FFMA R29, -R0, R0, R33 ;  /* 0x00000000001d7223 */ /* 0x000fc80000000121 */
[----:B------:R-:W-:-:S07]  /*0ef0*/  FFMA R29, R29, R27, R0 ;  /* 0x0000001b1d1d7223 */ /* 0x000fce0000000000 */
.L_x_17:
[----:B------:R-:W-:Y:S05]  /*0f00*/  BSYNC.RECONVERGENT B0 ;  /* 0x0000000000007941 */ /* 0x000fea0003800200 */
.L_x_14:
[----:B------:R-:W-:Y:S01]  /*0f10*/  UIADD3 UR4, UPT, UPT, UR4, 0x2, URZ ;  /* 0x0000000204047890 */ /* 0x000fe2000fffe0ff */
[-C--:B------:R-:W-:Y:S01]  /*0f20*/  FMUL R0, R8, R29.reuse ;  /* 0x0000001d08007220 */ /* 0x080fe20000400000 */
[C---:B------:R-:W-:Y:S01]  /*0f30*/  FMUL R27, R7.reuse, UR8 ;  /* 0x00000008071b7c20 */ /* 0x040fe20008400000 */
[----:B------:R-:W-:Y:S01]  /*0f40*/  FMUL R29, R7, R29 ;  /* 0x0000001d071d7220 */ /* 0x000fe20000400000 */
[----:B------:R-:W-:Y:S01]  /*0f50*/  UISETP.NE.AND UP0, UPT, UR4, URZ, UPT ;  /* 0x000000ff0400728c */ /* 0x000fe2000bf05270 */
[----:B------:R-:W-:Y:S01]  /*0f60*/  FMUL R28, R13, R6 ;  /* 0x000000060d1c7220 */ /* 0x000fe20000400000 */
[----:B------:R-:W-:Y:S01]  /*0f70*/  FMUL R0, R0, UR9 ;  /* 0x0000000900007c20 */ /* 0x000fe20008400000 */
[----:B------:R-:W-:Y:S01]  /*0f80*/  FFMA R27, R18, R27, R7 ;  /* 0x0000001b121b7223 */ /* 0x000fe20000000007 */
[----:B------:R-:W-:Y:S01]  /*0f90*/  FMUL R18, R29, UR9 ;  /* 0x000000091d127c20 */ /* 0x000fe20008400000 */
[----:B------:R-:W-:Y:S01]  /*0fa0*/  FFMA R28, R11, R20, R28 ;  /* 0x000000140b1c7223 */ /* 0x000fe2000000001c */
[----:B------:R-:W-:Y:S01]  /*0fb0*/  FFMA R0, R20, R0, R19 ;  /* 0x0000000014007223 */ /* 0x000fe20000000013 */
[----:B------:R-:W-:-:S02]  /*0fc0*/  IADD3 R4, PT, PT, R4, 0x161f14, RZ ;  /* 0x00161f1404047810 */ /* 0x000fc40007ffe0ff */
[----:B------:R-:W-:Y:S01]  /*0fd0*/  FFMA R13, R18, R28, R27 ;  /* 0x0000001c120d7223 */ /* 0x000fe2000000001b */
[----:B------:R-:W-:Y:S02]  /*0fe0*/  MOV R20, R2 ;  /* 0x0000000200147202 */ /* 0x000fe40000000f00 */
[----:B------:R-:W-:Y:S02]  /*0ff0*/  MOV R18, R3 ;  /* 0x0000000300127202 */ /* 0x000fe40000000f00 */
[----:B------:R-:W-:Y:S02]  /*1000*/  MOV R19, R5 ;  /* 0x0000000500137202 */ /* 0x000fe40000000f00 */
[----:B------:R-:W-:Y:S01]  /*1010*/  FMNMX R7, RZ, R0, !PT ;  /* 0x00000000ff077209 */ /* 0x000fe20007800000 */
[----:B------:R-:W-:Y:S06]  /*1020*/  BRA.U UP0, `(.L_x_18) ;  /* 0xfffffff100e47547 */ /* 0x000fec000b83ffff */
[----:B------:R-:W-:Y:S01]  /*1030*/  IADD3 R4, PT, PT, R4, -0xb0f8a, RZ ;  /* 0xfff4f07604047810 */ /* 0x000fe20007ffe0ff */
[----:B------:R-:W-:Y:S01]  /*1040*/  IMAD.MOV.U32 R20, RZ, RZ, R2 ;  /* 0x000000ffff147224 */ /* 0x000fe200078e0002 */
[----:B------:R-:W-:Y:S02]  /*1050*/  MOV R18, R3 ;  /* 0x0000000300127202 */ /* 0x000fe40000000f00 */
[----:B------:R-:W-:-:S07]  /*1060*/  MOV R19, R5 ;  /* 0x0000000500137202 */ /* 0x000fce0000000f00 */
.L_x_4:
[----:B------:R-:W0:Y:S02]  /*1070*/  LDC R3, c[0x0][0x394] ;  /* 0x0000e500ff037b82 */ /* 0x000e240000000800 */
[C---:B0-----:R-:W-:Y:S01]  /*1080*/  LOP3.LUT R0, R3.reuse, 0x1, RZ, 0xc0, !PT ;  /* 0x0000000103007812 */ /* 0x041fe200078ec0ff */
[----:B------:R-:W-:-:S03]  /*1090*/  IMAD R16, R3, 0xb0f8a, R16 ;  /* 0x000b0f8a03107824 */ /* 0x000fc600078e0210 */
[----:B------:R-:W-:-:S13]  /*10a0*/  ISETP.NE.U32.AND P0, PT, R0, 0x1, PT ;  /* 0x000000010000780c */ /* 0x000fda0003f05070 */
[----:B------:R-:W-:Y:S05]  /*10b0*/  @P0 BRA `(.L_x_0) ;  /* 0x0000000400780947 */ /* 0x000fea0003800000 */
[----:B------:R-:W-:Y:S01]  /*10c0*/  SHF.R.U32.HI R0, RZ, 0x2, R17 ;  /* 0x00000002ff007819 */ /* 0x000fe20000011611 */
[----:B------:R-:W-:Y:S01]  /*10d0*/  BSSY.RECONVERGENT B0, `(.L_x_19) ;  /* 0x000003b000007945 */ /* 0x000fe20003800200 */
[----:B------:R-:W-:Y:S02]  /*10e0*/  SHF.L.U32 R3, R21, 0x4, RZ ;  /* 0x0000000415037819 */ /* 0x000fe400000006ff */
[----:B------:R-:W-:Y:S02]  /*10f0*/  LOP3.LUT R0, R0, R17, RZ, 0x3c, !PT ;  /* 0x0000001100007212 */ /* 0x000fe400078e3cff */
[----:B------:R-:W-:Y:S02]  /*1100*/  MOV R17, 0x3e055027 ;  /* 0x3e05502700117802 */ /* 0x000fe40000000f00 */
[----:B------:R-:W-:-:S04]  /*1110*/  SHF.L.U32 R2, R0, 0x1, RZ ;  /* 0x0000000100027819 */ /* 0x000fc800000006ff */
        /* <DEDUP_REMOVED lines=12> */
[----:B------:R-:W-:Y:S01]  /*11e0*/  MOV R9, 0x7f800000 ;  /* 0x7f80000000097802 */ /* 0x000fe20000000f00 */
        /* <DEDUP_REMOVED lines=12> */
[----:B------:R-:W-:Y:S01]  /*12b0*/  FFMA R8, R8, 1.1920928955078125e-07, R3 ;  /* 0x3400000008087823 */ /* 0x000fe20000000003 */
[----:B------:R-:W-:Y:S01]  /*12c0*/  SHF.R.U32.HI R3, RZ, 0x2, R18 ;  /* 0x00000002ff037819 */ /* 0x000fe20000011612 */
[----:B------:R-:W-:-:S03]  /*12d0*/  FFMA R17, R10, R17, R10 ;  /* 0x000000110a117223 */ /* 0x000fc6000000000a */
[----:B------:R-:W-:Y:S01]  /*12e0*/  LOP3.LUT R3, R3, R18, RZ, 0x3c, !PT ;  /* 0x0000001203037212 */ /* 0x000fe200078e3cff */
[----:B------:R-:W-:Y:S01]  /*12f0*/  FFMA R17, R8, 0.69314718246459960938, R17 ;  /* 0x3f31721808117823 */ /* 0x000fe20000000011 */
[----:B------:R-:W-:-:S03]  /*1300*/  SHF.L.U32 R8, R2, 0x4, RZ ;  /* 0x0000000402087819 */ /* 0x000fc600000006ff */
[C---:B------:R-:W-:Y:S01]  /*1310*/  @P0 FFMA R17, R0.reuse, R9, +INF ;  /* 0x7f80000000110423 */ /* 0x040fe20000000009 */
[----:B------:R-:W-:Y:S02]  /*1320*/  FSETP.NEU.AND P0, PT, R0, RZ, PT ;  /* 0x000000ff0000720b */ /* 0x000fe40003f0d000 */
[----:B------:R-:W-:Y:S01]  /*1330*/  SHF.L.U32 R9, R3, 0x1, RZ ;  /* 0x0000000103097819 */ /* 0x000fe200000006ff */
[----:B------:R-:W-:-:S03]  /*1340*/  FMUL R17, R17, -2 ;  /* 0xc000000011117820 */ /* 0x000fc60000400000 */
[----:B------:R-:W-:Y:S02]  /*1350*/  LOP3.LUT R3, R3, R9, R8, 0x96, !PT ;  /* 0x0000000903037212 */ /* 0x000fe400078e9608 */
[----:B------:R-:W-:Y:S01]  /*1360*/  FSEL R10, R17, +INF , P0 ;  /* 0x7f800000110a7808 */ /* 0x000fe20000000000 */
[----:B------:R-:W-:Y:S01]  /*1370*/  HFMA2 R17, -RZ, RZ, 0.1495361328125, 0.0004794597625732421875 ;  /* 0x30c90fdbff117431 */ /* 0x000fe200000001ff */
[----:B------:R-:W-:Y:S02]  /*1380*/  LOP3.LUT R3, R3, R2, RZ, 0x3c, !PT ;  /* 0x0000000203037212 */ /* 0x000fe400078e3cff */
[----:B------:R0:W1:Y:S01]  /*1390*/  MUFU.RSQ R9, R10 ;  /* 0x0000000a00097308 */ /* 0x0000620000001400 */
[----:B------:R-:W-:Y:S01]  /*13a0*/  VIADD R8, R10, 0xf3000000 ;  /* 0xf30000000a087836 */ /* 0x000fe20000000000 */
[----:B------:R-:W-:-:S04]  /*13b0*/  IADD3 R0, PT, PT, R4, 0xb0f8a, R3 ;  /* 0x000b0f8a04007810 */ /* 0x000fc80007ffe003 */
[----:B------:R-:W-:Y:S02]  /*13c0*/  ISETP.GT.U32.AND P0, PT, R8, 0x727fffff, PT ;  /* 0x727fffff0800780c */ /* 0x000fe40003f04070 */
[----:B------:R-:W-:-:S05]  /*13d0*/  I2FP.F32.U32 R0, R0 ;  /* 0x0000000000007245 */ /* 0x000fca0000201000 */
[----:B------:R-:W-:-:S06]  /*13e0*/  FFMA R4, R0, R17, 7.314590599882819788e-10 ;  /* 0x30490fdb00047423 */ /* 0x000fcc0000000011 */
[----:B01----:R-:W-:Y:S05]  /*13f0*/  @!P0 BRA `(.L_x_20) ;  /* 0x0000000000108947 */ /* 0x003fea0003800000 */
[----:B------:R-:W-:Y:S02]  /*1400*/  MOV R0, R10 ;  /* 0x0000000a00007202 */ /* 0x000fe40000000f00 */
[----:B------:R-:W-:-:S07]  /*1410*/  MOV R28, 0x1430 ;  /* 0x00001430001c7802 */ /* 0x000fce0000000f00 */
[----:B------:R-:W-:Y:S05]  /*1420*/  CALL.REL.NOINC `($__internal_0_$__cuda_sm20_sqrt_rn_f32_slowpath) ;  /* 0x0000000400c47944 */ /* 0x000fea0003c00000 */
[----:B------:R-:W-:Y:S05]  /*1430*/  BRA `(.L_x_21) ;  /* 0x0000000000107947 */ /* 0x000fea0003800000 */
.L_x_20:
[----:B------:R-:W-:Y:S01]  /*1440*/  FMUL.FTZ R29, R10, R9 ;  /* 0x000000090a1d7220 */ /* 0x000fe20000410000 */
[----:B------:R-:W-:-:S03]  /*1450*/  FMUL.FTZ R8, R9, 0.5 ;  /* 0x3f00000009087820 */ /* 0x000fc60000410000 */
[----:B------:R-:W-:-:S04]  /*1460*/  FFMA R0, -R29, R29, R10 ;  /* 0x0000001d1d007223 */ /* 0x000fc8000000010a */
[----:B------:R-:W-:-:S07]  /*1470*/  FFMA R29, R0, R8, R29 ;  /* 0x00000008001d7223 */ /* 0x000fce000000001d */
.L_x_21:
[----:B------:R-:W-:Y:S05]  /*1480*/  BSYNC.RECONVERGENT B0 ;  /* 0x0000000000007941 */ /* 0x000fea0003800200 */
.L_x_19:
[----:B------:R-:W-:Y:S01]  /*1490*/  FMUL.RZ R10, R4, 0.15915493667125701904 ;  /* 0x3e22f983040a7820 */ /* 0x000fe2000040c000 */
[----:B------:R-:W-:Y:S01]  /*14a0*/  IADD3 R8, PT, PT, R7, -0xd000000, RZ ;  /* 0xf300000007087810 */ /* 0x000fe20007ffe0ff */
[----:B------:R-:W-:Y:S01]  /*14b0*/  MUFU.RSQ R18, R7 ;  /* 0x0000000700127308 */ /* 0x000fe20000001400 */
[----:B------:R-:W-:Y:S02]  /*14c0*/  BSSY.RECONVERGENT B0, `(.L_x_22) ;  /* 0x000000f000007945 */ /* 0x000fe40003800200 */
[----:B------:R-:W-:-:S05]  /*14d0*/  ISETP.GT.U32.AND P0, PT, R8, 0x727fffff, PT ;  /* 0x727fffff0800780c */ /* 0x000fca0003f04070 */
[----:B------:R-:W0:Y:S08]  /*14e0*/  MUFU.SIN R4, R10 ;  /* 0x0000000a00047308 */ /* 0x000e300000000400 */
[----:B------:R-:W1:Y:S01]  /*14f0*/  MUFU.COS R0, R10 ;  /* 0x0000000a00007308 */ /* 0x000e620000000000 */
[-C--:B0-----:R-:W-:Y:S01]  /*1500*/  FMUL R4, R4, R29.reuse ;  /* 0x0000001d04047220 */ /* 0x081fe20000400000 */
[----:B-1----:R-:W-:Y:S01]  /*1510*/  FMUL R9, R0, R29 ;  /* 0x0000001d00097220 */ /* 0x002fe20000400000 */
[----:B------:R-:W-:Y:S06]  /*1520*/  @!P0 BRA `(.L_x_23) ;  /* 0x0000000000108947 */ /* 0x000fec0003800000 */
[----:B------:R-:W-:Y:S02]  /*1530*/  MOV R0, R7 ;  /* 0x0000000700007202 */ /* 0x000fe40000000f00 */
[----:B------:R-:W-:-:S07]  /*1540*/  MOV R28, 0x1560 ;  /* 0x00001560001c7802 */ /* 0x000fce0000000f00 */
[----:B------:R-:W-:Y:S05]  /*1550*/  CALL.REL.NOINC `($__internal_0_$__cuda_sm20_sqrt_rn_f32_slowpath) ;  /* 0x0000000400787944 */ /* 0x000fea0003c00000 */
[----:B------:R-:W-:Y:S05]  /*1560*/  BRA `(.L_x_24) ;  /* 0x0000000000107947 */ /* 0x000fea0003800000 */
.L_x_23:
[C---:B------:R-:W-:Y:S01]  /*1570*/  FMUL.FTZ R0, R18.reuse, R7 ;  /* 0x0000000712007220 */ /* 0x040fe20000410000 */
[----:B------:R-:W-:-:S03]  /*1580*/  FMUL.FTZ R29, R18, 0.5 ;  /* 0x3f000000121d7820 */ /* 0x000fc60000410000 */
[----:B------:R-:W-:-:S04]  /*1590*/  FFMA R7, -R0, R0, R7 ;  /* 0x0000000000077223 */ /* 0x000fc80000000107 */
[----:B------:R-:W-:-:S07]  /*15a0*/  FFMA R29, R7, R29, R0 ;  /* 0x0000001d071d7223 */ /* 0x000fce0000000000 */
.L_x_24:
[----:B------:R-:W-:Y:S05]  /*15b0*/  BSYNC.RECONVERGENT B0 ;  /* 0x0000000000007941 */ /* 0x000fea0003800200 */
.L_x_22:
[----:B------:R-:W0:Y:S01]  /*15c0*/  LDC.64 R18, c[0x0][0x388] ;  /* 0x0000e200ff127b82 */ /* 0x000e220000000a00 */
[----:B------:R-:W-:Y:S01]  /*15d0*/  FMUL R6, R9, R6 ;  /* 0x0000000609067220 */ /* 0x000fe20000400000 */
[----:B------:R-:W-:Y:S01]  /*15e0*/  FMUL R0, R13, R29 ;  /* 0x0000001d0d007220 */ /* 0x000fe20000400000 */
[----:B------:R-:W-:Y:S02]  /*15f0*/  MOV R17, R5 ;  /* 0x0000000500117202 */ /* 0x000fe40000000f00 */
[----:B------:R-:W-:Y:S01]  /*1600*/  FFMA R4, R11, R4, R6 ;  /* 0x000000040b047223 */ /* 0x000fe20000000006 */
[----:B0-----:R-:W-:Y:S01]  /*1610*/  FMUL R18, R13, R18 ;  /* 0x000000120d127220 */ /* 0x001fe20000400000 */
[-C--:B------:R-:W-:Y:S01]  /*1620*/  FMUL R8, R19, R19.reuse ;  /* 0x0000001313087220 */ /* 0x080fe20000400000 */
[----:B------:R-:W-:Y:S01]  /*1630*/  FMUL R0, R0, R19 ;  /* 0x0000001300007220 */ /* 0x000fe20000400000 */
[----:B------:R-:W-:Y:S02]  /*1640*/  MOV R19, R21 ;  /* 0x0000001500137202 */ /* 0x000fe40000000f00 */
[----:B------:R-:W-:Y:S01]  /*1650*/  FFMA R13, R8, R18, R13 ;  /* 0x00000012080d7223 */ /* 0x000fe2000000000d */
[----:B------:R-:W-:-:S02]  /*1660*/  MOV R18, R20 ;  /* 0x0000001400127202 */ /* 0x000fc40000000f00 */
[----:B------:R-:W-:Y:S01]  /*1670*/  MOV R20, R2 ;  /* 0x0000000200147202 */ /* 0x000fe20000000f00 */
[----:B------:R-:W-:Y:S01]  /*1680*/  FFMA R13, R0, R4, R13 ;  /* 0x00000004000d7223 */ /* 0x000fe2000000000d */
[----:B------:R-:W-:-:S07]  /*1690*/  MOV R21, R3 ;  /* 0x0000000300157202 */ /* 0x000fce0000000f00 */
.L_x_0:
[----:B------:R-:W0:Y:S01]  /*16a0*/  LDC.64 R4, c[0x0][0x388] ;  /* 0x0000e200ff047b82 */ /* 0x000e220000000a00 */
[----:B------:R-:W1:Y:S01]  /*16b0*/  LDCU.64 UR4, c[0x0][0x390] ;  /* 0x00007200ff0477ac */ /* 0x000e620008000a00 */
[----:B------:R-:W-:Y:S02]  /*16c0*/  ISETP.GE.U32.AND P0, PT, R25, 0x2, PT ;  /* 0x000000021900780c */ /* 0x000fe40003f06070 */
[----:B-1----:R-:W-:Y:S01]  /*16d0*/  I2FP.F32.S32 R3, UR5 ;  /* 0x0000000500037c45 */ /* 0x002fe20008201400 */
[----:B------:R-:W-:Y:S01]  /*16e0*/  FADD R13, R13, -UR4 ;  /* 0x800000040d0d7e21 */ /* 0x000fe20008000000 */
[----:B0-----:R-:W-:-:S04]  /*16f0*/  FMUL R5, R5, R5 ;  /* 0x0000000505057220 */ /* 0x001fc80000400000 */
[----:B------:R-:W-:Y:S01]  /*1700*/  FMNMX R13, RZ, R13, !PT ;  /* 0x0000000dff0d7209 */ /* 0x000fe20007800000 */
[----:B------:R-:W-:Y:S01]  /*1710*/  FMUL R0, R5, -R4 ;  /* 0x8000000405007220 */ /* 0x000fe20000400000 */
[----:B------:R-:W-:-:S03]  /*1720*/  HFMA2 R5, -RZ, RZ, 0.96630859375, -0.0022525787353515625 ;  /* 0x3bbb989dff057431 */ /* 0x000fc600000001ff */
[----:B------:R-:W-:Y:S01]  /*1730*/  FMUL R0, R0, R3 ;  /* 0x0000000300007220 */ /* 0x000fe20000400000 */
[----:B------:R-:W-:-:S03]  /*1740*/  MOV R3, 0x437c0000 ;  /* 0x437c000000037802 */ /* 0x000fc60000000f00 */
[----:B------:R-:W-:Y:S02]  /*1750*/  FFMA.SAT R2, R0, R5, 0.5 ;  /* 0x3f00000000027423 */ /* 0x000fe40000002005 */
[----:B------:R-:W0:Y:S02]  /*1760*/  S2R R5, SR_CgaCtaId ;  /* 0x0000000000057919 */ /* 0x000e240000008800 */
[----:B------:R-:W-:-:S04]  /*1770*/  FFMA.RM R2, R2, R3, 12582913 ;  /* 0x4b40000102027423 */ /* 0x000fc80000004003 */
[C---:B------:R-:W-:Y:S01]  /*1780*/  FADD R3, R2.reuse, -12583039 ;  /* 0xcb40007f02037421 */ /* 0x040fe20000000000 */
[----:B------:R-:W-:-:S03]  /*1790*/  IMAD.SHL.U32 R2, R2, 0x800000, RZ ;  /* 0x0080000002027824 */ /* 0x000fc600078e00ff */
[----:B------:R-:W-:-:S04]  /*17a0*/  FFMA R3, R0, 1.4426950216293334961, -R3 ;  /* 0x3fb8aa3b00037823 */ /* 0x000fc80000000803 */
[----:B------:R-:W-:Y:S01]  /*17b0*/  FFMA R3, R0, 1.925963033500011079e-08, R3 ;  /* 0x32a5706000037823 */ /* 0x000fe20000000003 */
[----:B------:R-:W-:-:S05]  /*17c0*/  MOV R0, 0x400 ;  /* 0x0000040000007802 */ /* 0x000fca0000000f00 */
[----:B------:R-:W1:Y:S01]  /*17d0*/  MUFU.EX2 R3, R3 ;  /* 0x0000000300037308 */ /* 0x000e620000000800 */
[----:B0-----:R-:W-:-:S04]  /*17e0*/  LEA R0, R5, R0, 0x18 ;  /* 0x0000000005007211 */ /* 0x001fc800078ec0ff */
[-C--:B------:R-:W-:Y:S01]  /*17f0*/  LEA R9, R25, R0.reuse, 0x2 ;  /* 0x0000000019097211 */ /* 0x080fe200078e10ff */
[----:B-1----:R-:W-:Y:S01]  /*1800*/  FMUL R2, R2, R3 ;  /* 0x0000000302027220 */ /* 0x002fe20000400000 */
[C---:B------:R-:W-:Y:S02]  /*1810*/  LEA R3, R26.reuse, R0, 0x2 ;  /* 0x000000001a037211 */ /* 0x040fe400078e10ff */
[----:B------:R-:W-:Y:S01]  /*1820*/  LEA R6, R26, R9, 0x2 ;  /* 0x000000091a067211 */ /* 0x000fe200078e10ff */
[----:B------:R-:W-:-:S04]  /*1830*/  FMUL R2, R2, R13 ;  /* 0x0000000d02027220 */ /* 0x000fc80000400000 */
[----:B------:R-:W-:-:S04]  /*1840*/  FMUL R2, R2, 1.52587890625e-05 ;  /* 0x3780000002027820 */ /* 0x000fc80000400000 */
[----:B------:R-:W-:Y:S01]  /*1850*/  FMUL R4, R2, R2 ;  /* 0x0000000202047220 */ /* 0x000fe20000400000 */
[----:B------:R0:W-:Y:S03]  /*1860*/  STS [R3], R2 ;  /* 0x0000000203007388 */ /* 0x0001e60000000800 */
[----:B------:R-:W-:-:S05]  /*1870*/  FMUL R4, R4, 65536 ;  /* 0x4780000004047820 */ /* 0x000fca0000400000 */
[----:B------:R0:W-:Y:S01]  /*1880*/  STS [R6], R4 ;  /* 0x0000000406007388 */ /* 0x0001e20000000800 */
[----:B------:R-:W-:Y:S06]  /*1890*/  BAR.SYNC.DEFER_BLOCKING 0x0 ;  /* 0x0000000000007b1d */ /* 0x000fec0000010000 */
[----:B------:R-:W-:Y:S05]  /*18a0*/  @!P0 BRA `(.L_x_25) ;  /* 0x00000000004c8947 */ /* 0x000fea0003800000 */
.L_x_28:
[----:B------:R-:W-:Y:S01]  /*18b0*/  SHF.R.U32.HI R7, RZ, 0x1, R25 ;  /* 0x00000001ff077819 */ /* 0x000fe20000011619 */
[----:B------:R-:W-:Y:S03]  /*18c0*/  BSSY.RECONVERGENT B0, `(.L_x_26) ;  /* 0x000000d000007945 */ /* 0x000fe60003800200 */
[----:B------:R-:W-:-:S13]  /*18d0*/  ISETP.GE.U32.AND P0, PT, R26, R7, PT ;  /* 0x000000071a00720c */ /* 0x000fda0003f06070 */
[----:B-1----:R-:W-:Y:S05]  /*18e0*/  @P0 BRA `(.L_x_27) ;  /* 0x0000000000280947 */ /* 0x002fea0003800000 */
[C---:B------:R-:W-:Y:S01]  /*18f0*/  LEA R0, R7.reuse, R3, 0x2 ;  /* 0x0000000307007211 */ /* 0x040fe200078e10ff */
[----:B------:R-:W-:Y:S01]  /*1900*/  LDS R5, [R3] ;  /* 0x0000000003057984 */ /* 0x000fe20000000800 */
[----:B0-----:R-:W-:-:S04]  /*1910*/  LEA R4, R7, R6, 0x2 ;  /* 0x0000000607047211 */ /* 0x001fc800078e10ff */
[----:B------:R-:W0:Y:S02]  /*1920*/  LDS R0, [R0] ;  /* 0x0000000000007984 */ /* 0x000e240000000800 */
[----:B0-----:R-:W-:-:S05]  /*1930*/  FADD R2, R0, R5 ;  /* 0x0000000500027221 */ /* 0x001fca0000000000 */
[----:B------:R-:W-:Y:S04]  /*1940*/  STS [R3], R2 ;  /* 0x0000000203007388 */ /* 0x000fe80000000800 */
[----:B------:R-:W-:Y:S04]  /*1950*/  LDS R4, [R4] ;  /* 0x0000000004047984 */ /* 0x000fe80000000800 */
[----:B------:R-:W0:Y:S02]  /*1960*/  LDS R5, [R6] ;  /* 0x0000000006057984 */ /* 0x000e240000000800 */
[----:B0-----:R-:W-:-:S05]  /*1970*/  FADD R5, R4, R5 ;  /* 0x0000000504057221 */ /* 0x001fca0000000000 */
[----:B------:R1:W-:Y:S02]  /*1980*/  STS [R6], R5 ;  /* 0x0000000506007388 */ /* 0x0003e40000000800 */
.L_x_27:
[----:B------:R-:W-:Y:S05]  /*1990*/  BSYNC.RECONVERGENT B0 ;  /* 0x0000000000007941 */ /* 0x000fea0003800200 */
.L_x_26:
[----:B------:R-:W-:Y:S01]  /*19a0*/  BAR.SYNC.DEFER_BLOCKING 0x0 ;  /* 0x0000000000007b1d */ /* 0x000fe20000010000 */
[----:B------:R-:W-:Y:S02]  /*19b0*/  ISETP.GT.U32.AND P0, PT, R25, 0x3, PT ;  /* 0x000000031900780c */ /* 0x000fe40003f04070 */
[----:B------:R-:W-:-:S11]  /*19c0*/  MOV R25, R7 ;  /* 0x0000000700197202 */ /* 0x000fd60000000f00 */
[----:B------:R-:W-:Y:S05]  /*19d0*/  @P0 BRA `(.L_x_28) ;  /* 0xfffffffc00b40947 */ /* 0x000fea000383ffff */
.L_x_25:
[----:B------:R-:W-:Y:S01]  /*19e0*/  ISETP.NE.AND P0, PT, R26, RZ, PT ;  /* 0x000000ff1a00720c */ /* 0x000fe20003f05270 */
[----:B------:R-:W-:-:S12]  /*19f0*/  BSSY.RECONVERGENT B0, `(.L_x_29) ;  /* 0x000000d000007945 */ /* 0x000fd80003800200 */
[----:B------:R-:W-:Y:S05]  /*1a00*/  @P0 BRA `(.L_x_30) ;  /* 0x00000000002c0947 */ /* 0x000fea0003800000 */
[----:B------:R-:W2:Y:S01]  /*1a10*/  S2UR UR5, SR_CgaCtaId ;  /* 0x00000000000579c3 */ /* 0x000ea20000008800 */
[----:B------:R-:W-:Y:S01]  /*1a20*/  UMOV UR4, 0x400 ;  /* 0x0000040000047882 */ /* 0x000fe20000000000 */
[----:B------:R-:W-:Y:S06]  /*1a30*/  LDS R9, [R9] ;  /* 0x0000000009097984 */ /* 0x000fec0000000800 */
[----:B0-----:R-:W0:Y:S08]  /*1a40*/  LDC.64 R2, c[0x0][0x3a0] ;  /* 0x0000e800ff027b82 */ /* 0x001e300000000a00 */
[----:B-1----:R-:W1:Y:S01]  /*1a50*/  LDC.64 R4, c[0x0][0x3a8] ;  /* 0x0000ea00ff047b82 */ /* 0x002e620000000a00 */
[----:B--2---:R-:W-:Y:S01]  /*1a60*/  ULEA UR4, UR5, UR4, 0x18 ;  /* 0x0000000405047291 */ /* 0x004fe2000f8ec0ff */
[----:B0-----:R-:W-:-:S08]  /*1a70*/  IMAD.WIDE R2, R12, 0x4, R2 ;  /* 0x000000040c027825 */ /* 0x001fd000078e0202 */
[----:B------:R-:W0:Y:S01]  /*1a80*/  LDS R7, [UR4] ;  /* 0x00000004ff077984 */ /* 0x000e220008000800 */
[----:B-1----:R-:W-:-:S03]  /*1a90*/  IMAD.WIDE R12, R12, 0x4, R4 ;  /* 0x000000040c0c7825 */ /* 0x002fc600078e0204 */
[----:B0-----:R2:W-:Y:S04]  /*1aa0*/  REDG.E.ADD.F32.FTZ.RN.STRONG.GPU desc[UR6][R2.64], R7 ;  /* 0x00000007020079a6 */ /* 0x0015e8000c12f306 */
[----:B------:R2:W-:Y:S02]  /*1ab0*/  REDG.E.ADD.F32.FTZ.RN.STRONG.GPU desc[UR6][R12.64], R9 ;  /* 0x000000090c0079a6 */ /* 0x0005e4000c12f306 */
.L_x_30:
[----:B------:R-:W-:Y:S05]  /*1ac0*/  BSYNC.RECONVERGENT B0 ;  /* 0x0000000000007941 */ /* 0x000fea0003800200 */
.L_x_29:
[----:B-----5:R-:W-:Y:S04]  /*1ad0*/  STG.E.64 desc[UR6][R36.64], R16 ;  /* 0x0000001024007986 */ /* 0x020fe8000c101b06 */
[----:B------:R-:W-:Y:S04]  /*1ae0*/  STG.E.64 desc[UR6][R36.64+0x8], R18 ;  /* 0x0000081224007986 */ /* 0x000fe8000c101b06 */
[----:B------:R-:W-:Y:S04]  /*1af0*/  STG.E.64 desc[UR6][R36.64+0x10], R20 ;  /* 0x0000101424007986 */ /* 0x000fe8000c101b06 */
[----:B------:R-:W-:Y:S04]  /*1b00*/  STG.E.64 desc[UR6][R36.64+0x18], R22 ;  /* 0x0000181624007986 */ /* 0x000fe8000c101b06 */
[----:B------:R-:W-:Y:S04]  /*1b10*/  STG.E.64 desc[UR6][R36.64+0x28], R14 ;  /* 0x0000280e24007986 */ /* 0x000fe8000c101b06 */
[----:B------:R-:W-:Y:S01]  /*1b20*/  STG.E desc[UR6][R36.64+0x20], R24 ;  /* 0x0000201824007986 */ /* 0x000fe2000c101906 */
[----:B------:R-:W-:Y:S05]  /*1b30*/  EXIT ;  /* 0x000000000000794d */ /* 0x000fea0003800000 */
        .weak           $__internal_0_$__cuda_sm20_sqrt_rn_f32_slowpath
        .type           $__internal_0_$__cuda_sm20_sqrt_rn_f32_slowpath,@function
        .size           $__internal_0_$__cuda_sm20_sqrt_rn_f32_slowpath,(.L_x_202 - $__internal_0_$__cuda_sm20_sqrt_rn_f32_slowpath)
$__internal_0_$__cuda_sm20_sqrt_rn_f32_slowpath:
[----:B------:R-:W-:-:S13]  /*1b40*/  LOP3.LUT P0, RZ, R0, 0x7fffffff, RZ, 0xc0, !PT ;  /* 0x7fffffff00ff7812 */ /* 0x000fda000780c0ff */
[----:B------:R-:W-:Y:S01]  /*1b50*/  @!P0 MOV R29, R0 ;  /* 0x00000000001d8202 */ /* 0x000fe20000000f00 */
[----:B------:R-:W-:Y:S06]  /*1b60*/  @!P0 BRA `(.L_x_31) ;  /* 0x0000000000408947 */ /* 0x000fec0003800000 */
[----:B------:R-:W-:-:S13]  /*1b70*/  FSETP.GEU.FTZ.AND P0, PT, R0, RZ, PT ;  /* 0x000000ff0000720b */ /* 0x000fda0003f1e000 */
[----:B------:R-:W-:Y:S01]  /*1b80*/  @!P0 MOV R29, 0x7fffffff ;  /* 0x7fffffff001d8802 */ /* 0x000fe20000000f00 */
[----:B------:R-:W-:Y:S06]  /*1b90*/  @!P0 BRA `(.L_x_31) ;  /* 0x0000000000348947 */ /* 0x000fec0003800000 */
[----:B------:R-:W-:-:S13]  /*1ba0*/  FSETP.GTU.FTZ.AND P0, PT, |R0|, +INF , PT ;  /* 0x7f8000000000780b */ /* 0x000fda0003f1c200 */
[----:B------:R-:W-:Y:S01]  /*1bb0*/  @P0 FADD.FTZ R29, R0, 1 ;  /* 0x3f800000001d0421 */ /* 0x000fe20000010000 */
[----:B------:R-:W-:Y:S06]  /*1bc0*/  @P0 BRA `(.L_x_31) ;  /* 0x0000000000280947 */ /* 0x000fec0003800000 */
[----:B------:R-:W-:-:S13]  /*1bd0*/  FSETP.NEU.FTZ.AND P0, PT, |R0|, +INF , PT ;  /* 0x7f8000000000780b */ /* 0x000fda0003f1d200 */
[----:B------:R-:W-:-:S04]  /*1be0*/  @P0 FFMA R30, R0, 1.84467440737095516160e+19, RZ ;  /* 0x5f800000001e0823 */ /* 0x000fc800000000ff */
[----:B------:R-:W0:Y:S02]  /*1bf0*/  @P0 MUFU.RSQ R29, R30 ;  /* 0x0000001e001d0308 */ /* 0x000e240000001400 */
[----:B0-----:R-:W-:-:S04]  /*1c00*/  @P0 FMUL.FTZ R27, R30, R29 ;  /* 0x0000001d1e1b0220 */ /* 0x001fc80000410000 */
[----:B------:R-:W-:-:S04]  /*1c10*/  @P0 FADD.FTZ R31, -R27, -RZ ;  /* 0x800000ff1b1f0221 */ /* 0x000fc80000010100 */
[----:B------:R-:W-:Y:S01]  /*1c20*/  @P0 FFMA R34, R27, R31, R30 ;  /* 0x0000001f1b220223 */ /* 0x000fe2000000001e */
[----:B------:R-:W-:Y:S01]  /*1c30*/  @P0 FMUL.FTZ R31, R29, 0.5 ;  /* 0x3f0000001d1f0820 */ /* 0x000fe20000410000 */
[----:B------:R-:W-:-:S03]  /*1c40*/  @!P0 MOV R29, R0 ;  /* 0x00000000001d8202 */ /* 0x000fc60000000f00 */
[----:B------:R-:W-:-:S04]  /*1c50*/  @P0 FFMA R31, R34, R31, R27 ;  /* 0x0000001f221f0223 */ /* 0x000fc8000000001b */
[----:B------:R-:W-:-:S07]  /*1c60*/  @P0 FMUL.FTZ R29, R31, 2.3283064365386962891e-10 ;  /* 0x2f8000001f1d0820 */ /* 0x000fce0000410000 */
.L_x_31:
[----:B------:R-:W-:Y:S01]  /*1c70*/  HFMA2 R31, -RZ, RZ, 0, 0 ;  /* 0x00000000ff1f7431 */ /* 0x000fe200000001ff */
[----:B------:R-:W-:-:S04]  /*1c80*/  MOV R30, R28 ;  /* 0x0000001c001e7202 */ /* 0x000fc80000000f00 */
[----:B------:R-:W-:Y:S05]  /*1c90*/  RET.REL.NODEC R30 `(_Z22MC_Heston_Euler_kernelfffffiP17curandStateXORWOWPfS1_iP11HestonParam) ;  /* 0xffffffe01ed87950 */ /* 0x000fea0003c3ffff */
.L_x_32:
[----:B------:R-:W-:-:S00]  /*1ca0*/  BRA `(.L_x_32) ;  /* 0xfffffffc00fc7947 */ /* 0x000fc0000383ffff */
[----:B------:R-:W-:-:S00]  /*1cb0*/  NOP ;  /* 0x0000000000007918 */ /* 0x000fc00000000000 */
        /* <DEDUP_REMOVED lines=12> */
.L_x_202:


//--------------------- .text._Z29MC_Heston_Almost_Exact_kernelfffffiP17curandStateXORWOWPfS1_iP11HestonParam --------------------------
	.section	.text._Z29MC_Heston_Almost_Exact_kernelfffffiP17curandStateXORWOWPfS1_iP11HestonParam,"ax",@progbits
	.align	128
        .global         _Z29MC_Heston_Almost_Exact_kernelfffffiP17curandStateXORWOWPfS1_iP11HestonParam
        .type           _Z29MC_Heston_Almost_Exact_kernelfffffiP17curandStateXORWOWPfS1_iP11HestonParam,@function
        .size           _Z29MC_Heston_Almost_Exact_kernelfffffiP17curandStateXORWOWPfS1_iP11HestonParam,(.L_x_204 - _Z29MC_Heston_Almost_Exact_kernelfffffiP17curandStateXORWOWPfS1_iP11HestonParam)
        .other          _Z29MC_Heston_Almost_Exact_kernelfffffiP17curandStateXORWOWPfS1_iP11HestonParam,@"STO_CUDA_ENTRY STV_DEFAULT"
_Z29MC_Heston_Almost_Exact_kernelfffffiP17curandStateXORWOWPfS1_iP11HestonParam:
.text._Z29MC_Heston_Almost_Exact_kernelfffffiP17curandStateXORWOWPfS1_iP11HestonParam:
        /* <DEDUP_REMOVED lines=11> */
[----:B------:R-:W-:Y:S01]  /*00b0*/  SHF.R.S32.HI R18, RZ, 0x10, R14 ;  /* 0x00000010ff127819 */ /* 0x000fe2000001140e */
[----:B------:R-:W2:Y:S05]  /*00c0*/  LDCU.64 UR4, c[0x0][0x380] ;  /* 0x00007000ff0477ac */ /* 0x000eaa0008000a00 */
[----:B------:R-:W3:Y:S01]  /*00d0*/  LDC R21, c[0x0][0x38c] ;  /* 0x0000e300ff157b82 */ /* 0x000ee20000000800 */
[----:B0-----:R-:W-:-:S05]  /*00e0*/  IMAD.WIDE R4, R18, 0x10, R4 ;  /* 0x0000001012047825 */ /* 0x001fca00078e0204 */
[----:B-1----:R-:W4:Y:S04]  /*00f0*/  LDG.E R23, desc[UR6][R4.64+0x8] ;  /* 0x0000080604177981 */ /* 0x002f28000c1e1900 */
[----:B------:R-:W5:Y:S04]  /*0100*/  LDG.E R19, desc[UR6][R4.64] ;  /* 0x0000000604137981 */ /* 0x000f68000c1e1900 */
[----:B------:R-:W5:Y:S04]  /*0110*/  LDG.E R0, desc[UR6][R4.64+0xc] ;  /* 0x00000c0604007981 */ /* 0x000f68000c1e1900 */
[----:B------:R-:W5:Y:S01]  /*0120*/  LDG.E R20, desc[UR6][R4.64+0x4] ;  /* 0x0000040604147981 */ /* 0x000f62000c1e1900 */
[----:B--2---:R-:W-:Y:S01]  /*0130*/  MOV R22, UR4 ;  /* 0x0000000400167c02 */ /* 0x004fe20008000f00 */
[----:B------:R-:W-:Y:S01]  /*0140*/  BSSY.RECONVERGENT B0, `(.L_x_33) ;  /* 0x0000011000007945 */ /* 0x000fe20003800200 */
[----:B------:R-:W-:Y:S01]  /*0150*/  MOV R24, UR5 ;  /* 0x0000000500187c02 */ /* 0x000fe20008000f00 */
[----:B---3--:R-:W-:Y:S01]  /*0160*/  FMUL R21, R21, R21 ;  /* 0x0000001515157220 */ /* 0x008fe20000400000 */
[----:B----4-:R-:W0:Y:S01]  /*0170*/  MUFU.RCP R2, R23 ;  /* 0x0000001700027308 */ /* 0x010e220000001000 */
[----:B-----5:R-:W-:Y:S01]  /*0180*/  FMUL R3, R19, -R0 ;  /* 0x8000000013037220 */ /* 0x020fe20000400000 */
[----:B0-----:R-:W-:-:S04]  /*0190*/  FFMA R7, -R23, R2, 1 ;  /* 0x3f80000017077423 */ /* 0x001fc80000000102 */
[----:B------:R-:W-:Y:S01]  /*01a0*/  FFMA R7, R2, R7, R2 ;  /* 0x0000000702077223 */ /* 0x000fe20000000002 */
[----:B------:R-:W-:-:S04]  /*01b0*/  FMUL R2, R20, R3 ;  /* 0x0000000314027220 */ /* 0x000fc80000400000 */
[----:B------:R-:W0:Y:S01]  /*01c0*/  FCHK P0, R2, R23 ;  /* 0x0000001702007302 */ /* 0x000e220000000000 */
[----:B------:R-:W-:-:S04]  /*01d0*/  FFMA R6, R2, R7, RZ ;  /* 0x0000000702067223 */ /* 0x000fc800000000ff */
[----:B------:R-:W-:-:S04]  /*01e0*/  FFMA R3, -R23, R6, R2 ;  /* 0x0000000617037223 */ /* 0x000fc80000000102 */
[----:B------:R-:W-:Y:S01]  /*01f0*/  FFMA R6, R7, R3, R6 ;  /* 0x0000000307067223 */ /* 0x000fe20000000006 */
[----:B0-----:R-:W-:Y:S06]  /*0200*/  @!P0 BRA `(.L_x_34) ;  /* 0x0000000000108947 */ /* 0x001fec0003800000 */
[----:B------:R-:W-:Y:S02]  /*0210*/  MOV R3, R23 ;  /* 0x0000001700037202 */ /* 0x000fe40000000f00 */
[----:B------:R-:W-:-:S07]  /*0220*/  MOV R4, 0x240 ;  /* 0x0000024000047802 */ /* 0x000fce0000000f00 */
[----:B------:R-:W-:Y:S05]  /*0230*/  CALL.REL.NOINC `($__internal_2_$__cuda_sm3x_div_rn_noftz_f32_slowpath) ;  /* 0x0000002000247944 */ /* 0x000fea0003c00000 */
[----:B------:R-:W-:-:S07]  /*0240*/  MOV R6, R7 ;  /* 0x0000000700067202 */ /* 0x000fce0000000f00 */
.L_x_34:
[----:B------:R-:W-:Y:S05]  /*0250*/  BSYNC.RECONVERGENT B0 ;  /* 0x0000000000007941 */ /* 0x000fea0003800200 */
.L_x_33:
[----:B------:R-:W0:Y:S01]  /*0260*/  MUFU.RCP R2, R23 ;  /* 0x0000001700027308 */ /* 0x000e220000001000 */
[----:B------:R-:W-:Y:S01]  /*0270*/  FMUL R4, R19, R0 ;  /* 0x0000000013047220 */ /* 0x000fe20000400000 */
[----:B------:R-:W-:Y:S01]  /*0280*/  BSSY.RECONVERGENT B0, `(.L_x_35) ;  /* 0x000000e000007945 */ /* 0x000fe20003800200 */
[----:B------:R-:W-:-:S05]  /*0290*/  FMUL R25, R21, R6 ;  /* 0x0000000615197220 */ /* 0x000fca0000400000 */
[----:B------:R-:W1:Y:S01]  /*02a0*/  FCHK P0, R4, R23 ;  /* 0x0000001704007302 */ /* 0x000e620000000000 */
[----:B0-----:R-:W-:-:S04]  /*02b0*/  FFMA R3, -R23, R2, 1 ;  /* 0x3f80000017037423 */ /* 0x001fc80000000102 */
[----:B------:R-:W-:-:S04]  /*02c0*/  FFMA R2, R2, R3, R2 ;  /* 0x0000000302027223 */ /* 0x000fc80000000002 */
[----:B------:R-:W-:-:S04]  /*02d0*/  FFMA R3, R2, R4, RZ ;  /* 0x0000000402037223 */ /* 0x000fc800000000ff */
[----:B------:R-:W-:-:S04]  /*02e0*/  FFMA R8, -R23, R3, R4 ;  /* 0x0000000317087223 */ /* 0x000fc80000000104 */
[----:B------:R-:W-:Y:S01]  /*02f0*/  FFMA R2, R2, R8, R3 ;  /* 0x0000000802027223 */ /* 0x000fe20000000003 */
[----:B-1----:R-:W-:Y:S06]  /*0300*/  @!P0 BRA `(.L_x_36) ;  /* 0x0000000000148947 */ /* 0x002fec0003800000 */
[----:B------:R-:W-:Y:S01]  /*0310*/  IMAD.MOV.U32 R2, RZ, RZ, R4 ;  /* 0x000000ffff027224 */ /* 0x000fe200078e0004 */
[----:B------:R-:W-:Y:S02]  /*0320*/  MOV R3, R23 ;  /* 0x0000001700037202 */ /* 0x000fe40000000f00 */
[----:B------:R-:W-:-:S07]  /*0330*/  MOV R4, 0x350 ;  /* 0x0000035000047802 */ /* 0x000fce0000000f00 */
[----:B------:R-:W-:Y:S05]  /*0340*/  CALL.REL.NOINC `($__internal_2_$__cuda_sm3x_div_rn_noftz_f32_slowpath) ;  /* 0x0000001c00e07944 */ /* 0x000fea0003c00000 */
[----:B------:R-:W-:-:S07]  /*0350*/  MOV R2, R7 ;  /* 0x0000000700027202 */ /* 0x000fce0000000f00 */
.L_x_36:
[----:B------:R-:W-:Y:S05]  /*0360*/  BSYNC.RECONVERGENT B0 ;  /* 0x0000000000007941 */ /* 0x000fea0003800200 */
.L_x_35:
[----:B------:R-:W0:Y:S01]  /*0370*/  MUFU.RCP R4, R23 ;  /* 0x0000001700047308 */ /* 0x000e220000001000 */
[----:B------:R-:W-:Y:S01]  /*0380*/  FADD R2, R2, -0.5 ;  /* 0xbf00000002027421 */ /* 0x000fe20000000000 */
[----:B------:R-:W-:Y:S03]  /*0390*/  BSSY.RECONVERGENT B0, `(.L_x_37) ;  /* 0x000000e000007945 */ /* 0x000fe60003800200 */
[----:B------:R-:W-:-:S03]  /*03a0*/  FMUL R26, R21, R2 ;  /* 0x00000002151a7220 */ /* 0x000fc60000400000 */
[----:B------:R-:W1:Y:S01]  /*03b0*/  FCHK P0, R0, R23 ;  /* 0x0000001700007302 */ /* 0x000e620000000000 */
[----:B0-----:R-:W-:-:S04]  /*03c0*/  FFMA R3, -R23, R4, 1 ;  /* 0x3f80000017037423 */ /* 0x001fc80000000104 */
[----:B------:R-:W-:-:S04]  /*03d0*/  FFMA R6, R4, R3, R4 ;  /* 0x0000000304067223 */ /* 0x000fc80000000004 */
[----:B------:R-:W-:-:S04]  /*03e0*/  FFMA R27, R0, R6, RZ ;  /* 0x00000006001b7223 */ /* 0x000fc800000000ff */
[----:B------:R-:W-:-:S04]  /*03f0*/  FFMA R4, -R23, R27, R0 ;  /* 0x0000001b17047223 */ /* 0x000fc80000000100 */
[----:B------:R-:W-:Y:S01]  /*0400*/  FFMA R27, R6, R4, R27 ;  /* 0x00000004061b7223 */ /* 0x000fe2000000001b */
[----:B-1----:R-:W-:Y:S06]  /*0410*/  @!P0 BRA `(.L_x_38) ;  /* 0x0000000000148947 */ /* 0x002fec0003800000 */
[----:B------:R-:W-:Y:S02]  /*0420*/  MOV R2, R0 ;  /* 0x0000000000027202 */ /* 0x000fe40000000f00 */
[----:B------:R-:W-:Y:S02]  /*0430*/  MOV R3, R23 ;  /* 0x0000001700037202 */ /* 0x000fe40000000f00 */
[----:B------:R-:W-:-:S07]  /*0440*/  MOV R4, 0x460 ;  /* 0x0000046000047802 */ /* 0x000fce0000000f00 */
[----:B------:R-:W-:Y:S05]  /*0450*/  CALL.REL.NOINC `($__internal_2_$__cuda_sm3x_div_rn_noftz_f32_slowpath) ;  /* 0x0000001c009c7944 */ /* 0x000fea0003c00000 */
[----:B------:R-:W-:-:S07]  /*0460*/  IMAD.MOV.U32 R27, RZ, RZ, R7 ;  /* 0x000000ffff1b7224 */ /* 0x000fce00078e0007 */
.L_x_38:
[----:B------:R-:W-:Y:S05]  /*0470*/  BSYNC.RECONVERGENT B0 ;  /* 0x0000000000007941 */ /* 0x000fea0003800200 */
.L_x_37:
[----:B------:R-:W0:Y:S01]  /*0480*/  LDC.64 R2, c[0x0][0x398] ;  /* 0x0000e600ff027b82 */ /* 0x000e220000000a00 */
[----:B------:R-:W1:Y:S01]  /*0490*/  LDCU UR4, c[0x0][0x394] ;  /* 0x00007280ff0477ac */ /* 0x000e620008000800 */
[----:B0-----:R-:W-:-:S05]  /*04a0*/  IMAD.WIDE R14, R14, 0x30, R2 ;  /* 0x000000300e0e7825 */ /* 0x001fca00078e0202 */
[----:B------:R0:W5:Y:S04]  /*04b0*/  LDG.E R29, desc[UR6][R14.64+0x20] ;  /* 0x000020060e1d7981 */ /* 0x000168000c1e1900 */
[----:B------:R0:W5:Y:S04]  /*04c0*/  LDG.E.64 R12, desc[UR6][R14.64+0x28] ;  /* 0x000028060e0c7981 */ /* 0x000168000c1e1b00 */
[----:B------:R0:W5:Y:S04]  /*04d0*/  LDG.E.64 R10, desc[UR6][R14.64] ;  /* 0x000000060e0a7981 */ /* 0x000168000c1e1b00 */
[----:B------:R0:W5:Y:S04]  /*04e0*/  LDG.E.64 R8, desc[UR6][R14.64+0x8] ;  /* 0x000008060e087981 */ /* 0x000168000c1e1b00 */
[----:B------:R0:W5:Y:S04]  /*04f0*/  LDG.E.64 R6, desc[UR6][R14.64+0x10] ;  /* 0x000010060e067981 */ /* 0x000168000c1e1b00 */
[----:B------:R0:W5:Y:S01]  /*0500*/  LDG.E.64 R4, desc[UR6][R14.64+0x18] ;  /* 0x000018060e047981 */ /* 0x000162000c1e1b00 */
[----:B-1----:R-:W-:-:S09]  /*0510*/  UISETP.GE.AND UP0, UPT, UR4, 0x1, UPT ;  /* 0x000000010400788c */ /* 0x002fd2000bf06270 */
[----:B0-----:R-:W-:Y:S05]  /*0520*/  BRA.U !UP0, `(.L_x_39) ;  /* 0x0000001508ec7547 */ /* 0x001fea000b800000 */
[----:B------:R-:W-:Y:S01]  /*0530*/  FFMA R31, -R0, R0, 1 ;  /* 0x3f800000001f7423 */ /* 0x000fe20000000100 */
[----:B------:R-:W-:Y:S01]  /*0540*/  BSSY.RECONVERGENT B0, `(.L_x_40) ;  /* 0x000000f000007945 */ /* 0x000fe20003800200 */
[----:B------:R-:W-:Y:S02]  /*0550*/  FADD R33, R26, -R27 ;  /* 0x8000001b1a217221 */ /* 0x000fe40000000000 */
[----:B------:R0:W1:Y:S01]  /*0560*/  MUFU.RSQ R2, R31 ;  /* 0x0000001f00027308 */ /* 0x0000620000001400 */
[----:B------:R-:W-:-:S04]  /*0570*/  IADD3 R3, PT, PT, R31, -0xd000000, RZ ;  /* 0xf30000001f037810 */ /* 0x000fc80007ffe0ff */
[----:B------:R-:W-:-:S13]  /*0580*/  ISETP.GT.U32.AND P0, PT, R3, 0x727fffff, PT ;  /* 0x727fffff0300780c */ /* 0x000fda0003f04070 */
[----:B01----:R-:W-:Y:S05]  /*0590*/  @!P0 BRA `(.L_x_41) ;  /* 0x0000000000148947 */ /* 0x003fea0003800000 */
[----:B------:R-:W-:Y:S02]  /*05a0*/  MOV R2, R31 ;  /* 0x0000001f00027202 */ /* 0x000fe40000000f00 */
[----:B------:R-:W-:-:S07]  /*05b0*/  MOV R32, 0x5d0 ;  /* 0x000005d000207802 */ /* 0x000fce0000000f00 */
[----:B-----5:R-:W-:Y:S05]  /*05c0*/  CALL.REL.NOINC `($__internal_1_$__cuda_sm20_sqrt_rn_f32_slowpath) ;  /* 0x0000001800e87944 */ /* 0x020fea0003c00000 */
[----:B------:R-:W-:Y:S01]  /*05d0*/  MOV R26, R34 ;  /* 0x00000022001a7202 */ /* 0x000fe20000000f00 */
[----:B------:R-:W-:Y:S06]  /*05e0*/  BRA `(.L_x_42) ;  /* 0x0000000000107947 */ /* 0x000fec0003800000 */
.L_x_41:
[----:B------:R-:W-:Y:S01]  /*05f0*/  FMUL.FTZ R26, R31, R2 ;  /* 0x000000021f1a7220 */ /* 0x000fe20000410000 */
[----:B------:R-:W-:-:S03]  /*0600*/  FMUL.FTZ R2, R2, 0.5 ;  /* 0x3f00000002027820 */ /* 0x000fc60000410000 */
[----:B------:R-:W-:-:S04]  /*0610*/  FFMA R3, -R26, R26, R31 ;  /* 0x0000001a1a037223 */ /* 0x000fc8000000011f */
[----:B------:R-:W-:-:S07]  /*0620*/  FFMA R26, R3, R2, R26 ;  /* 0x00000002031a7223 */ /* 0x000fce000000001a */
.L_x_42:
[----:B------:R-:W-:Y:S05]  /*0630*/  BSYNC.RECONVERGENT B0 ;  /* 0x0000000000007941 */ /* 0x000fea0003800200 */
.L_x_40:
[----:B------:R-:W0:Y:S01]  /*0640*/  LDCU UR4, c[0x0][0x394] ;  /* 0x00007280ff0477ac */ /* 0x000e220008000800 */
[----:B-----5:R-:W-:Y:S01]  /*0650*/  MOV R2, R10 ;  /* 0x0000000a00027202 */ /* 0x020fe20000000f00 */
[----:B------:R-:W-:Y:S01]  /*0660*/  IMAD.MOV.U32 R28, RZ, RZ, R9 ;  /* 0x000000ffff1c7224 */ /* 0x000fe200078e0009 */
[----:B0-----:R-:W-:-:S09]  /*0670*/  UISETP.NE.AND UP0, UPT, UR4, 0x1, UPT ;  /* 0x000000010400788c */ /* 0x001fd2000bf05270 */
[----:B------:R-:W-:Y:S05]  /*0680*/  BRA.U !UP0, `(.L_x_43) ;  /* 0x0000000d08b07547 */ /* 0x000fea000b800000 */
[----:B------:R-:W-:Y:S01]  /*0690*/  ULOP3.LUT UR4, UR4, 0x7ffffffe, URZ, 0xc0, !UPT ;  /* 0x7ffffffe04047892 */ /* 0x000fe2000f8ec0ff */
[----:B------:R-:W-:Y:S01]  /*06a0*/  IADD3 R30, PT, PT, R10, 0xb0f8a, RZ ;  /* 0x000b0f8a0a1e7810 */ /* 0x000fe20007ffe0ff */
[----:B------:R-:W0:Y:S02]  /*06b0*/  LDCU UR5, c[0x0][0x38c] ;  /* 0x00007180ff0577ac */ /* 0x000e240008000800 */
[----:B------:R-:W-:-:S12]  /*06c0*/  UIADD3 UR4, UPT, UPT, -UR4, URZ, URZ ;  /* 0x000000ff04047290 */ /* 0x000fd8000fffe1ff */
.L_x_63:
[----:B------:R-:W-:Y:S01]  /*06d0*/  SHF.R.U32.HI R2, RZ, 0x2, R11 ;  /* 0x00000002ff027819 */ /* 0x000fe2000001160b */
[----:B------:R-:W-:Y:S01]  /*06e0*/  BSSY.RECONVERGENT B0, `(.L_x_44) ;  /* 0x000003c000007945 */ /* 0x000fe20003800200 */
[----:B------:R-:W-:Y:S02]  /*06f0*/  SHF.L.U32 R3, R7, 0x4, RZ ;  /* 0x0000000407037819 */ /* 0x000fe400000006ff */
[----:B------:R-:W-:-:S04]  /*0700*/  LOP3.LUT R2, R2, R11, RZ, 0x3c, !PT ;  /* 0x0000000b02027212 */ /* 0x000fc800078e3cff */
[----:B------:R-:W-:-:S04]  /*0710*/  SHF.L.U32 R11, R2, 0x1, RZ ;  /* 0x00000001020b7819 */ /* 0x000fc800000006ff */
[----:B------:R-:W-:Y:S01]  /*0720*/  LOP3.LUT R2, R2, R11, R3, 0x96, !PT ;  /* 0x0000000b02027212 */ /* 0x000fe200078e9603 */
[----:B------:R-:W-:-:S03]  /*0730*/  HFMA2 R3, -RZ, RZ, 0.1171875, 0 ;  /* 0x2f800000ff037431 */ /* 0x000fc600000001ff */
[----:B------:R-:W-:-:S04]  /*0740*/  LOP3.LUT R35, R2, R7, RZ, 0x3c, !PT ;  /* 0x0000000702237212 */ /* 0x000fc800078e3cff */
[----:B------:R-:W-:-:S04]  /*0750*/  IADD3 R2, PT, PT, R30, -0x587c5, R35 ;  /* 0xfffa783b1e027810 */ /* 0x000fc80007ffe023 */
[----:B------:R-:W-:-:S05]  /*0760*/  I2FP.F32.U32 R2, R2 ;  /* 0x0000000200027245 */ /* 0x000fca0000201000 */
[----:B------:R-:W-:Y:S01]  /*0770*/  FFMA R2, R2, R3, 1.1641532182693481445e-10 ;  /* 0x2f00000002027423 */ /* 0x000fe20000000003 */
[----:B------:R-:W-:-:S04]  /*0780*/  SHF.R.U32.HI R3, RZ, 0x2, R8 ;  /* 0x00000002ff037819 */ /* 0x000fc80000011608 */
[----:B------:R-:W-:Y:S02]  /*0790*/  FSETP.GEU.AND P0, PT, R2, 1.175494350822287508e-38, PT ;  /* 0x008000000200780b */ /* 0x000fe40003f0e000 */
[----:B------:R-:W-:-:S04]  /*07a0*/  LOP3.LUT R28, R3, R8, RZ, 0x3c, !PT ;  /* 0x00000008031c7212 */ /* 0x000fc800078e3cff */
[----:B------:R-:W-:-:S07]  /*07b0*/  SHF.L.U32 R8, R28, 0x1, RZ ;  /* 0x000000011c087819 */ /* 0x000fce00000006ff */
[----:B------:R-:W-:-:S04]  /*07c0*/  @!P0 FMUL R2, R2, 8388608 ;  /* 0x4b00000002028820 */ /* 0x000fc80000400000 */
[----:B------:R-:W-:-:S05]  /*07d0*/  VIADD R11, R2, 0xc0d55555 ;  /* 0xc0d55555020b7836 */ /* 0x000fca0000000000 */
[----:B------:R-:W-:Y:S02]  /*07e0*/  LOP3.LUT R3, R11, 0xff800000, RZ, 0xc0, !PT ;  /* 0xff8000000b037812 */ /* 0x000fe400078ec0ff */
[----:B------:R-:W-:-:S04]  /*07f0*/  SHF.L.U32 R11, R35, 0x4, RZ ;  /* 0x00000004230b7819 */ /* 0x000fc800000006ff */
[----:B------:R-:W-:Y:S02]  /*0800*/  LOP3.LUT R28, R28, R8, R11, 0x96, !PT ;  /* 0x000000081c1c7212 */ /* 0x000fe400078e960b */
[----:B------:R-:W-:Y:S02]  /*0810*/  IADD3 R8, PT, PT, R2, -R3, RZ ;  /* 0x8000000302087210 */ /* 0x000fe40007ffe0ff */
[----:B------:R-:W-:Y:S02]  /*0820*/  MOV R11, 0x3e055027 ;  /* 0x3e055027000b7802 */ /* 0x000fe40000000f00 */
[----:B------:R-:W-:Y:S01]  /*0830*/  LOP3.LUT R28, R28, R35, RZ, 0x3c, !PT ;  /* 0x000000231c1c7212 */ /* 0x000fe200078e3cff */
        /* <DEDUP_REMOVED lines=8> */
[----:B------:R-:W-:-:S04]  /*08c0*/  FFMA R11, R8, R11, -0.5 ;  /* 0xbf000000080b7423 */ /* 0x000fc8000000000b */
[----:B------:R-:W-:-:S04]  /*08d0*/  FMUL R11, R8, R11 ;  /* 0x0000000b080b7220 */ /* 0x000fc80000400000 */
[----:B------:R-:W-:Y:S01]  /*08e0*/  FFMA R32, R8, R11, R8 ;  /* 0x0000000b08207223 */ /* 0x000fe20000000008 */
[----:B------:R-:W-:Y:S01]  /*08f0*/  I2FP.F32.S32 R8, R3 ;  /* 0x0000000300087245 */ /* 0x000fe20000201400 */
[----:B------:R-:W-:Y:S01]  /*0900*/  IMAD.MOV.U32 R11, RZ, RZ, 0x7f800000 ;  /* 0x7f800000ff0b7424 */ /* 0x000fe200078e00ff */
[----:B------:R-:W-:Y:S02]  /*0910*/  FSEL R3, RZ, -23, P0 ;  /* 0xc1b80000ff037808 */ /* 0x000fe40000000000 */
[----:B------:R-:W-:-:S03]  /*0920*/  ISETP.GT.U32.AND P0, PT, R2, 0x7f7fffff, PT ;  /* 0x7f7fffff0200780c */ /* 0x000fc60003f04070 */
[----:B------:R-:W-:-:S04]  /*0930*/  FFMA R3, R8, 1.1920928955078125e-07, R3 ;  /* 0x3400000008037823 */ /* 0x000fc80000000003 */
[----:B------:R-:W-:-:S06]  /*0940*/  FFMA R3, R3, 0.69314718246459960938, R32 ;  /* 0x3f31721803037823 */ /* 0x000fcc0000000020 */
[C---:B------:R-:W-:Y:S01]  /*0950*/  @P0 FFMA R3, R2.reuse, R11, +INF ;  /* 0x7f80000002030423 */ /* 0x040fe2000000000b */
[----:B------:R-:W-:Y:S02]  /*0960*/  FSETP.NEU.AND P0, PT, R2, RZ, PT ;  /* 0x000000ff0200720b */ /* 0x000fe40003f0d000 */
[----:B------:R-:W-:Y:S01]  /*0970*/  MOV R11, R7 ;  /* 0x00000007000b7202 */ /* 0x000fe20000000f00 */
[----:B------:R-:W-:-:S05]  /*0980*/  FMUL R3, R3, -2 ;  /* 0xc000000003037820 */ /* 0x000fca0000400000 */
[----:B------:R-:W-:Y:S01]  /*0990*/  FSEL R37, R3, +INF , P0 ;  /* 0x7f80000003257808 */ /* 0x000fe20000000000 */
[----:B------:R-:W-:-:S03]  /*09a0*/  HFMA2 R3, -RZ, RZ, 0.1495361328125, 0.0004794597625732421875 ;  /* 0x30c90fdbff037431 */ /* 0x000fc600000001ff */
[----:B------:R-:W-:Y:S01]  /*09b0*/  IADD3 R2, PT, PT, R37, -0xd000000, RZ ;  /* 0xf300000025027810 */ /* 0x000fe20007ffe0ff */
[----:B------:R1:W2:Y:S03]  /*09c0*/  MUFU.RSQ R32, R37 ;  /* 0x0000002500207308 */ /* 0x0002a60000001400 */
[----:B------:R-:W-:Y:S02]  /*09d0*/  ISETP.GT.U32.AND P0, PT, R2, 0x727fffff, PT ;  /* 0x727fffff0200780c */ /* 0x000fe40003f04070 */
[----:B------:R-:W-:-:S04]  /*09e0*/  IADD3 R2, PT, PT, R28, R30, RZ ;  /* 0x0000001e1c027210 */ /* 0x000fc80007ffe0ff */
[----:B------:R-:W-:-:S05]  /*09f0*/  I2FP.F32.U32 R2, R2 ;  /* 0x0000000200027245 */ /* 0x000fca0000201000 */
[----:B------:R-:W-:Y:S02]  /*0a00*/  FFMA R8, R2, R3, 7.314590599882819788e-10 ;  /* 0x30490fdb02087423 */ /* 0x000fe40000000003 */
[----:B-1----:R-:W-:Y:S05]  /*0a10*/  @!P0 BRA `(.L_x_45) ;  /* 0x0000000000108947 */ /* 0x002fea0003800000 */
[----:B------:R-:W-:Y:S01]  /*0a20*/  IMAD.MOV.U32 R2, RZ, RZ, R37 ;  /* 0x000000ffff027224 */ /* 0x000fe200078e0025 */
[----:B--2---:R-:W-:-:S07]  /*0a30*/  MOV R32, 0xa50 ;  /* 0x00000a5000207802 */ /* 0x004fce0000000f00 */
[----:B0-----:R-:W-:Y:S05]  /*0a40*/  CALL.REL.NOINC `($__internal_1_$__cuda_sm20_sqrt_rn_f32_slowpath) ;  /* 0x0000001400c87944 */ /* 0x001fea0003c00000 */
[----:B------:R-:W-:Y:S05]  /*0a50*/  BRA `(.L_x_46) ;  /* 0x0000000000107947 */ /* 0x000fea0003800000 */
.L_x_45:
[----:B--2---:R-:W-:Y:S01]  /*0a60*/  FMUL.FTZ R34, R37, R32 ;  /* 0x0000002025227220 */ /* 0x004fe20000410000 */
[----:B------:R-:W-:-:S03]  /*0a70*/  FMUL.FTZ R2, R32, 0.5 ;  /* 0x3f00000020027820 */ /* 0x000fc60000410000 */
[----:B------:R-:W-:-:S04]  /*0a80*/  FFMA R3, -R34, R34, R37 ;  /* 0x0000002222037223 */ /* 0x000fc80000000125 */
[----:B------:R-:W-:-:S07]  /*0a90*/  FFMA R34, R3, R2, R34 ;  /* 0x0000000203227223 */ /* 0x000fce0000000022 */
.L_x_46:
[----:B0-----:R-:W-:Y:S05]  /*0aa0*/  BSYNC.RECONVERGENT B0 ;  /* 0x0000000000007941 */ /* 0x001fea0003800200 */
.L_x_44:
[----:B------:R-:W-:Y:S01]  /*0ab0*/  FMUL.RZ R3, R8, 0.15915493667125701904 ;  /* 0x3e22f98308037820 */ /* 0x000fe2000040c000 */
[----:B------:R-:W-:Y:S01]  /*0ac0*/  IADD3 R2, PT, PT, R24, -0xd000000, RZ ;  /* 0xf300000018027810 */ /* 0x000fe20007ffe0ff */
[----:B------:R-:W-:Y:S01]  /*0ad0*/  MUFU.RSQ R37, R24 ;  /* 0x0000001800257308 */ /* 0x000fe20000001400 */
[----:B------:R-:W-:Y:S02]  /*0ae0*/  BSSY.RECONVERGENT B0, `(.L_x_47) ;  /* 0x0000012000007945 */ /* 0x000fe40003800200 */
[----:B------:R-:W-:Y:S01]  /*0af0*/  ISETP.GT.U32.AND P0, PT, R2, 0x727fffff, PT ;  /* 0x727fffff0200780c */ /* 0x000fe20003f04070 */
[----:B------:R-:W-:-:S04]  /*0b00*/  FADD R2, R20, -R24 ;  /* 0x8000001814027221 */ /* 0x000fc80000000000 */
[----:B------:R-:W0:Y:S01]  /*0b10*/  MUFU.SIN R7, R3 ;  /* 0x0000000300077308 */ /* 0x000e220000000400 */
[----:B------:R-:W-:-:S04]  /*0b20*/  FMUL R2, R19, R2 ;  /* 0x0000000213027220 */ /* 0x000fc80000400000 */
[----:B------:R-:W-:-:S03]  /*0b30*/  FFMA R8, R21, R2, R24 ;  /* 0x0000000215087223 */ /* 0x000fc60000000018 */
[----:B------:R-:W1:Y:S01]  /*0b40*/  MUFU.COS R39, R3 ;  /* 0x0000000300277308 */ /* 0x000e620000000000 */
[-C--:B0-----:R-:W-:Y:S01]  /*0b50*/  FMUL R7, R7, R34.reuse ;  /* 0x0000002207077220 */ /* 0x081fe20000400000 */
[----:B-1----:R-:W-:Y:S01]  /*0b60*/  FMUL R39, R39, R34 ;  /* 0x0000002227277220 */ /* 0x002fe20000400000 */
[----:B------:R-:W-:Y:S06]  /*0b70*/  @!P0 BRA `(.L_x_48) ;  /* 0x0000000000108947 */ /* 0x000fec0003800000 */
[----:B------:R-:W-:Y:S02]  /*0b80*/  MOV R2, R24 ;  /* 0x0000001800027202 */ /* 0x000fe40000000f00 */
[----:B------:R-:W-:-:S07]  /*0b90*/  MOV R32, 0xbb0 ;  /* 0x00000bb000207802 */ /* 0x000fce0000000f00 */
[----:B------:R-:W-:Y:S05]  /*0ba0*/  CALL.REL.NOINC `($__internal_1_$__cuda_sm20_sqrt_rn_f32_slowpath) ;  /* 0x0000001400707944 */ /* 0x000fea0003c00000 */
[----:B------:R-:W-:Y:S05]  /*0bb0*/  BRA `(.L_x_49) ;  /* 0x0000000000107947 */ /* 0x000fea0003800000 */
.L_x_48:
[C---:B------:R-:W-:Y:S01]  /*0bc0*/  FMUL.FTZ R3, R37.reuse, R24 ;  /* 0x0000001825037220 */ /* 0x040fe20000410000 */
[----:B------:R-:W-:-:S03]  /*0bd0*/  FMUL.FTZ R2, R37, 0.5 ;  /* 0x3f00000025027820 */ /* 0x000fc60000410000 */
[----:B------:R-:W-:-:S04]  /*0be0*/  FFMA R34, -R3, R3, R24 ;  /* 0x0000000303227223 */ /* 0x000fc80000000118 */
[----:B------:R-:W-:-:S07]  /*0bf0*/  FFMA R34, R34, R2, R3 ;  /* 0x0000000222227223 */ /* 0x000fce0000000003 */
.L_x_49:
[----:B------:R-:W-:Y:S05]  /*0c00*/  BSYNC.RECONVERGENT B0 ;  /* 0x0000000000007941 */ /* 0x000fea0003800200 */
.L_x_47:
[----:B------:R-:W-:Y:S01]  /*0c10*/  FADD R22, R25, R22 ;  /* 0x0000001619167221 */ /* 0x000fe20000000000 */
[----:B------:R-:W-:Y:S01]  /*0c20*/  FMUL R37, R31, R24 ;  /* 0x000000181f257220 */ /* 0x000fe20000400000 */
[----:B------:R-:W-:Y:S01]  /*0c30*/  FMUL R34, R23, R34 ;  /* 0x0000002217227220 */ /* 0x000fe20000400000 */
[----:B------:R-:W-:Y:S01]  /*0c40*/  BSSY.RECONVERGENT B0, `(.L_x_50) ;  /* 0x0000012000007945 */ /* 0x000fe20003800200 */
[----:B------:R-:W-:Y:S01]  /*0c50*/  FFMA R3, R33, R24, R22 ;  /* 0x0000001821037223 */ /* 0x000fe20000000016 */
[----:B------:R0:W1:Y:S01]  /*0c60*/  MUFU.RSQ R2, R37 ;  /* 0x0000002500027308 */ /* 0x0000620000001400 */
[----:B------:R-:W-:Y:S01]  /*0c70*/  IADD3 R22, PT, PT, R37, -0xd000000, RZ ;  /* 0xf300000025167810 */ /* 0x000fe20007ffe0ff */
[----:B------:R-:W-:-:S03]  /*0c80*/  FMUL R34, R34, UR5 ;  /* 0x0000000522227c20 */ /* 0x000fc60008400000 */
[----:B------:R-:W-:Y:S01]  /*0c90*/  ISETP.GT.U32.AND P0, PT, R22, 0x727fffff, PT ;  /* 0x727fffff1600780c */ /* 0x000fe20003f04070 */
[----:B------:R-:W-:-:S05]  /*0ca0*/  FFMA R8, R7, R34, R8 ;  /* 0x0000002207087223 */ /* 0x000fca0000000008 */
[----:B------:R-:W-:-:S05]  /*0cb0*/  FMNMX R8, RZ, R8, !PT ;  /* 0x00000008ff087209 */ /* 0x000fca0007800000 */
[----:B------:R-:W-:Y:S02]  /*0cc0*/  FFMA R22, R8, R27, R3 ;  /* 0x0000001b08167223 */ /* 0x000fe40000000003 */
[----:B01----:R-:W-:Y:S05]  /*0cd0*/  @!P0 BRA `(.L_x_51) ;  /* 0x0000000000108947 */ /* 0x003fea0003800000 */
[----:B------:R-:W-:Y:S02]  /*0ce0*/  MOV R2, R37 ;  /* 0x0000002500027202 */ /* 0x000fe40000000f00 */
[----:B------:R-:W-:-:S07]  /*0cf0*/  MOV R32, 0xd10 ;  /* 0x00000d1000207802 */ /* 0x000fce0000000f00 */
[----:B------:R-:W-:Y:S05]  /*0d00*/  CALL.REL.NOINC `($__internal_1_$__cuda_sm20_sqrt_rn_f32_slowpath) ;  /* 0x0000001400187944 */ /* 0x000fea0003c00000 */
[----:B------:R-:W-:Y:S05]  /*0d10*/  BRA `(.L_x_52) ;  /* 0x0000000000107947 */ /* 0x000fea0003800000 */
.L_x_51:
[----:B------:R-:W-:Y:S01]  /*0d20*/  FMUL.FTZ R34, R37, R2 ;  /* 0x0000000225227220 */ /* 0x000fe20000410000 */
[----:B------:R-:W-:-:S03]  /*0d30*/  FMUL.FTZ R2, R2, 0.5 ;  /* 0x3f00000002027820 */ /* 0x000fc60000410000 */
[----:B------:R-:W-:-:S04]  /*0d40*/  FFMA R3, -R34, R34, R37 ;  /* 0x0000002222037223 */ /* 0x000fc80000000125 */
[----:B------:R-:W-:-:S07]  /*0d50*/  FFMA R34, R3, R2, R34 ;  /* 0x0000000203227223 */ /* 0x000fce0000000022 */
.L_x_52:
[----:B------:R-:W-:Y:S05]  /*0d60*/  BSYNC.RECONVERGENT B0 ;  /* 0x0000000000007941 */ /* 0x000fea0003800200 */
.L_x_50:
[----:B------:R-:W-:Y:S01]  /*0d70*/  SHF.R.U32.HI R2, RZ, 0x2, R9 ;  /* 0x00000002ff027819 */ /* 0x000fe20000011609 */
[----:B------:R-:W-:Y:S02]  /*0d80*/  IMAD.SHL.U32 R3, R28, 0x10, RZ ;  /* 0x000000101c037824 */ /* 0x000fe400078e00ff */
[----:B------:R-:W-:Y:S01]  /*0d90*/  FMUL R39, R39, R26 ;  /* 0x0000001a27277220 */ /* 0x000fe20000400000 */
[----:B------:R-:W-:Y:S01]  /*0da0*/  MOV R24, 0x3e055027 ;  /* 0x3e05502700187802 */ /* 0x000fe20000000f00 */
[----:B------:R-:W-:Y:S01]  /*0db0*/  BSSY.RECONVERGENT B0, `(.L_x_53) ;  /* 0x000003c000007945 */ /* 0x000fe20003800200 */
[----:B------:R-:W-:Y:S01]  /*0dc0*/  LOP3.LUT R2, R2, R9, RZ, 0x3c, !PT ;  /* 0x0000000902027212 */ /* 0x000fe200078e3cff */
[----:B------:R-:W-:-:S03]  /*0dd0*/  FFMA R39, R0, R7, R39 ;  /* 0x0000000700277223 */ /* 0x000fc60000000027 */
[----:B------:R-:W-:-:S04]  /*0de0*/  SHF.L.U32 R9, R2, 0x1, RZ ;  /* 0x0000000102097819 */ /* 0x000fc800000006ff */
[----:B------:R-:W-:-:S04]  /*0df0*/  LOP3.LUT R3, R2, R9, R3, 0x96, !PT ;  /* 0x0000000902037212 */ /* 0x000fc800078e9603 */
[----:B------:R-:W-:Y:S01]  /*0e00*/  LOP3.LUT R37, R3, R28, RZ, 0x3c, !PT ;  /* 0x0000001c03257212 */ /* 0x000fe200078e3cff */
[----:B------:R-:W-:-:S03]  /*0e10*/  HFMA2 R3, -RZ, RZ, 0.1171875, 0 ;  /* 0x2f800000ff037431 */ /* 0x000fc600000001ff */
[----:B------:R-:W-:-:S04]  /*0e20*/  IADD3 R2, PT, PT, R30, 0x587c5, R37 ;  /* 0x000587c51e027810 */ /* 0x000fc80007ffe025 */
[----:B------:R-:W-:-:S05]  /*0e30*/  I2FP.F32.U32 R2, R2 ;  /* 0x0000000200027245 */ /* 0x000fca0000201000 */
[----:B------:R-:W-:Y:S01]  /*0e40*/  FFMA R2, R2, R3, 1.1641532182693481445e-10 ;  /* 0x2f00000002027423 */ /* 0x000fe20000000003 */
[----:B------:R-:W-:-:S04]  /*0e50*/  FMUL R3, R34, UR5 ;  /* 0x0000000522037c20 */ /* 0x000fc80008400000 */
[----:B------:R-:W-:Y:S01]  /*0e60*/  FSETP.GEU.AND P0, PT, R2, 1.175494350822287508e-38, PT ;  /* 0x008000000200780b */ /* 0x000fe20003f0e000 */
[----:B------:R-:W-:Y:S01]  /*0e70*/  FFMA R22, R3, R39, R22 ;  /* 0x0000002703167223 */ /* 0x000fe20000000016 */
[----:B------:R-:W-:-:S04]  /*0e80*/  SHF.R.U32.HI R3, RZ, 0x2, R6 ;  /* 0x00000002ff037819 */ /* 0x000fc80000011606 */
[----:B------:R-:W-:-:S04]  /*0e90*/  LOP3.LUT R6, R3, R6, RZ, 0x3c, !PT ;  /* 0x0000000603067212 */ /* 0x000fc800078e3cff */
[----:B------:R-:W-:-:S03]  /*0ea0*/  SHF.L.U32 R9, R6, 0x1, RZ ;  /* 0x0000000106097819 */ /* 0x000fc600000006ff */
[----:B------:R-:W-:-:S05]  /*0eb0*/  @!P0 FMUL R2, R2, 8388608 ;  /* 0x4b00000002028820 */ /* 0x000fca0000400000 */
[----:B------:R-:W-:-:S04]  /*0ec0*/  IADD3 R7, PT, PT, R2, -0x3f2aaaab, RZ ;  /* 0xc0d5555502077810 */ /* 0x000fc80007ffe0ff */
[----:B------:R-:W-:Y:S01]  /*0ed0*/  LOP3.LUT R3, R7, 0xff800000, RZ, 0xc0, !PT ;  /* 0xff80000007037812 */ /* 0x000fe200078ec0ff */
[----:B------:R-:W-:-:S05]  /*0ee0*/  IMAD.SHL.U32 R7, R37, 0x10, RZ ;  /* 0x0000001025077824 */ /* 0x000fca00078e00ff */
[----:B------:R-:W-:Y:S01]  /*0ef0*/  LOP3.LUT R6, R6, R9, R7, 0x96, !PT ;  /* 0x0000000906067212 */ /* 0x000fe200078e9607 */
[----:B------:R-:W-:Y:S01]  /*0f00*/  IMAD.MOV.U32 R9, RZ, RZ, 0x30c90fdb ;  /* 0x30c90fdbff097424 */ /* 0x000fe200078e00ff */
        /* <DEDUP_REMOVED lines=12> */
[----:B------:R-:W-:Y:S02]  /*0fd0*/  I2FP.F32.S32 R24, R3 ;  /* 0x0000000300187245 */ /* 0x000fe40000201400 */
[----:B------:R-:W-:Y:S02]  /*0fe0*/  FSEL R3, RZ, -23, P0 ;  /* 0xc1b80000ff037808 */ /* 0x000fe40000000000 */
[----:B------:R-:W-:Y:S02]  /*0ff0*/  ISETP.GT.U32.AND P0, PT, R2, 0x7f7fffff, PT ;  /* 0x7f7fffff0200780c */ /* 0x000fe40003f04070 */
[----:B------:R-:W-:Y:S01]  /*1000*/  MOV R7, 0x7f800000 ;  /* 0x7f80000000077802 */ /* 0x000fe20000000f00 */
[----:B------:R-:W-:-:S04]  /*1010*/  FFMA R3, R24, 1.1920928955078125e-07, R3 ;  /* 0x3400000018037823 */ /* 0x000fc80000000003 */
[----:B------:R-:W-:-:S06]  /*1020*/  FFMA R3, R3, 0.69314718246459960938, R32 ;  /* 0x3f31721803037823 */ /* 0x000fcc0000000020 */
[C---:B------:R-:W-:Y:S01]  /*1030*/  @P0 FFMA R3, R2.reuse, R7, +INF ;  /* 0x7f80000002030423 */ /* 0x040fe20000000007 */
[----:B------:R-:W-:Y:S02]  /*1040*/  FSETP.NEU.AND P0, PT, R2, RZ, PT ;  /* 0x000000ff0200720b */ /* 0x000fe40003f0d000 */
[----:B------:R-:W-:Y:S01]  /*1050*/  LOP3.LUT R7, R6, R37, RZ, 0x3c, !PT ;  /* 0x0000002506077212 */ /* 0x000fe200078e3cff */
[----:B------:R-:W-:-:S03]  /*1060*/  FMUL R3, R3, -2 ;  /* 0xc000000003037820 */ /* 0x000fc60000400000 */
[----:B------:R-:W-:Y:S02]  /*1070*/  IADD3 R2, PT, PT, R30, 0xb0f8a, R7 ;  /* 0x000b0f8a1e027810 */ /* 0x000fe40007ffe007 */
[----:B------:R-:W-:Y:S02]  /*1080*/  FSEL R3, R3, +INF , P0 ;  /* 0x7f80000003037808 */ /* 0x000fe40000000000 */
[----:B------:R-:W-:Y:S02]  /*1090*/  I2FP.F32.U32 R2, R2 ;  /* 0x0000000200027245 */ /* 0x000fe40000201000 */
[----:B------:R-:W-:Y:S01]  /*10a0*/  IADD3 R6, PT, PT, R3, -0xd000000, RZ ;  /* 0xf300000003067810 */ /* 0x000fe20007ffe0ff */
[----:B------:R0:W1:Y:S03]  /*10b0*/  MUFU.RSQ R24, R3 ;  /* 0x0000000300187308 */ /* 0x0000660000001400 */
[----:B------:R-:W-:Y:S01]  /*10c0*/  ISETP.GT.U32.AND P0, PT, R6, 0x727fffff, PT ;  /* 0x727fffff0600780c */ /* 0x000fe20003f04070 */
[----:B------:R-:W-:-:S12]  /*10d0*/  FFMA R6, R2, R9, 7.314590599882819788e-10 ;  /* 0x30490fdb02067423 */ /* 0x000fd80000000009 */
[----:B0-----:R-:W-:Y:S05]  /*10e0*/  @!P0 BRA `(.L_x_54) ;  /* 0x0000000000108947 */ /* 0x001fea0003800000 */
[----:B------:R-:W-:Y:S02]  /*10f0*/  MOV R2, R3 ;  /* 0x0000000300027202 */ /* 0x000fe40000000f00 */
[----:B------:R-:W-:-:S07]  /*1100*/  MOV R32, 0x1120 ;  /* 0x0000112000207802 */ /* 0x000fce0000000f00 */
[----:B-1----:R-:W-:Y:S05]  /*1110*/  CALL.REL.NOINC `($__internal_1_$__cuda_sm20_sqrt_rn_f32_slowpath) ;  /* 0x0000001000147944 */ /* 0x002fea0003c00000 */
[----:B------:R-:W-:Y:S05]  /*1120*/  BRA `(.L_x_55) ;  /* 0x0000000000107947 */ /* 0x000fea0003800000 */
.L_x_54:
[----:B-1----:R-:W-:Y:S01]  /*1130*/  FMUL.FTZ R34, R3, R24 ;  /* 0x0000001803227220 */ /* 0x002fe20000410000 */
[----:B------:R-:W-:-:S03]  /*1140*/  FMUL.FTZ R2, R24, 0.5 ;  /* 0x3f00000018027820 */ /* 0x000fc60000410000 */
[----:B------:R-:W-:-:S04]  /*1150*/  FFMA R3, -R34, R34, R3 ;  /* 0x0000002222037223 */ /* 0x000fc80000000103 */
[----:B------:R-:W-:-:S07]  /*1160*/  FFMA R34, R3, R2, R34 ;  /* 0x0000000203227223 */ /* 0x000fce0000000022 */
.L_x_55:
[----:B------:R-:W-:Y:S05]  /*1170*/  BSYNC.RECONVERGENT B0 ;  /* 0x0000000000007941 */ /* 0x000fea0003800200 */
.L_x_53:
        /* <DEDUP_REMOVED lines=17> */
.L_x_57:
[----:B------:R-:W-:Y:S01]  /*1290*/  FMUL.FTZ R3, R8, R41 ;  /* 0x0000002908037220 */ /* 0x000fe20000410000 */
[----:B------:R-:W-:-:S03]  /*12a0*/  FMUL.FTZ R2, R41, 0.5 ;  /* 0x3f00000029027820 */ /* 0x000fc60000410000 */
[----:B------:R-:W-:-:S04]  /*12b0*/  FFMA R34, -R3, R3, R8 ;  /* 0x0000000303227223 */ /* 0x000fc80000000108 */
[----:B------:R-:W-:-:S07]  /*12c0*/  FFMA R34, R34, R2, R3 ;  /* 0x0000000222227223 */ /* 0x000fce0000000003 */
.L_x_58:
[----:B------:R-:W-:Y:S05]  /*12d0*/  BSYNC.RECONVERGENT B0 ;  /* 0x0000000000007941 */ /* 0x000fea0003800200 */
.L_x_56:
        /* <DEDUP_REMOVED lines=13> */
[----:B------:R-:W-:Y:S01]  /*13b0*/  BSSY.RECONVERGENT B1, `(.L_x_61) ;  /* 0x0000004000017945 */ /* 0x000fe20003800200 */
[----:B------:R-:W-:Y:S01]  /*13c0*/  IMAD.MOV.U32 R2, RZ, RZ, R41 ;  /* 0x000000ffff027224 */ /* 0x000fe200078e0029 */
[----:B------:R-:W-:-:S07]  /*13d0*/  MOV R32, 0x13f0 ;  /* 0x000013f000207802 */ /* 0x000fce0000000f00 */
[----:B------:R-:W-:Y:S05]  /*13e0*/  CALL.REL.NOINC `($__internal_1_$__cuda_sm20_sqrt_rn_f32_slowpath) ;  /* 0x0000000c00607944 */ /* 0x000fea0003c00000 */
[----:B------:R-:W-:Y:S05]  /*13f0*/  BSYNC.RECONVERGENT B1 ;  /* 0x0000000000017941 */ /* 0x000fea0003800200 */
.L_x_61:
[----:B------:R-:W-:Y:S05]  /*1400*/  BRA `(.L_x_62) ;  /* 0x0000000000107947 */ /* 0x000fea0003800000 */
.L_x_60:
[----:B------:R-:W-:Y:S01]  /*1410*/  FMUL.FTZ R34, R41, R2 ;  /* 0x0000000229227220 */ /* 0x000fe20000410000 */
[----:B------:R-:W-:-:S03]  /*1420*/  FMUL.FTZ R2, R2, 0.5 ;  /* 0x3f00000002027820 */ /* 0x000fc60000410000 */
[----:B------:R-:W-:-:S04]  /*1430*/  FFMA R3, -R34, R34, R41 ;  /* 0x0000002222037223 */ /* 0x000fc80000000129 */
[----:B------:R-:W-:-:S07]  /*1440*/  FFMA R34, R3, R2, R34 ;  /* 0x0000000203227223 */ /* 0x000fce0000000022 */
.L_x_62:
[----:B------:R-:W-:Y:S05]  /*1450*/  BSYNC.RECONVERGENT B0 ;  /* 0x0000000000007941 */ /* 0x000fea0003800200 */
.L_x_59:
[----:B------:R-:W-:Y:S01]  /*1460*/  UIADD3 UR4, UPT, UPT, UR4, 0x2, URZ ;  /* 0x0000000204047890 */ /* 0x000fe2000fffe0ff */
[----:B------:R-:W-:Y:S01]  /*1470*/  FMUL R9, R9, R26 ;  /* 0x0000001a09097220 */ /* 0x000fe20000400000 */
[----:B------:R-:W-:Y:S01]  /*1480*/  FMUL R3, R34, UR5 ;  /* 0x0000000522037c20 */ /* 0x000fe20008400000 */
[----:B------:R-:W-:Y:S01]  /*1490*/  IADD3 R30, PT, PT, R30, 0x161f14, RZ ;  /* 0x00161f141e1e7810 */ /* 0x000fe20007ffe0ff */
[----:B------:R-:W-:Y:S01]  /*14a0*/  UISETP.NE.AND UP0, UPT, UR4, URZ, UPT ;  /* 0x000000ff0400728c */ /* 0x000fe2000bf05270 */
[----:B------:R-:W-:Y:S01]  /*14b0*/  FFMA R9, R0, R39, R9 ;  /* 0x0000002700097223 */ /* 0x000fe20000000009 */
[----:B------:R-:W-:Y:S02]  /*14c0*/  MOV R6, R37 ;  /* 0x0000002500067202 */ /* 0x000fe40000000f00 */
[----:B------:R-:W-:Y:S01]  /*14d0*/  MOV R8, R35 ;  /* 0x0000002300087202 */ /* 0x000fe20000000f00 */
[----:B------:R-:W-:Y:S01]  /*14e0*/  FFMA R22, R3, R9, R22 ;  /* 0x0000000903167223 */ /* 0x000fe20000000016 */
[----:B------:R-:W-:-:S03]  /*14f0*/  MOV R9, R28 ;  /* 0x0000001c00097202 */ /* 0x000fc60000000f00 */
[----:B------:R-:W-:Y:S05]  /*1500*/  BRA.U UP0, `(.L_x_63) ;  /* 0xfffffff100707547 */ /* 0x000fea000b83ffff */
[----:B------:R-:W-:Y:S01]  /*1510*/  VIADD R2, R30, 0xfff4f076 ;  /* 0xfff4f0761e027836 */ /* 0x000fe20000000000 */
[----:B------:R-:W-:Y:S02]  /*1520*/  MOV R8, R35 ;  /* 0x0000002300087202 */ /* 0x000fe40000000f00 */
[----:B------:R-:W-:Y:S02]  /*1530*/  MOV R6, R37 ;  /* 0x0000002500067202 */ /* 0x000fe40000000f00 */
[----:B------:R-:W-:-:S07]  /*1540*/  MOV R9, R28 ;  /* 0x0000001c00097202 */ /* 0x000fce0000000f00 */
.L_x_43:
[----:B------:R-:W0:Y:S02]  /*1550*/  LDC R3, c[0x0][0x394] ;  /* 0x0000e500ff037b82 */ /* 0x000e240000000800 */
[C---:B0-----:R-:W-:Y:S01]  /*1560*/  LOP3.LUT R30, R3.reuse, 0x1, RZ, 0xc0, !PT ;  /* 0x00000001031e7812 */ /* 0x041fe200078ec0ff */
[----:B------:R-:W-:-:S03]  /*1570*/  IMAD R10, R3, 0xb0f8a, R10 ;  /* 0x000b0f8a030a7824 */ /* 0x000fc600078e020a */
[----:B------:R-:W-:-:S13]  /*1580*/  ISETP.NE.U32.AND P0, PT, R30, 0x1, PT ;  /* 0x000000011e00780c */ /* 0x000fda0003f05070 */
[----:B------:R-:W-:Y:S05]  /*1590*/  @P0 BRA `(.L_x_39) ;  /* 0x0000000400d00947 */ /* 0x000fea0003800000 */
[----:B------:R-:W-:Y:S01]  /*15a0*/  SHF.R.U32.HI R30, RZ, 0x2, R11 ;  /* 0x00000002ff1e7819 */ /* 0x000fe2000001160b */
[----:B------:R-:W-:Y:S01]  /*15b0*/  HFMA2 R32, -RZ, RZ, 0.1171875, 0 ;  /* 0x2f800000ff207431 */ /* 0x000fe200000001ff */
[----:B------:R-:W-:Y:S01]  /*15c0*/  SHF.L.U32 R3, R7, 0x4, RZ ;  /* 0x0000000407037819 */ /* 0x000fe200000006ff */
[----:B------:R-:W-:Y:S01]  /*15d0*/  BSSY.RECONVERGENT B0, `(.L_x_64) ;  /* 0x0000039000007945 */ /* 0x000fe20003800200 */
[----:B------:R-:W-:-:S05]  /*15e0*/  LOP3.LUT R30, R30, R11, RZ, 0x3c, !PT ;  /* 0x0000000b1e1e7212 */ /* 0x000fca00078e3cff */
[----:B------:R-:W-:-:S05]  /*15f0*/  IMAD.SHL.U32 R9, R30, 0x2, RZ ;  /* 0x000000021e097824 */ /* 0x000fca00078e00ff */
[----:B------:R-:W-:Y:S02]  /*1600*/  LOP3.LUT R30, R30, R9, R3, 0x96, !PT ;  /* 0x000000091e1e7212 */ /* 0x000fe400078e9603 */
[----:B------:R-:W-:Y:S02]  /*1610*/  SHF.R.U32.HI R9, RZ, 0x2, R8 ;  /* 0x00000002ff097819 */ /* 0x000fe40000011608 */
[----:B------:R-:W-:Y:S02]  /*1620*/  LOP3.LUT R30, R30, R7, RZ, 0x3c, !PT ;  /* 0x000000071e1e7212 */ /* 0x000fe400078e3cff */
[----:B------:R-:W-:Y:S02]  /*1630*/  LOP3.LUT R9, R9, R8, RZ, 0x3c, !PT ;  /* 0x0000000809097212 */ /* 0x000fe400078e3cff */
[----:B------:R-:W-:Y:S02]  /*1640*/  IADD3 R3, PT, PT, R2, 0x587c5, R30 ;  /* 0x000587c502037810 */ /* 0x000fe40007ffe01e */
[----:B------:R-:W-:-:S02]  /*1650*/  SHF.L.U32 R35, R9, 0x1, RZ ;  /* 0x0000000109237819 */ /* 0x000fc400000006ff */
[----:B------:R-:W-:-:S05]  /*1660*/  I2FP.F32.U32 R3, R3 ;  /* 0x0000000300037245 */ /* 0x000fca0000201000 */
[----:B------:R-:W-:Y:S01]  /*1670*/  FFMA R3, R3, R32, 1.1641532182693481445e-10 ;  /* 0x2f00000003037423 */ /* 0x000fe20000000020 */
[----:B------:R-:W-:-:S04]  /*1680*/  SHF.L.U32 R32, R30, 0x4, RZ ;  /* 0x000000041e207819 */ /* 0x000fc800000006ff */
[----:B------:R-:W-:Y:S02]  /*1690*/  FSETP.GEU.AND P0, PT, R3, 1.175494350822287508e-38, PT ;  /* 0x008000000300780b */ /* 0x000fe40003f0e000 */
[----:B------:R-:W-:Y:S02]  /*16a0*/  LOP3.LUT R35, R9, R35, R32, 0x96, !PT ;  /* 0x0000002309237212 */ /* 0x000fe400078e9620 */
[----:B------:R-:W-:Y:S02]  /*16b0*/  MOV R32, 0x3e055027 ;  /* 0x3e05502700207802 */ /* 0x000fe40000000f00 */
[----:B------:R-:W-:-:S04]  /*16c0*/  LOP3.LUT R35, R35, R30, RZ, 0x3c, !PT ;  /* 0x0000001e23237212 */ /* 0x000fc800078e3cff */
[----:B------:R-:W-:-:S03]  /*16d0*/  IADD3 R2, PT, PT, R2, 0xb0f8a, R35 ;  /* 0x000b0f8a02027810 */ /* 0x000fc60007ffe023 */
[----:B------:R-:W-:Y:S01]  /*16e0*/  @!P0 FMUL R3, R3, 8388608 ;  /* 0x4b00000003038820 */ /* 0x000fe20000400000 */
[----:B------:R-:W-:-:S04]  /*16f0*/  I2FP.F32.U32 R2, R2 ;  /* 0x0000000200027245 */ /* 0x000fc80000201000 */
[----:B------:R-:W-:-:S04]  /*1700*/  IADD3 R11, PT, PT, R3, -0x3f2aaaab, RZ ;  /* 0xc0d55555030b7810 */ /* 0x000fc80007ffe0ff */
[----:B------:R-:W-:-:S05]  /*1710*/  LOP3.LUT R8, R11, 0xff800000, RZ, 0xc0, !PT ;  /* 0xff8000000b087812 */ /* 0x000fca00078ec0ff */
[----:B------:R-:W-:-:S04]  /*1720*/  IMAD.IADD R9, R3, 0x1, -R8 ;  /* 0x0000000103097824 */ /* 0x000fc800078e0a08 */
        /* <DEDUP_REMOVED lines=15> */
[----:B------:R-:W-:Y:S01]  /*1820*/  FFMA R8, R9, 1.1920928955078125e-07, R8 ;  /* 0x3400000009087823 */ /* 0x000fe20000000008 */
[----:B------:R-:W-:-:S03]  /*1830*/  HFMA2 R9, -RZ, RZ, 0.1495361328125, 0.0004794597625732421875 ;  /* 0x30c90fdbff097431 */ /* 0x000fc600000001ff */
[----:B------:R-:W-:-:S06]  /*1840*/  FFMA R8, R8, 0.69314718246459960938, R11 ;  /* 0x3f31721808087823 */ /* 0x000fcc000000000b */
[C---:B------:R-:W-:Y:S01]  /*1850*/  @P0 FFMA R8, R3.reuse, R32, +INF ;  /* 0x7f80000003080423 */ /* 0x040fe20000000020 */
[----:B------:R-:W-:-:S03]  /*1860*/  FSETP.NEU.AND P0, PT, R3, RZ, PT ;  /* 0x000000ff0300720b */ /* 0x000fc60003f0d000 */
[----:B------:R-:W-:-:S05]  /*1870*/  FMUL R8, R8, -2 ;  /* 0xc000000008087820 */ /* 0x000fca0000400000 */
[----:B------:R-:W-:-:S04]  /*1880*/  FSEL R3, R8, +INF , P0 ;  /* 0x7f80000008037808 */ /* 0x000fc80000000000 */
[----:B------:R-:W-:Y:S01]  /*1890*/  IADD3 R8, PT, PT, R3, -0xd000000, RZ ;  /* 0xf300000003087810 */ /* 0x000fe20007ffe0ff */
[----:B------:R0:W1:Y:S03]  /*18a0*/  MUFU.RSQ R32, R3 ;  /* 0x0000000300207308 */ /* 0x0000660000001400 */
[----:B------:R-:W-:Y:S01]  /*18b0*/  ISETP.GT.U32.AND P0, PT, R8, 0x727fffff, PT ;  /* 0x727fffff0800780c */ /* 0x000fe20003f04070 */
[----:B------:R-:W-:-:S12]  /*18c0*/  FFMA R8, R2, R9, 7.314590599882819788e-10 ;  /* 0x30490fdb02087423 */ /* 0x000fd80000000009 */
[----:B0-----:R-:W-:Y:S05]  /*18d0*/  @!P0 BRA `(.L_x_65) ;  /* 0x0000000000108947 */ /* 0x001fea0003800000 */
[----:B------:R-:W-:Y:S01]  /*18e0*/  IMAD.MOV.U32 R2, RZ, RZ, R3 ;  /* 0x000000ffff027224 */ /* 0x000fe200078e0003 */
[----:B-1----:R-:W-:-:S07]  /*18f0*/  MOV R32, 0x1910 ;  /* 0x0000191000207802 */ /* 0x002fce0000000f00 */
[----:B------:R-:W-:Y:S05]  /*1900*/  CALL.REL.NOINC `($__internal_1_$__cuda_sm20_sqrt_rn_f32_slowpath) ;  /* 0x0000000800187944 */ /* 0x000fea0003c00000 */
[----:B------:R-:W-:Y:S05]  /*1910*/  BRA `(.L_x_66) ;  /* 0x0000000000107947 */ /* 0x000fea0003800000 */
.L_x_65:
[----:B-1----:R-:W-:Y:S01]  /*1920*/  FMUL.FTZ R34, R3, R32 ;  /* 0x0000002003227220 */ /* 0x002fe20000410000 */
[----:B------:R-:W-:-:S03]  /*1930*/  FMUL.FTZ R2, R32, 0.5 ;  /* 0x3f00000020027820 */ /* 0x000fc60000410000 */
[----:B------:R-:W-:-:S04]  /*1940*/  FFMA R3, -R34, R34, R3 ;  /* 0x0000002222037223 */ /* 0x000fc80000000103 */
[----:B------:R-:W-:-:S07]  /*1950*/  FFMA R34, R3, R2, R34 ;  /* 0x0000000203227223 */ /* 0x000fce0000000022 */
.L_x_66:
[----:B------:R-:W-:Y:S05]  /*1960*/  BSYNC.RECONVERGENT B0 ;  /* 0x0000000000007941 */ /* 0x000fea0003800200 */
.L_x_64:
        /* <DEDUP_REMOVED lines=17> */
.L_x_68:
[C---:B------:R-:W-:Y:S01]  /*1a80*/  FMUL.FTZ R3, R37.reuse, R24 ;  /* 0x0000001825037220 */ /* 0x040fe20000410000 */
[----:B------:R-:W-:-:S03]  /*1a90*/  FMUL.FTZ R2, R37, 0.5 ;  /* 0x3f00000025027820 */ /* 0x000fc60000410000 */
[----:B------:R-:W-:-:S04]  /*1aa0*/  FFMA R34, -R3, R3, R24 ;  /* 0x0000000303227223 */ /* 0x000fc80000000118 */
[----:B------:R-:W-:-:S07]  /*1ab0*/  FFMA R34, R34, R2, R3 ;  /* 0x0000000222227223 */ /* 0x000fce0000000003 */
.L_x_69:
[----:B------:R-:W-:Y:S05]  /*1ac0*/  BSYNC.RECONVERGENT B0 ;  /* 0x0000000000007941 */ /* 0x000fea0003800200 */
.L_x_67:
[----:B------:R-:W0:Y:S01]  /*1ad0*/  LDCU UR4, c[0x0][0x38c] ;  /* 0x00007180ff0477ac */ /* 0x000e220008000800 */
[----:B------:R-:W-:Y:S01]  /*1ae0*/  FMUL R3, R31, R24 ;  /* 0x000000181f037220 */ /* 0x000fe20000400000 */
[----:B------:R-:W-:Y:S01]  /*1af0*/  FMUL R34, R23, R34 ;  /* 0x0000002217227220 */ /* 0x000fe20000400000 */
[----:B------:R-:W-:Y:S01]  /*1b00*/  FADD R22, R22, R25 ;  /* 0x0000001916167221 */ /* 0x000fe20000000000 */
[----:B------:R-:W-:Y:S01]  /*1b10*/  BSSY.RECONVERGENT B0, `(.L_x_70) ;  /* 0x0000012000007945 */ /* 0x000fe20003800200 */
[----:B------:R1:W2:Y:S01]  /*1b20*/  MUFU.RSQ R2, R3 ;  /* 0x0000000300027308 */ /* 0x0002a20000001400 */
[----:B------:R-:W-:Y:S01]  /*1b30*/  IADD3 R19, PT, PT, R3, -0xd000000, RZ ;  /* 0xf300000003137810 */ /* 0x000fe20007ffe0ff */
[----:B------:R-:W-:-:S03]  /*1b40*/  FFMA R33, R33, R24, R22 ;  /* 0x0000001821217223 */ /* 0x000fc60000000016 */
[----:B------:R-:W-:Y:S01]  /*1b50*/  ISETP.GT.U32.AND P0, PT, R19, 0x727fffff, PT ;  /* 0x727fffff1300780c */ /* 0x000fe20003f04070 */
[----:B0-----:R-:W-:-:S04]  /*1b60*/  FMUL R34, R34, UR4 ;  /* 0x0000000422227c20 */ /* 0x001fc80008400000 */
[----:B------:R-:W-:-:S05]  /*1b70*/  FFMA R8, R9, R34, R8 ;  /* 0x0000002209087223 */ /* 0x000fca0000000008 */
[----:B------:R-:W-:-:S05]  /*1b80*/  FMNMX R8, RZ, R8, !PT ;  /* 0x00000008ff087209 */ /* 0x000fca0007800000 */
[----:B------:R-:W-:Y:S01]  /*1b90*/  FFMA R22, R8, R27, R33 ;  /* 0x0000001b08167223 */ /* 0x000fe20000000021 */
[----:B-12---:R-:W-:Y:S06]  /*1ba0*/  @!P0 BRA `(.L_x_71) ;  /* 0x0000000000108947 */ /* 0x006fec0003800000 */
[----:B------:R-:W-:Y:S02]  /*1bb0*/  MOV R2, R3 ;  /* 0x0000000300027202 */ /* 0x000fe40000000f00 */
[----:B------:R-:W-:-:S07]  /*1bc0*/  MOV R32, 0x1be0 ;  /* 0x00001be000207802 */ /* 0x000fce0000000f00 */
[----:B------:R-:W-:Y:S05]  /*1bd0*/  CALL.REL.NOINC `($__internal_1_$__cuda_sm20_sqrt_rn_f32_slowpath) ;  /* 0x0000000400647944 */ /* 0x000fea0003c00000 */
[----:B------:R-:W-:Y:S05]  /*1be0*/  BRA `(.L_x_72) ;  /* 0x0000000000107947 */ /* 0x000fea0003800000 */
.L_x_71:
[----:B------:R-:W-:Y:S01]  /*1bf0*/  FMUL.FTZ R34, R3, R2 ;  /* 0x0000000203227220 */ /* 0x000fe20000410000 */
[----:B------:R-:W-:-:S03]  /*1c00*/  FMUL.FTZ R2, R2, 0.5 ;  /* 0x3f00000002027820 */ /* 0x000fc60000410000 */
[----:B------:R-:W-:-:S04]  /*1c10*/  FFMA R3, -R34, R34, R3 ;  /* 0x0000002222037223 */ /* 0x000fc80000000103 */
[----:B------:R-:W-:-:S07]  /*1c20*/  FFMA R34, R3, R2, R34 ;  /* 0x0000000203227223 */ /* 0x000fce0000000022 */
.L_x_72:
[----:B------:R-:W-:Y:S05]  /*1c30*/  BSYNC.RECONVERGENT B0 ;  /* 0x0000000000007941 */ /* 0x000fea0003800200 */
.L_x_70:
[----:B------:R-:W0:Y:S01]  /*1c40*/  LDCU UR4, c[0x0][0x38c] ;  /* 0x00007180ff0477ac */ /* 0x000e220008000800 */
[----:B------:R-:W-:Y:S01]  /*1c50*/  FMUL R11, R11, R26 ;  /* 0x0000001a0b0b7220 */ /* 0x000fe20000400000 */
[----:B------:R-:W-:Y:S02]  /*1c60*/  MOV R8, R6 ;  /* 0x0000000600087202 */ /* 0x000fe40000000f00 */
[----:B------:R-:W-:Y:S01]  /*1c70*/  MOV R6, R30 ;  /* 0x0000001e00067202 */ /* 0x000fe20000000f00 */
[----:B------:R-:W-:Y:S01]  /*1c80*/  FFMA R11, R0, R9, R11 ;  /* 0x00000009000b7223 */ /* 0x000fe2000000000b */
[----:B------:R-:W-:Y:S01]  /*1c90*/  IMAD.MOV.U32 R9, RZ, RZ, R7 ;  /* 0x000000ffff097224 */ /* 0x000fe200078e0007 */
[----:B------:R-:W-:Y:S01]  /*1ca0*/  MOV R7, R35 ;  /* 0x0000002300077202 */ /* 0x000fe20000000f00 */
[----:B0-----:R-:W-:-:S04]  /*1cb0*/  FMUL R3, R34, UR4 ;  /* 0x0000000422037c20 */ /* 0x001fc80008400000 */
[----:B------:R-:W-:Y:S01]  /*1cc0*/  FFMA R22, R3, R11, R22 ;  /* 0x0000000b03167223 */ /* 0x000fe20000000016 */
[----:B------:R-:W-:-:S07]  /*1cd0*/  MOV R11, R28 ;  /* 0x0000001c000b7202 */ /* 0x000fce0000000f00 */
.L_x_39:
[----:B------:R-:W0:Y:S01]  /*1ce0*/  LDCU.64 UR8, c[0x0][0x390] ;  /* 0x00007200ff0877ac */ /* 0x000e220008000a00 */
[----:B------:R-:W-:Y:S02]  /*1cf0*/  HFMA2 R19, -RZ, RZ, 3.7421875, 0 ;  /* 0x437c0000ff137431 */ /* 0x000fe400000001ff */
[----:B------:R-:W-:Y:S01]  /*1d00*/  IMAD.MOV.U32 R3, RZ, RZ, 0x3bbb989d ;  /* 0x3bbb989dff037424 */ /* 0x000fe200078e00ff */
[----:B------:R-:W-:Y:S01]  /*1d10*/  ISETP.GE.U32.AND P0, PT, R17, 0x2, PT ;  /* 0x000000021100780c */ /* 0x000fe20003f06070 */
[----:B------:R-:W1:Y:S01]  /*1d20*/  LDCU UR4, c[0x0][0x388] ;  /* 0x00007100ff0477ac */ /* 0x000e620008000800 */
[----:B0-----:R-:W-:Y:S01]  /*1d30*/  I2FP.F32.S32 R0, UR9 ;  /* 0x0000000900007c45 */ /* 0x001fe20008201400 */
[----:B------:R-:W-:Y:S01]  /*1d40*/  FADD R22, R22, -UR8 ;  /* 0x8000000816167e21 */ /* 0x000fe20008000000 */
[----:B-1----:R-:W-:-:S04]  /*1d50*/  FMUL R21, R21, -UR4 ;  /* 0x8000000415157c20 */ /* 0x002fc80008400000 */
[----:B------:R-:W-:Y:S02]  /*1d60*/  FMUL R0, R21, R0 ;  /* 0x0000000015007220 */ /* 0x000fe40000400000 */
[----:B------:R-:W0:Y:S02]  /*1d70*/  S2R R21, SR_CgaCtaId ;  /* 0x0000000000157919 */ /* 0x000e240000008800 */
[----:B------:R-:W-:-:S04]  /*1d80*/  FFMA.SAT R2, R0, R3, 0.5 ;  /* 0x3f00000000027423 */ /* 0x000fc80000002003 */
[----:B------:R-:W-:Y:S01]  /*1d90*/  FFMA.RM R2, R2, R19, 12582913 ;  /* 0x4b40000102027423 */ /* 0x000fe20000004013 */
[----:B------:R-:W-:-:S03]  /*1da0*/  FMNMX R19, RZ, R22, !PT ;  /* 0x00000016ff137209 */ /* 0x000fc60007800000 */
[C---:B------:R-:W-:Y:S01]  /*1db0*/  FADD R3, R2.reuse, -12583039 ;  /* 0xcb40007f02037421 */ /* 0x040fe20000000000 */
[----:B------:R-:W-:-:S03]  /*1dc0*/  SHF.L.U32 R2, R2, 0x17, RZ ;  /* 0x0000001702027819 */ /* 0x000fc600000006ff */
[----:B------:R-:W-:-:S04]  /*1dd0*/  FFMA R3, R0, 1.4426950216293334961, -R3 ;  /* 0x3fb8aa3b00037823 */ /* 0x000fc80000000803 */
[----:B------:R-:W-:Y:S01]  /*1de0*/  FFMA R3, R0, 1.925963033500011079e-08, R3 ;  /* 0x32a5706000037823 */ /* 0x000fe20000000003 */
[----:B------:R-:W-:-:S05]  /*1df0*/  MOV R0, 0x400 ;  /* 0x0000040000007802 */ /* 0x000fca0000000f00 */
[----:B------:R-:W1:Y:S01]  /*1e00*/  MUFU.EX2 R3, R3 ;  /* 0x0000000300037308 */ /* 0x000e620000000800 */
[----:B0-----:R-:W-:-:S04]  /*1e10*/  LEA R0, R21, R0, 0x18 ;  /* 0x0000000015007211 */ /* 0x001fc800078ec0ff */
[-C--:B------:R-:W-:Y:S01]  /*1e20*/  LEA R23, R17, R0.reuse, 0x2 ;  /* 0x0000000011177211 */ /* 0x080fe200078e10ff */
[----:B-1----:R-:W-:Y:S01]  /*1e30*/  FMUL R2, R2, R3 ;  /* 0x0000000302027220 */ /* 0x002fe20000400000 */
[----:B------:R-:W-:-:S03]  /*1e40*/  LEA R3, R16, R0, 0x2 ;  /* 0x0000000010037211 */ /* 0x000fc600078e10ff */
[----:B------:R-:W-:Y:S02]  /*1e50*/  IMAD R21, R16, 0x4, R23 ;  /* 0x0000000410157824 */ /* 0x000fe400078e0217 */
        /* <DEDUP_REMOVED lines=8> */
.L_x_76:
[----:B------:R-:W-:Y:S01]  /*1ee0*/  SHF.R.U32.HI R22, RZ, 0x1, R17 ;  /* 0x00000001ff167819 */ /* 0x000fe20000011611 */
[----:B------:R-:W-:Y:S03]  /*1ef0*/  BSSY.RECONVERGENT B0, `(.L_x_74) ;  /* 0x000000d000007945 */ /* 0x000fe60003800200 */
[----:B------:R-:W-:-:S13]  /*1f00*/  ISETP.GE.U32.AND P0, PT, R16, R22, PT ;  /* 0x000000161000720c */ /* 0x000fda0003f06070 */
[----:B-1----:R-:W-:Y:S05]  /*1f10*/  @P0 BRA `(.L_x_75) ;  /* 0x0000000000280947 */ /* 0x002fea0003800000 */
[----:B------:R-:W-:Y:S01]  /*1f20*/  LEA R0, R22, R3, 0x2 ;  /* 0x0000000316007211 */ /* 0x000fe200078e10ff */
[----:B0-----:R-:W-:Y:S05]  /*1f30*/  LDS R19, [R3] ;  /* 0x0000000003137984 */ /* 0x001fea0000000800 */
[----:B------:R-:W0:Y:S02]  /*1f40*/  LDS R0, [R0] ;  /* 0x0000000000007984 */ /* 0x000e240000000800 */
[----:B0-----:R-:W-:Y:S01]  /*1f50*/  FADD R2, R0, R19 ;  /* 0x0000001300027221 */ /* 0x001fe20000000000 */
[----:B------:R-:W-:-:S04]  /*1f60*/  LEA R19, R22, R21, 0x2 ;  /* 0x0000001516137211 */ /* 0x000fc800078e10ff */
[----:B------:R-:W-:Y:S04]  /*1f70*/  STS [R3], R2 ;  /* 0x0000000203007388 */ /* 0x000fe80000000800 */
[----:B------:R-:W-:Y:S04]  /*1f80*/  LDS R19, [R19] ;  /* 0x0000000013137984 */ /* 0x000fe80000000800 */
[----:B------:R-:W0:Y:S02]  /*1f90*/  LDS R20, [R21] ;  /* 0x0000000015147984 */ /* 0x000e240000000800 */
[----:B0-----:R-:W-:-:S05]  /*1fa0*/  FADD R20, R19, R20 ;  /* 0x0000001413147221 */ /* 0x001fca0000000000 */
[----:B------:R1:W-:Y:S02]  /*1fb0*/  STS [R21], R20 ;  /* 0x0000001415007388 */ /* 0x0003e40000000800 */
.L_x_75:
[----:B------:R-:W-:Y:S05]  /*1fc0*/  BSYNC.RECONVERGENT B0 ;  /* 0x0000000000007941 */ /* 0x000fea0003800200 */
.L_x_74:
[----:B------:R-:W-:Y:S01]  /*1fd0*/  BAR.SYNC.DEFER_BLOCKING 0x0 ;  /* 0x0000000000007b1d */ /* 0x000fe20000010000 */
[----:B------:R-:W-:Y:S02]  /*1fe0*/  ISETP.GT.U32.AND P0, PT, R17, 0x3, PT ;  /* 0x000000031100780c */ /* 0x000fe40003f04070 */
[----:B------:R-:W-:-:S11]  /*1ff0*/  MOV R17, R22 ;  /* 0x0000001600117202 */ /* 0x000fd60000000f00 */
[----:B------:R-:W-:Y:S05]  /*2000*/  @P0 BRA `(.L_x_76) ;  /* 0xfffffffc00b40947 */ /* 0x000fea000383ffff */
.L_x_73:
[----:B------:R-:W-:Y:S01]  /*2010*/  ISETP.NE.AND P0, PT, R16, RZ, PT ;  /* 0x000000ff1000720c */ /* 0x000fe20003f05270 */
[----:B------:R-:W-:-:S12]  /*2020*/  BSSY.RECONVERGENT B0, `(.L_x_77) ;  /* 0x000000d000007945 */ /* 0x000fd80003800200 */
[----:B------:R-:W-:Y:S05]  /*2030*/  @P0 BRA `(.L_x_78) ;  /* 0x00000000002c0947 */ /* 0x000fea0003800000 */
[----:B------:R-:W2:Y:S01]  /*2040*/  S2UR UR5, SR_CgaCtaId ;  /* 0x00000000000579c3 */ /* 0x000ea20000008800 */
[----:B------:R-:W-:Y:S01]  /*2050*/  UMOV UR4, 0x400 ;  /* 0x0000040000047882 */ /* 0x000fe20000000000 */
[----:B------:R-:W-:Y:S06]  /*2060*/  LDS R23, [R23] ;  /* 0x0000000017177984 */ /* 0x000fec0000000800 */
[----:B0-----:R-:W0:Y:S08]  /*2070*/  LDC.64 R2, c[0x0][0x3a0] ;  /* 0x0000e800ff027b82 */ /* 0x001e300000000a00 */
[----:B------:R-:W3:Y:S01]  /*2080*/  LDC.64 R16, c[0x0][0x3a8] ;  /* 0x0000ea00ff107b82 */ /* 0x000ee20000000a00 */
[----:B--2---:R-:W-:Y:S01]  /*2090*/  ULEA UR4, UR5, UR4, 0x18 ;  /* 0x0000000405047291 */ /* 0x004fe2000f8ec0ff */
[----:B0-----:R-:W-:-:S08]  /*20a0*/  IMAD.WIDE R2, R18, 0x4, R2 ;  /* 0x0000000412027825 */ /* 0x001fd000078e0202 */
[----:B-1----:R-:W0:Y:S01]  /*20b0*/  LDS R21, [UR4] ;  /* 0x00000004ff157984 */ /* 0x002e220008000800 */
[----:B---3--:R-:W-:-:S03]  /*20c0*/  IMAD.WIDE R18, R18, 0x4, R16 ;  /* 0x0000000412127825 */ /* 0x008fc600078e0210 */
[----:B0-----:R2:W-:Y:S04]  /*20d0*/  REDG.E.ADD.F32.FTZ.RN.STRONG.GPU desc[UR6][R2.64], R21 ;  /* 0x00000015020079a6 */ /* 0x0015e8000c12f306 */
[----:B------:R2:W-:Y:S02]  /*20e0*/  REDG.E.ADD.F32.FTZ.RN.STRONG.GPU desc[UR6][R18.64], R23 ;  /* 0x00000017120079a6 */ /* 0x0005e4000c12f306 */
.L_x_78:
[----:B------:R-:W-:Y:S05]  /*20f0*/  BSYNC.RECONVERGENT B0 ;  /* 0x0000000000007941 */ /* 0x000fea0003800200 */
.L_x_77:
[----:B-----5:R-:W-:Y:S04]  /*2100*/  STG.E.64 desc[UR6][R14.64], R10 ;  /* 0x0000000a0e007986 */ /* 0x020fe8000c101b06 */
[----:B------:R-:W-:Y:S04]  /*2110*/  STG.E.64 desc[UR6][R14.64+0x8], R8 ;  /* 0x000008080e007986 */ /* 0x000fe8000c101b06 */
[----:B------:R-:W-:Y:S04]  /*2120*/  STG.E.64 desc[UR6][R14.64+0x10], R6 ;  /* 0x000010060e007986 */ /* 0x000fe8000c101b06 */
[----:B------:R-:W-:Y:S04]  /*2130*/  STG.E.64 desc[UR6][R14.64+0x18], R4 ;  /* 0x000018040e007986 */ /* 0x000fe8000c101b06 */
[----:B------:R-:W-:Y:S04]  /*2140*/  STG.E.64 desc[UR6][R14.64+0x28], R12 ;  /* 0x0000280c0e007986 */ /* 0x000fe8000c101b06 */
[----:B------:R-:W-:Y:S01]  /*2150*/  STG.E desc[UR6][R14.64+0x20], R29 ;  /* 0x0000201d0e007986 */ /* 0x000fe2000c101906 */
[----:B------:R-:W-:Y:S05]  /*2160*/  EXIT ;  /* 0x000000000000794d */ /* 0x000fea0003800000 */
        .weak           $__internal_1_$__cuda_sm20_sqrt_rn_f32_slowpath
        .type           $__internal_1_$__cuda_sm20_sqrt_rn_f32_slowpath,@function
        .size           $__internal_1_$__cuda_sm20_sqrt_rn_f32_slowpath,($__internal_2_$__cuda_sm3x_div_rn_noftz_f32_slowpath - $__internal_1_$__cuda_sm20_sqrt_rn_f32_slowpath)
$__internal_1_$__cuda_sm20_sqrt_rn_f32_slowpath:
[----:B------:R-:W-:-:S13]  /*2170*/  LOP3.LUT P0, RZ, R2, 0x7fffffff, RZ, 0xc0, !PT ;  /* 0x7fffffff02ff7812 */ /* 0x000fda000780c0ff */
[----:B------:R-:W-:Y:S01]  /*2180*/  @!P0 MOV R34, R2 ;  /* 0x0000000200228202 */ /* 0x000fe20000000f00 */
[----:B------:R-:W-:Y:S06]  /*2190*/  @!P0 BRA `(.L_x_79) ;  /* 0x0000000000408947 */ /* 0x000fec0003800000 */
[----:B------:R-:W-:-:S13]  /*21a0*/  FSETP.GEU.FTZ.AND P0, PT, R2, RZ, PT ;  /* 0x000000ff0200720b */ /* 0x000fda0003f1e000 */
[----:B------:R-:W-:Y:S01]  /*21b0*/  @!P0 IMAD.MOV.U32 R34, RZ, RZ, 0x7fffffff ;  /* 0x7fffffffff228424 */ /* 0x000fe200078e00ff */
[----:B------:R-:W-:Y:S06]  /*21c0*/  @!P0 BRA `(.L_x_79) ;  /* 0x0000000000348947 */ /* 0x000fec0003800000 */
[----:B------:R-:W-:-:S13]  /*21d0*/  FSETP.GTU.FTZ.AND P0, PT, |R2|, +INF , PT ;  /* 0x7f8000000200780b */ /* 0x000fda0003f1c200 */
[----:B------:R-:W-:Y:S01]  /*21e0*/  @P0 FADD.FTZ R34, R2, 1 ;  /* 0x3f80000002220421 */ /* 0x000fe20000010000 */
[----:B------:R-:W-:Y:S06]  /*21f0*/  @P0 BRA `(.L_x_79) ;  /* 0x0000000000280947 */ /* 0x000fec0003800000 */
[----:B------:R-:W-:-:S13]  /*2200*/  FSETP.NEU.FTZ.AND P0, PT, |R2|, +INF , PT ;  /* 0x7f8000000200780b */ /* 0x000fda0003f1d200 */
[----:B------:R-:W-:-:S04]  /*2210*/  @P0 FFMA R36, R2, 1.84467440737095516160e+19, RZ ;  /* 0x5f80000002240823 */ /* 0x000fc800000000ff */
[----:B------:R-:W0:Y:S02]  /*2220*/  @P0 MUFU.RSQ R34, R36 ;  /* 0x0000002400220308 */ /* 0x000e240000001400 */
[----:B0-----:R-:W-:Y:S01]  /*2230*/  @P0 FMUL.FTZ R3, R36, R34 ;  /* 0x0000002224030220 */ /* 0x001fe20000410000 */
[----:B------:R-:W-:-:S03]  /*2240*/  @P0 FMUL.FTZ R34, R34, 0.5 ;  /* 0x3f00000022220820 */ /* 0x000fc60000410000 */
[----:B------:R-:W-:-:S04]  /*2250*/  @P0 FADD.FTZ R38, -R3, -RZ ;  /* 0x800000ff03260221 */ /* 0x000fc80000010100 */
[----:B------:R-:W-:-:S04]  /*2260*/  @P0 FFMA R38, R3, R38, R36 ;  /* 0x0000002603260223 */ /* 0x000fc80000000024 */
[----:B------:R-:W-:Y:S01]  /*2270*/  @P0 FFMA R38, R38, R34, R3 ;  /* 0x0000002226260223 */ /* 0x000fe20000000003 */
[----:B------:R-:W-:-:S03]  /*2280*/  @!P0 MOV R34, R2 ;  /* 0x0000000200228202 */ /* 0x000fc60000000f00 */
[----:B------:R-:W-:-:S07]  /*2290*/  @P0 FMUL.FTZ R34, R38, 2.3283064365386962891e-10 ;  /* 0x2f80000026220820 */ /* 0x000fce0000410000 */
.L_x_79:
[----:B------:R-:W-:Y:S01]  /*22a0*/  HFMA2 R3, -RZ, RZ, 0, 0 ;  /* 0x00000000ff037431 */ /* 0x000fe200000001ff */
[----:B------:R-:W-:-:S04]  /*22b0*/  MOV R2, R32 ;  /* 0x0000002000027202 */ /* 0x000fc80000000f00 */
[----:B------:R-:W-:Y:S05]  /*22c0*/  RET.REL.NODEC R2 `(_Z29MC_Heston_Almost_Exact_kernelfffffiP17curandStateXORWOWPfS1_iP11HestonParam) ;  /* 0xffffffdc024c7950 */ /* 0x000fea0003c3ffff */
        .weak           $__internal_2_$__cuda_sm3x_div_rn_noftz_f32_slowpath
        .type           $__internal_2_$__cuda_sm3x_div_rn_noftz_f32_slowpath,@function
        .size           $__internal_2_$__cuda_sm3x_div_rn_noftz_f32_slowpath,(.L_x_204 - $__internal_2_$__cuda_sm3x_div_rn_noftz_f32_slowpath)
$__internal_2_$__cuda_sm3x_div_rn_noftz_f32_slowpath:
[----:B------:R-:W-:Y:S01]  /*22d0*/  SHF.R.U32.HI R6, RZ, 0x17, R3 ;  /* 0x00000017ff067819 */ /* 0x000fe20000011603 */
[----:B------:R-:W-:Y:S01]  /*22e0*/  BSSY.RECONVERGENT B1, `(.L_x_80) ;  /* 0x0000062000017945 */ /* 0x000fe20003800200 */
[----:B------:R-:W-:Y:S02]  /*22f0*/  SHF.R.U32.HI R5, RZ, 0x17, R2 ;  /* 0x00000017ff057819 */ /* 0x000fe40000011602 */
[----:B------:R-:W-:Y:S02]  /*2300*/  LOP3.LUT R10, R6, 0xff, RZ, 0xc0, !PT ;  /* 0x000000ff060a7812 */ /* 0x000fe400078ec0ff */
[----:B------:R-:W-:Y:S02]  /*2310*/  LOP3.LUT R8, R5, 0xff, RZ, 0xc0, !PT ;  /* 0x000000ff05087812 */ /* 0x000fe400078ec0ff */
[----:B------:R-:W-:-:S03]  /*2320*/  IADD3 R7, PT, PT, R10, -0x1, RZ ;  /* 0xffffffff0a077810 */ /* 0x000fc60007ffe0ff */
[----:B------:R-:W-:Y:S01]  /*2330*/  VIADD R6, R8, 0xffffffff ;  /* 0xffffffff08067836 */ /* 0x000fe20000000000 */
[----:B------:R-:W-:-:S04]  /*2340*/  ISETP.GT.U32.AND P0, PT, R7, 0xfd, PT ;  /* 0x000000fd0700780c */ /* 0x000fc80003f04070 */
[----:B------:R-:W-:-:S13]  /*2350*/  ISETP.GT.U32.OR P0, PT, R6, 0xfd, P0 ;  /* 0x000000fd0600780c */ /* 0x000fda0000704470 */
[----:B------:R-:W-:Y:S01]  /*2360*/  @!P0 MOV R5, RZ ;  /* 0x000000ff00058202 */ /* 0x000fe20000000f00 */
[----:B------:R-:W-:Y:S06]  /*2370*/  @!P0 BRA `(.L_x_81) ;  /* 0x00000000005c8947 */ /* 0x000fec0003800000 */
[----:B------:R-:W-:Y:S02]  /*2380*/  FSETP.GTU.FTZ.AND P0, PT, |R2|, +INF , PT ;  /* 0x7f8000000200780b */ /* 0x000fe40003f1c200 */
[----:B------:R-:W-:-:S04]  /*2390*/  FSETP.GTU.FTZ.AND P1, PT, |R3|, +INF , PT ;  /* 0x7f8000000300780b */ /* 0x000fc80003f3c200 */
[----:B------:R-:W-:-:S13]  /*23a0*/  PLOP3.LUT P0, PT, P0, P1, PT, 0xf8, 0x8f ;  /* 0x00000000008f781c */ /* 0x000fda0000703f70 */
[----:B------:R-:W-:Y:S05]  /*23b0*/  @P0 BRA `(.L_x_82) ;  /* 0x00000004004c0947 */ /* 0x000fea0003800000 */
[----:B------:R-:W-:-:S13]  /*23c0*/  LOP3.LUT P0, RZ, R3, 0x7fffffff, R2, 0xc8, !PT ;  /* 0x7fffffff03ff7812 */ /* 0x000fda000780c802 */
[----:B------:R-:W-:Y:S05]  /*23d0*/  @!P0 BRA `(.L_x_83) ;  /* 0x00000004003c8947 */ /* 0x000fea0003800000 */
[C---:B------:R-:W-:Y:S02]  /*23e0*/  FSETP.NEU.FTZ.AND P2, PT, |R2|.reuse, +INF , PT ;  /* 0x7f8000000200780b */ /* 0x040fe40003f5d200 */
[----:B------:R-:W-:Y:S02]  /*23f0*/  FSETP.NEU.FTZ.AND P1, PT, |R3|, +INF , PT ;  /* 0x7f8000000300780b */ /* 0x000fe40003f3d200 */
[----:B------:R-:W-:-:S11]  /*2400*/  FSETP.NEU.FTZ.AND P0, PT, |R2|, +INF , PT ;  /* 0x7f8000000200780b */ /* 0x000fd60003f1d200 */
[----:B------:R-:W-:Y:S05]  /*2410*/  @!P1 BRA !P2, `(.L_x_83) ;  /* 0x00000004002c9947 */ /* 0x000fea0005000000 */
[----:B------:R-:W-:-:S04]  /*2420*/  LOP3.LUT P2, RZ, R2, 0x7fffffff, RZ, 0xc0, !PT ;  /* 0x7fffffff02ff7812 */ /* 0x000fc8000784c0ff */
[----:B------:R-:W-:-:S13]  /*2430*/  PLOP3.LUT P1, PT, P1, P2, PT, 0x2f, 0xf2 ;  /* 0x0000000000f2781c */ /* 0x000fda0000f24577 */
[----:B------:R-:W-:Y:S05]  /*2440*/  @P1 BRA `(.L_x_84) ;  /* 0x0000000400181947 */ /* 0x000fea0003800000 */
[----:B------:R-:W-:-:S04]  /*2450*/  LOP3.LUT P1, RZ, R3, 0x7fffffff, RZ, 0xc0, !PT ;  /* 0x7fffffff03ff7812 */ /* 0x000fc8000782c0ff */
[----:B------:R-:W-:-:S13]  /*2460*/  PLOP3.LUT P0, PT, P0, P1, PT, 0x2f, 0xf2 ;  /* 0x0000000000f2781c */ /* 0x000fda0000702577 */
[----:B------:R-:W-:Y:S05]  /*2470*/  @P0 BRA `(.L_x_85) ;  /* 0x0000000400000947 */ /* 0x000fea0003800000 */
[----:B------:R-:W-:Y:S02]  /*2480*/  ISETP.GE.AND P0, PT, R6, RZ, PT ;  /* 0x000000ff0600720c */ /* 0x000fe40003f06270 */
[----:B------:R-:W-:-:S11]  /*2490*/  ISETP.GE.AND P1, PT, R7, RZ, PT ;  /* 0x000000ff0700720c */ /* 0x000fd60003f26270 */
[----:B------:R-:W-:Y:S01]  /*24a0*/  @P0 MOV R5, RZ ;  /* 0x000000ff00050202 */ /* 0x000fe20000000f00 */
[----:B------:R-:W-:Y:S01]  /*24b0*/  @!P0 FFMA R2, R2, 1.84467440737095516160e+19, RZ ;  /* 0x5f80000002028823 */ /* 0x000fe200000000ff */
[----:B------:R-:W-:Y:S01]  /*24c0*/  @!P0 MOV R5, 0xffffffc0 ;  /* 0xffffffc000058802 */ /* 0x000fe20000000f00 */
[----:B------:R-:W-:-:S03]  /*24d0*/  @!P1 FFMA R3, R3, 1.84467440737095516160e+19, RZ ;  /* 0x5f80000003039823 */ /* 0x000fc600000000ff */
[----:B------:R-:W-:-:S07]  /*24e0*/  @!P1 IADD3 R5, PT, PT, R5, 0x40, RZ ;  /* 0x0000004005059810 */ /* 0x000fce0007ffe0ff */
.L_x_81:
[----:B------:R-:W-:Y:S01]  /*24f0*/  LEA R6, R10, 0xc0800000, 0x17 ;  /* 0xc08000000a067811 */ /* 0x000fe200078eb8ff */
[----:B------:R-:W-:Y:S04]  /*2500*/  BSSY.RECONVERGENT B2, `(.L_x_86) ;  /* 0x0000036000027945 */ /* 0x000fe80003800200 */
[----:B------:R-:W-:Y:S01]  /*2510*/  IMAD.IADD R6, R3, 0x1, -R6 ;  /* 0x0000000103067824 */ /* 0x000fe200078e0a06 */
[----:B------:R-:W-:-:S03]  /*2520*/  IADD3 R3, PT, PT, R8, -0x7f, RZ ;  /* 0xffffff8108037810 */ /* 0x000fc60007ffe0ff */
[----:B------:R0:W1:Y:S01]  /*2530*/  MUFU.RCP R7, R6 ;  /* 0x0000000600077308 */ /* 0x0000620000001000 */
[----:B------:R-:W-:Y:S01]  /*2540*/  FADD.FTZ R9, -R6, -RZ ;  /* 0x800000ff06097221 */ /* 0x000fe20000010100 */
[C---:B------:R-:W-:Y:S01]  /*2550*/  IMAD R2, R3.reuse, -0x800000, R2 ;  /* 0xff80000003027824 */ /* 0x040fe200078e0202 */
[----:B0-----:R-:W-:-:S04]  /*2560*/  IADD3 R6, PT, PT, R3, 0x7f, -R10 ;  /* 0x0000007f03067810 */ /* 0x001fc80007ffe80a */
[----:B------:R-:W-:Y:S01]  /*2570*/  IADD3 R6, PT, PT, R6, R5, RZ ;  /* 0x0000000506067210 */ /* 0x000fe20007ffe0ff */
[----:B-1----:R-:W-:-:S04]  /*2580*/  FFMA R8, R7, R9, 1 ;  /* 0x3f80000007087423 */ /* 0x002fc80000000009 */
[----:B------:R-:W-:-:S04]  /*2590*/  FFMA R12, R7, R8, R7 ;  /* 0x00000008070c7223 */ /* 0x000fc80000000007 */
[----:B------:R-:W-:-:S04]  /*25a0*/  FFMA R7, R2, R12, RZ ;  /* 0x0000000c02077223 */ /* 0x000fc800000000ff */
[----:B------:R-:W-:-:S04]  /*25b0*/  FFMA R8, R9, R7, R2 ;  /* 0x0000000709087223 */ /* 0x000fc80000000002 */
[----:B------:R-:W-:-:S04]  /*25c0*/  FFMA R11, R12, R8, R7 ;  /* 0x000000080c0b7223 */ /* 0x000fc80000000007 */
[----:B------:R-:W-:-:S04]  /*25d0*/  FFMA R8, R9, R11, R2 ;  /* 0x0000000b09087223 */ /* 0x000fc80000000002 */
[----:B------:R-:W-:-:S05]  /*25e0*/  FFMA R7, R12, R8, R11 ;  /* 0x000000080c077223 */ /* 0x000fca000000000b */
[----:B------:R-:W-:-:S04]  /*25f0*/  SHF.R.U32.HI R2, RZ, 0x17, R7 ;  /* 0x00000017ff027819 */ /* 0x000fc80000011607 */
[----:B------:R-:W-:-:S04]  /*2600*/  LOP3.LUT R2, R2, 0xff, RZ, 0xc0, !PT ;  /* 0x000000ff02027812 */ /* 0x000fc800078ec0ff */
[----:B------:R-:W-:-:S04]  /*2610*/  IADD3 R9, PT, PT, R2, R6, RZ ;  /* 0x0000000602097210 */ /* 0x000fc80007ffe0ff */
[----:B------:R-:W-:-:S04]  /*2620*/  IADD3 R2, PT, PT, R9, -0x1, RZ ;  /* 0xffffffff09027810 */ /* 0x000fc80007ffe0ff */
[----:B------:R-:W-:-:S13]  /*2630*/  ISETP.GE.U32.AND P0, PT, R2, 0xfe, PT ;  /* 0x000000fe0200780c */ /* 0x000fda0003f06070 */
[----:B------:R-:W-:Y:S05]  /*2640*/  @!P0 BRA `(.L_x_87) ;  /* 0x0000000000808947 */ /* 0x000fea0003800000 */
[----:B------:R-:W-:-:S13]  /*2650*/  ISETP.GT.AND P0, PT, R9, 0xfe, PT ;  /* 0x000000fe0900780c */ /* 0x000fda0003f04270 */
[----:B------:R-:W-:Y:S05]  /*2660*/  @P0 BRA `(.L_x_88) ;  /* 0x00000000006c0947 */ /* 0x000fea0003800000 */
[----:B------:R-:W-:-:S13]  /*2670*/  ISETP.GE.AND P0, PT, R9, 0x1, PT ;  /* 0x000000010900780c */ /* 0x000fda0003f06270 */
[----:B------:R-:W-:Y:S05]  /*2680*/  @P0 BRA `(.L_x_89) ;  /* 0x0000000000740947 */ /* 0x000fea0003800000 */
[----:B------:R-:W-:Y:S02]  /*2690*/  ISETP.GE.AND P0, PT, R9, -0x18, PT ;  /* 0xffffffe80900780c */ /* 0x000fe40003f06270 */
[----:B------:R-:W-:-:S11]  /*26a0*/  LOP3.LUT R7, R7, 0x80000000, RZ, 0xc0, !PT ;  /* 0x8000000007077812 */ /* 0x000fd600078ec0ff */
[----:B------:R-:W-:Y:S05]  /*26b0*/  @!P0 BRA `(.L_x_89) ;  /* 0x0000000000688947 */ /* 0x000fea0003800000 */
[CCC-:B------:R-:W-:Y:S01]  /*26c0*/  FFMA.RZ R2, R12.reuse, R8.reuse, R11.reuse ;  /* 0x000000080c027223 */ /* 0x1c0fe2000000c00b */
[C---:B------:R-:W-:Y:S02]  /*26d0*/  VIADD R6, R9.reuse, 0x20 ;  /* 0x0000002009067836 */ /* 0x040fe40000000000 */
[-CC-:B------:R-:W-:Y:S01]  /*26e0*/  FFMA.RM R3, R12, R8.reuse, R11.reuse ;  /* 0x000000080c037223 */ /* 0x180fe2000000400b */
[C---:B------:R-:W-:Y:S02]  /*26f0*/  ISETP.NE.AND P2, PT, R9.reuse, RZ, PT ;  /* 0x000000ff0900720c */ /* 0x040fe40003f45270 */
[----:B------:R-:W-:Y:S01]  /*2700*/  LOP3.LUT R5, R2, 0x7fffff, RZ, 0xc0, !PT ;  /* 0x007fffff02057812 */ /* 0x000fe200078ec0ff */
[----:B------:R-:W-:Y:S01]  /*2710*/  FFMA.RP R2, R12, R8, R11 ;  /* 0x000000080c027223 */ /* 0x000fe2000000800b */
[----:B------:R-:W-:Y:S02]  /*2720*/  ISETP.NE.AND P1, PT, R9, RZ, PT ;  /* 0x000000ff0900720c */ /* 0x000fe40003f25270 */
[----:B------:R-:W-:-:S02]  /*2730*/  LOP3.LUT R5, R5, 0x800000, RZ, 0xfc, !PT ;  /* 0x0080000005057812 */ /* 0x000fc400078efcff */
[----:B------:R-:W-:Y:S02]  /*2740*/  IADD3 R8, PT, PT, -R9, RZ, RZ ;  /* 0x000000ff09087210 */ /* 0x000fe40007ffe1ff */
[----:B------:R-:W-:Y:S02]  /*2750*/  SHF.L.U32 R6, R5, R6, RZ ;  /* 0x0000000605067219 */ /* 0x000fe400000006ff */
[----:B------:R-:W-:Y:S02]  /*2760*/  FSETP.NEU.FTZ.AND P0, PT, R2, R3, PT ;  /* 0x000000030200720b */ /* 0x000fe40003f1d000 */
[----:B------:R-:W-:Y:S02]  /*2770*/  SEL R2, R8, RZ, P2 ;  /* 0x000000ff08027207 */ /* 0x000fe40001000000 */
[----:B------:R-:W-:Y:S02]  /*2780*/  ISETP.NE.AND P1, PT, R6, RZ, P1 ;  /* 0x000000ff0600720c */ /* 0x000fe40000f25270 */
[----:B------:R-:W-:-:S02]  /*2790*/  SHF.R.U32.HI R2, RZ, R2, R5 ;  /* 0x00000002ff027219 */ /* 0x000fc40000011605 */
[----:B------:R-:W-:Y:S02]  /*27a0*/  PLOP3.LUT P0, PT, P0, P1, PT, 0xf8, 0x8f ;  /* 0x00000000008f781c */ /* 0x000fe40000703f70 */
[----:B------:R-:W-:Y:S02]  /*27b0*/  SHF.R.U32.HI R6, RZ, 0x1, R2 ;  /* 0x00000001ff067819 */ /* 0x000fe40000011602 */
[----:B------:R-:W-:-:S04]  /*27c0*/  SEL R3, RZ, 0x1, !P0 ;  /* 0x00000001ff037807 */ /* 0x000fc80004000000 */
[----:B------:R-:W-:-:S04]  /*27d0*/  LOP3.LUT R3, R3, 0x1, R6, 0xf8, !PT ;  /* 0x0000000103037812 */ /* 0x000fc800078ef806 */
[----:B------:R-:W-:-:S04]  /*27e0*/  LOP3.LUT R3, R3, R2, RZ, 0xc0, !PT ;  /* 0x0000000203037212 */ /* 0x000fc800078ec0ff */
[----:B------:R-:W-:-:S04]  /*27f0*/  IADD3 R6, PT, PT, R6, R3, RZ ;  /* 0x0000000306067210 */ /* 0x000fc80007ffe0ff */
[----:B------:R-:W-:Y:S01]  /*2800*/  LOP3.LUT R7, R6, R7, RZ, 0xfc, !PT ;  /* 0x0000000706077212 */ /* 0x000fe200078efcff */
[----:B------:R-:W-:Y:S06]  /*2810*/  BRA `(.L_x_89) ;  /* 0x0000000000107947 */ /* 0x000fec0003800000 */
.L_x_88:
[----:B------:R-:W-:-:S04]  /*2820*/  LOP3.LUT R7, R7, 0x80000000, RZ, 0xc0, !PT ;  /* 0x8000000007077812 */ /* 0x000fc800078ec0ff */
[----:B------:R-:W-:Y:S01]  /*2830*/  LOP3.LUT R7, R7, 0x7f800000, RZ, 0xfc, !PT ;  /* 0x7f80000007077812 */ /* 0x000fe200078efcff */
[----:B------:R-:W-:Y:S06]  /*2840*/  BRA `(.L_x_89) ;  /* 0x0000000000047947 */ /* 0x000fec0003800000 */
.L_x_87:
[----:B------:R-:W-:-:S07]  /*2850*/  LEA R7, R6, R7, 0x17 ;  /* 0x0000000706077211 */ /* 0x000fce00078eb8ff */
.L_x_89:
[----:B------:R-:W-:Y:S05]  /*2860*/  BSYNC.RECONVERGENT B2 ;  /* 0x0000000000027941 */ /* 0x000fea0003800200 */
.L_x_86:
[----:B------:R-:W-:Y:S05]  /*2870*/  BRA `(.L_x_90) ;  /* 0x0000000000207947 */ /* 0x000fea0003800000 */
.L_x_85:
[----:B------:R-:W-:-:S04]  /*2880*/  LOP3.LUT R2, R3, 0x80000000, R2, 0x48, !PT ;  /* 0x8000000003027812 */ /* 0x000fc800078e4802 */
[----:B------:R-:W-:Y:S01]  /*2890*/  LOP3.LUT R7, R2, 0x7f800000, RZ, 0xfc, !PT ;  /* 0x7f80000002077812 */ /* 0x000fe200078efcff */
[----:B------:R-:W-:Y:S06]  /*28a0*/  BRA `(.L_x_90) ;  /* 0x0000000000147947 */ /* 0x000fec0003800000 */
.L_x_84:
[----:B------:R-:W-:Y:S01]  /*28b0*/  LOP3.LUT R7, R3, 0x80000000, R2, 0x48, !PT ;  /* 0x8000000003077812 */ /* 0x000fe200078e4802 */
[----:B------:R-:W-:Y:S06]  /*28c0*/  BRA `(.L_x_90) ;  /* 0x00000000000c7947 */ /* 0x000fec0003800000 */
.L_x_83:
[----:B------:R-:W0:Y:S01]  /*28d0*/  MUFU.RSQ R7, -QNAN ;  /* 0xffc0000000077908 */ /* 0x000e220000001400 */
[----:B------:R-:W-:Y:S05]  /*28e0*/  BRA `(.L_x_90) ;  /* 0x0000000000047947 */ /* 0x000fea0003800000 */
.L_x_82:
[----:B------:R-:W-:-:S07]  /*28f0*/  FADD.FTZ R7, R2, R3 ;  /* 0x0000000302077221 */ /* 0x000fce0000010000 */
.L_x_90:
[----:B------:R-:W-:Y:S05]  /*2900*/  BSYNC.RECONVERGENT B1 ;  /* 0x0000000000017941 */ /* 0x000fea0003800200 */
.L_x_80:
[----:B------:R-:W-:-:S04]  /*2910*/  HFMA2 R5, -RZ, RZ, 0, 0 ;  /* 0x00000000ff057431 */ /* 0x000fc800000001ff */
[----:B0-----:R-:W-:Y:S05]  /*2920*/  RET.REL.NODEC R4 `(_Z29MC_Heston_Almost_Exact_kernelfffffiP17curandStateXORWOWPfS1_iP11HestonParam) ;  /* 0xffffffd404b47950 */ /* 0x001fea0003c3ffff */
.L_x_91:
        /* <DEDUP_REMOVED lines=13> */
.L_x_204:


//--------------------- .text._Z22MC_Heston_Exact_kernelfffffiP17curandStateXORWOWPfS1_iP11HestonParam --------------------------
	.section	.text._Z22MC_Heston_Exact_kernelfffffiP17curandStateXORWOWPfS1_iP11HestonParam,"ax",@progbits
	.align	128
        .global         _Z22MC_Heston_Exact_kernelfffffiP17curandStateXORWOWPfS1_iP11HestonParam
        .type           _Z22MC_Heston_Exact_kernelfffffiP17curandStateXORWOWPfS1_iP11HestonParam,@function
        .size           _Z22MC_Heston_Exact_kernelfffffiP17curandStateXORWOWPfS1_iP11HestonParam,(.L_x_208 - _Z22MC_Heston_Exact_kernelfffffiP17curandStateXORWOWPfS1_iP11HestonParam)
        .other          _Z22MC_Heston_Exact_kernelfffffiP17curandStateXORWOWPfS1_iP11HestonParam,@"STO_CUDA_ENTRY STV_DEFAULT"
_Z22MC_Heston_Exact_kernelfffffiP17curandStateXORWOWPfS1_iP11HestonParam:
.text._Z22MC_Heston_Exact_kernelfffffiP17curandStateXORWOWPfS1_iP11HestonParam:
[----:B------:R-:W0:Y:S01]  /*0000*/  LDC R1, c[0x0][0x37c] ;  /* 0x0000df00ff017b82 */ /* 0x000e220000000800 */
[----:B------:R-:W1:Y:S01]  /*0010*/  S2R R0, SR_TID.X ;  /* 0x0000000000007919 */ /* 0x000e620000002100 */
[----:B------:R-:W2:Y:S06]  /*0020*/  LDCU UR6, c[0x0][0x2fc] ;  /* 0x00005f80ff0677ac */ /* 0x000eac0008000800 */
[----:B------:R-:W1:Y:S01]  /*0030*/  S2UR UR7, SR_CTAID.X ;  /* 0x00000000000779c3 */ /* 0x000e620000002500 */
[----:B0-----:R-:W-:Y:S01]  /*0040*/  IADD3 R1, PT, PT, R1, -0x30, RZ ;  /* 0xffffffd001017810 */ /* 0x001fe20007ffe0ff */
[----:B------:R-:W0:Y:S01]  /*0050*/  LDCU UR8, c[0x0][0x3b0] ;  /* 0x00007600ff0877ac */ /* 0x000e220008000800 */
[----:B------:R-:W3:Y:S05]  /*0060*/  LDCU UR5, c[0x0][0x2f8] ;  /* 0x00005f00ff0577ac */ /* 0x000eea0008000800 */
[----:B------:R-:W1:Y:S01]  /*0070*/  LDC R29, c[0x0][0x360] ;  /* 0x0000d800ff1d7b82 */ /* 0x000e620000000800 */
[----:B0-----:R-:W-:Y:S01]  /*0080*/  USHF.L.U32 UR4, UR8, 0x10, URZ ;  /* 0x0000001008047899 */ /* 0x001fe200080006ff */
[----:B---3--:R-:W-:-:S04]  /*0090*/  IADD3 R16, P1, PT, R1, UR5, RZ ;  /* 0x0000000501107c10 */ /* 0x008fc8000ff3e0ff */
[----:B--2---:R-:W-:Y:S01]  /*00a0*/  IADD3.X R2, PT, PT, RZ, UR6, RZ, P1, !PT ;  /* 0x00000006ff027c10 */ /* 0x004fe20008ffe4ff */
[----:B-1----:R-:W-:-:S05]  /*00b0*/  IMAD R3, R29, UR7, R0 ;  /* 0x000000071d037c24 */ /* 0x002fca000f8e0200 */
[----:B------:R-:W-:-:S13]  /*00c0*/  ISETP.GE.AND P0, PT, R3, UR4, PT ;  /* 0x0000000403007c0c */ /* 0x000fda000bf06270 */
[----:B------:R-:W-:Y:S05]  /*00d0*/  @P0 EXIT ;  /* 0x000000000000094d */ /* 0x000fea0003800000 */
[----:B------:R-:W-:-:S04]  /*00e0*/  SHF.R.S32.HI R27, RZ, 0x10, R3 ;  /* 0x00000010ff1b7819 */ /* 0x000fc80000011403 */
[----:B------:R-:W-:-:S13]  /*00f0*/  ISETP.GE.AND P0, PT, R27, UR8, PT ;  /* 0x000000081b007c0c */ /* 0x000fda000bf06270 */
[----:B------:R-:W-:Y:S05]  /*0100*/  @P0 EXIT ;  /* 0x000000000000094d */ /* 0x000fea0003800000 */
[----:B------:R-:W0:Y:S01]  /*0110*/  LDC.64 R38, c[0x0][0x398] ;  /* 0x0000e600ff267b82 */ /* 0x000e220000000a00 */
[----:B------:R-:W1:Y:S01]  /*0120*/  LDCU.64 UR36, c[0x0][0x358] ;  /* 0x00006b00ff2477ac */ /* 0x000e620008000a00 */
[----:B------:R-:W2:Y:S06]  /*0130*/  LDCU UR4, c[0x0][0x394] ;  /* 0x00007280ff0477ac */ /* 0x000eac0008000800 */
[----:B------:R-:W3:Y:S08]  /*0140*/  LDC.64 R10, c[0x0][0x3b8] ;  /* 0x0000ee00ff0a7b82 */ /* 0x000ef00000000a00 */
[----:B------:R-:W4:Y:S01]  /*0150*/  LDC R0, c[0x0][0x38c] ;  /* 0x0000e300ff007b82 */ /* 0x000f220000000800 */
[----:B0-----:R-:W-:-:S05]  /*0160*/  IMAD.WIDE R38, R3, 0x30, R38 ;  /* 0x0000003003267825 */ /* 0x001fca00078e0226 */
[----:B-1----:R-:W2:Y:S04]  /*0170*/  LDG.E.64 R4, desc[UR36][R38.64+0x18] ;  /* 0x0000182426047981 */ /* 0x002ea8000c1e1b00 */
[----:B------:R-:W2:Y:S04]  /*0180*/  LDG.E.64 R8, desc[UR36][R38.64+0x28] ;  /* 0x0000282426087981 */ /* 0x000ea8000c1e1b00 */
[----:B------:R-:W2:Y:S04]  /*0190*/  LDG.E R6, desc[UR36][R38.64+0x20] ;  /* 0x0000202426067981 */ /* 0x000ea8000c1e1900 */
[----:B------:R-:W2:Y:S04]  /*01a0*/  LDG.E.64 R24, desc[UR36][R38.64] ;  /* 0x0000002426187981 */ /* 0x000ea8000c1e1b00 */
[----:B------:R-:W2:Y:S04]  /*01b0*/  LDG.E.64 R22, desc[UR36][R38.64+0x8] ;  /* 0x0000082426167981 */ /* 0x000ea8000c1e1b00 */
[----:B------:R-:W2:Y:S01]  /*01c0*/  LDG.E.64 R18, desc[UR36][R38.64+0x10] ;  /* 0x0000102426127981 */ /* 0x000ea2000c1e1b00 */
[----:B---3--:R-:W-:-:S05]  /*01d0*/  IMAD.WIDE R10, R27, 0x10, R10 ;  /* 0x000000101b0a7825 */ /* 0x008fca00078e020a */
[----:B------:R0:W5:Y:S04]  /*01e0*/  LDG.E R37, desc[UR36][R10.64] ;  /* 0x000000240a257981 */ /* 0x000168000c1e1900 */
[----:B------:R0:W5:Y:S04]  /*01f0*/  LDG.E R36, desc[UR36][R10.64+0x4] ;  /* 0x000004240a247981 */ /* 0x000168000c1e1900 */
[----:B------:R0:W5:Y:S04]  /*0200*/  LDG.E R31, desc[UR36][R10.64+0x8] ;  /* 0x000008240a1f7981 */ /* 0x000168000c1e1900 */
[----:B------:R0:W5:Y:S01]  /*0210*/  LDG.E R30, desc[UR36][R10.64+0xc] ;  /* 0x00000c240a1e7981 */ /* 0x000162000c1e1900 */
[----:B------:R-:W1:Y:S01]  /*0220*/  LDCU UR5, c[0x0][0x384] ;  /* 0x00007080ff0577ac */ /* 0x000e620008000800 */
[----:B------:R-:W-:-:S02]  /*0230*/  IMAD.MOV.U32 R17, RZ, RZ, RZ ;  /* 0x000000ffff117224 */ /* 0x000fc400078e00ff */
[----:B----4-:R-:W-:Y:S01]  /*0240*/  FMUL R0, R0, R0 ;  /* 0x0000000000007220 */ /* 0x010fe20000400000 */
[----:B--2---:R-:W-:Y:S01]  /*0250*/  UISETP.GE.AND UP0, UPT, UR4, 0x1, UPT ;  /* 0x000000010400788c */ /* 0x004fe2000bf06270 */
[----:B-1----:R-:W-:Y:S01]  /*0260*/  MOV R28, UR5 ;  /* 0x00000005001c7c02 */ /* 0x002fe20008000f00 */
[----:B------:R0:W-:Y:S04]  /*0270*/  STL.64 [R1+0x18], R4 ;  /* 0x0000180401007387 */ /* 0x0001e80000100a00 */
[----:B------:R0:W-:Y:S04]  /*0280*/  STL.64 [R1+0x28], R8 ;  /* 0x0000280801007387 */ /* 0x0001e80000100a00 */
[----:B------:R0:W-:Y:S04]  /*0290*/  STL [R1+0x20], R6 ;  /* 0x0000200601007387 */ /* 0x0001e80000100800 */
[----:B------:R0:W-:Y:S04]  /*02a0*/  STL.64 [R1], R24 ;  /* 0x0000001801007387 */ /* 0x0001e80000100a00 */
[----:B------:R0:W-:Y:S04]  /*02b0*/  STL.64 [R1+0x8], R22 ;  /* 0x0000081601007387 */ /* 0x0001e80000100a00 */
[----:B------:R0:W-:Y:S01]  /*02c0*/  STL.64 [R1+0x10], R18 ;  /* 0x0000101201007387 */ /* 0x0001e20000100a00 */
[----:B------:R-:W-:Y:S05]  /*02d0*/  BRA.U !UP0, `(.L_x_92) ;  /* 0x00000029083c7547 */ /* 0x000fea000b800000 */
[----:B0-----:R-:W-:Y:S02]  /*02e0*/  HFMA2 R4, -RZ, RZ, 3.7421875, 0 ;  /* 0x437c0000ff047431 */ /* 0x001fe400000001ff */
[----:B------:R-:W-:Y:S02]  /*02f0*/  IMAD.MOV.U32 R3, RZ, RZ, 0x3bbb989d ;  /* 0x3bbb989dff037424 */ /* 0x000fe400078e00ff */
[C---:B-----5:R-:W-:Y:S01]  /*0300*/  FMUL R0, R37.reuse, -R0 ;  /* 0x8000000025007220 */ /* 0x060fe20000400000 */
[----:B------:R-:W-:Y:S01]  /*0310*/  FADD R25, R37, R37 ;  /* 0x0000002525197221 */ /* 0x000fe20000000000 */
[----:B------:R-:W-:Y:S01]  /*0320*/  FMUL R17, R31, R31 ;  /* 0x0000001f1f117220 */ /* 0x000fe20000400000 */
[----:B------:R-:W-:Y:S01]  /*0330*/  MOV R28, UR5 ;  /* 0x00000005001c7c02 */ /* 0x000fe20008000f00 */
[----:B------:R-:W-:Y:S01]  /*0340*/  FFMA.SAT R3, R0, R3, 0.5 ;  /* 0x3f00000000037423 */ /* 0x000fe20000002003 */
[----:B------:R-:W-:Y:S03]  /*0350*/  BSSY.RECONVERGENT B6, `(.L_x_93) ;  /* 0x0000019000067945 */ /* 0x000fe60003800200 */
[----:B------:R-:W-:-:S02]  /*0360*/  FFMA.RM R3, R3, R4, 12582913 ;  /* 0x4b40000103037423 */ /* 0x000fc40000004004 */
[----:B------:R-:W-:Y:S02]  /*0370*/  MUFU.RCP R4, R25 ;  /* 0x0000001900047308 */ /* 0x000fe40000001000 */
[C---:B------:R-:W-:Y:S01]  /*0380*/  FADD R5, R3.reuse, -12583039 ;  /* 0xcb40007f03057421 */ /* 0x040fe20000000000 */
[----:B------:R-:W-:-:S03]  /*0390*/  IMAD.SHL.U32 R3, R3, 0x800000, RZ ;  /* 0x0080000003037824 */ /* 0x000fc600078e00ff */
[----:B------:R-:W-:-:S04]  /*03a0*/  FFMA R5, R0, 1.4426950216293334961, -R5 ;  /* 0x3fb8aa3b00057823 */ /* 0x000fc80000000805 */
[----:B------:R-:W-:-:S04]  /*03b0*/  FFMA R5, R0, 1.925963033500011079e-08, R5 ;  /* 0x32a5706000057823 */ /* 0x000fc80000000005 */
[----:B------:R-:W0:Y:S02]  /*03c0*/  MUFU.EX2 R0, R5 ;  /* 0x0000000500007308 */ /* 0x000e240000000800 */
[----:B0-----:R-:W-:Y:S01]  /*03d0*/  FMUL R0, R3, R0 ;  /* 0x0000000003007220 */ /* 0x001fe20000400000 */
[----:B------:R-:W-:-:S03]  /*03e0*/  FFMA R3, -R25, R4, 1 ;  /* 0x3f80000019037423 */ /* 0x000fc60000000104 */
[----:B------:R-:W-:Y:S01]  /*03f0*/  FADD R22, -R0, 1 ;  /* 0x3f80000000167421 */ /* 0x000fe20000000100 */
[----:B------:R-:W-:Y:S01]  /*0400*/  FFMA R3, R4, R3, R4 ;  /* 0x0000000304037223 */ /* 0x000fe20000000004 */
[----:B------:R-:W-:Y:S02]  /*0410*/  FMUL R23, R25, R0 ;  /* 0x0000000019177220 */ /* 0x000fe40000400000 */
[----:B------:R-:W-:-:S04]  /*0420*/  FMUL R22, R17, R22 ;  /* 0x0000001611167220 */ /* 0x000fc80000400000 */
[----:B------:R-:W0:Y:S01]  /*0430*/  FCHK P0, R22, R25 ;  /* 0x0000001916007302 */ /* 0x000e220000000000 */
[----:B------:R-:W-:-:S04]  /*0440*/  FFMA R4, R22, R3, RZ ;  /* 0x0000000316047223 */ /* 0x000fc800000000ff */
[----:B------:R-:W-:-:S04]  /*0450*/  FFMA R19, -R25, R4, R22 ;  /* 0x0000000419137223 */ /* 0x000fc80000000116 */
[----:B------:R-:W-:Y:S01]  /*0460*/  FFMA R19, R3, R19, R4 ;  /* 0x0000001303137223 */ /* 0x000fe20000000004 */
[----:B0-----:R-:W-:Y:S06]  /*0470*/  @!P0 BRA `(.L_x_94) ;  /* 0x0000000000188947 */ /* 0x001fec0003800000 */
[----:B------:R-:W-:Y:S01]  /*0480*/  IMAD.MOV.U32 R4, RZ, RZ, R22 ;  /* 0x000000ffff047224 */ /* 0x000fe200078e0016 */
[----:B------:R-:W-:Y:S01]  /*0490*/  MOV R5, R25 ;  /* 0x0000001900057202 */ /* 0x000fe20000000f00 */
[----:B------:R-:W-:Y:S01]  /*04a0*/  IMAD.MOV.U32 R21, RZ, RZ, 0x0 ;  /* 0x00000000ff157424 */ /* 0x000fe200078e00ff */
[----:B------:R-:W-:-:S07]  /*04b0*/  MOV R20, 0x4d0 ;  /* 0x000004d000147802 */ /* 0x000fce0000000f00 */
[----:B------:R-:W-:Y:S05]  /*04c0*/  CALL.REL.NOINC `($__internal_5_$__cuda_sm3x_div_rn_noftz_f32_slowpath) ;  /* 0x0000005400d87944 */ /* 0x000fea0003c00000 */
[----:B------:R-:W-:-:S07]  /*04d0*/  MOV R19, R4 ;  /* 0x0000000400137202 */ /* 0x000fce0000000f00 */
.L_x_94:
[----:B------:R-:W-:Y:S05]  /*04e0*/  BSYNC.RECONVERGENT B6 ;  /* 0x0000000000067941 */ /* 0x000fea0003800200 */
.L_x_93:
[----:B------:R-:W0:Y:S01]  /*04f0*/  MUFU.RCP R0, R17 ;  /* 0x0000001100007308 */ /* 0x000e220000001000 */
[----:B------:R-:W-:Y:S01]  /*0500*/  FMUL R4, R36, R25 ;  /* 0x0000001924047220 */ /* 0x000fe20000400000 */
[----:B------:R-:W-:Y:S06]  /*0510*/  BSSY.RECONVERGENT B6, `(.L_x_95) ;  /* 0x000000d000067945 */ /* 0x000fec0003800200 */
[----:B------:R-:W1:Y:S01]  /*0520*/  FCHK P0, R4, R17 ;  /* 0x0000001104007302 */ /* 0x000e620000000000 */
[----:B0-----:R-:W-:-:S04]  /*0530*/  FFMA R3, -R17, R0, 1 ;  /* 0x3f80000011037423 */ /* 0x001fc80000000100 */
[----:B------:R-:W-:-:S04]  /*0540*/  FFMA R3, R0, R3, R0 ;  /* 0x0000000300037223 */ /* 0x000fc80000000000 */
[----:B------:R-:W-:-:S04]  /*0550*/  FFMA R18, R4, R3, RZ ;  /* 0x0000000304127223 */ /* 0x000fc800000000ff */
[----:B------:R-:W-:-:S04]  /*0560*/  FFMA R0, -R17, R18, R4 ;  /* 0x0000001211007223 */ /* 0x000fc80000000104 */
[----:B------:R-:W-:Y:S01]  /*0570*/  FFMA R18, R3, R0, R18 ;  /* 0x0000000003127223 */ /* 0x000fe20000000012 */
[----:B-1----:R-:W-:Y:S06]  /*0580*/  @!P0 BRA `(.L_x_96) ;  /* 0x0000000000148947 */ /* 0x002fec0003800000 */
[----:B------:R-:W-:Y:S02]  /*0590*/  HFMA2 R21, -RZ, RZ, 0, 0 ;  /* 0x00000000ff157431 */ /* 0x000fe400000001ff */
[----:B------:R-:W-:Y:S01]  /*05a0*/  IMAD.MOV.U32 R5, RZ, RZ, R17 ;  /* 0x000000ffff057224 */ /* 0x000fe200078e0011 */
[----:B------:R-:W-:-:S07]  /*05b0*/  MOV R20, 0x5d0 ;  /* 0x000005d000147802 */ /* 0x000fce0000000f00 */
[----:B------:R-:W-:Y:S05]  /*05c0*/  CALL.REL.NOINC `($__internal_5_$__cuda_sm3x_div_rn_noftz_f32_slowpath) ;  /* 0x0000005400987944 */ /* 0x000fea0003c00000 */
[----:B------:R-:W-:-:S07]  /*05d0*/  IMAD.MOV.U32 R18, RZ, RZ, R4 ;  /* 0x000000ffff127224 */ /* 0x000fce00078e0004 */
.L_x_96:
[----:B------:R-:W-:Y:S05]  /*05e0*/  BSYNC.RECONVERGENT B6 ;  /* 0x0000000000067941 */ /* 0x000fea0003800200 */
.L_x_95:
[----:B------:R-:W-:Y:S01]  /*05f0*/  MOV R17, RZ ;  /* 0x000000ff00117202 */ /* 0x000fe20000000f00 */
[----:B------:R-:W-:-:S06]  /*0600*/  UMOV UR38, URZ ;  /* 0x000000ff00267c82 */ /* 0x000fcc0008000000 */
.L_x_125:
[----:B------:R-:W0:Y:S01]  /*0610*/  MUFU.RCP R5, R22 ;  /* 0x0000001600057308 */ /* 0x000e220000001000 */
[----:B------:R-:W1:Y:S01]  /*0620*/  LDCU UR4, c[0x0][0x394] ;  /* 0x00007280ff0477ac */ /* 0x000e620008000800 */
[----:B------:R-:W-:Y:S01]  /*0630*/  FMUL R3, R23, R28 ;  /* 0x0000001c17037220 */ /* 0x000fe20000400000 */
[----:B------:R-:W-:Y:S01]  /*0640*/  BSSY.RECONVERGENT B6, `(.L_x_97) ;  /* 0x0000010000067945 */ /* 0x000fe20003800200 */
[----:B------:R-:W-:-:S04]  /*0650*/  UIADD3 UR38, UPT, UPT, UR38, 0x1, URZ ;  /* 0x0000000126267890 */ /* 0x000fc8000fffe0ff */
[----:B------:R-:W2:Y:S01]  /*0660*/  FCHK P0, R3, R22 ;  /* 0x0000001603007302 */ /* 0x000ea20000000000 */
[----:B0-----:R-:W-:Y:S01]  /*0670*/  FFMA R0, -R22, R5, 1 ;  /* 0x3f80000016007423 */ /* 0x001fe20000000105 */
[----:B-1----:R-:W-:-:S03]  /*0680*/  UISETP.NE.AND UP0, UPT, UR38, UR4, UPT ;  /* 0x000000042600728c */ /* 0x002fc6000bf05270 */
[----:B------:R-:W-:Y:S01]  /*0690*/  FFMA R0, R5, R0, R5 ;  /* 0x0000000005007223 */ /* 0x000fe20000000005 */
[----:B------:R-:W-:-:S03]  /*06a0*/  UP2UR UR39, UPR, URZ, 0x1 ;  /* 0x00000001ff277883 */ /* 0x000fc60008000000 */
[----:B------:R-:W-:-:S04]  /*06b0*/  FFMA R5, R3, R0, RZ ;  /* 0x0000000003057223 */ /* 0x000fc800000000ff */
[----:B------:R-:W-:-:S04]  /*06c0*/  FFMA R4, -R22, R5, R3 ;  /* 0x0000000516047223 */ /* 0x000fc80000000103 */
[----:B------:R-:W-:Y:S01]  /*06d0*/  FFMA R4, R0, R4, R5 ;  /* 0x0000000400047223 */ /* 0x000fe20000000005 */
[----:B--2---:R-:W-:Y:S06]  /*06e0*/  @!P0 BRA `(.L_x_98) ;  /* 0x0000000000148947 */ /* 0x004fec0003800000 */
[----:B------:R-:W-:Y:S01]  /*06f0*/  IMAD.MOV.U32 R4, RZ, RZ, R3 ;  /* 0x000000ffff047224 */ /* 0x000fe200078e0003 */
[----:B------:R-:W-:Y:S01]  /*0700*/  MOV R5, R22 ;  /* 0x0000001600057202 */ /* 0x000fe20000000f00 */
[----:B------:R-:W-:Y:S01]  /*0710*/  IMAD.MOV.U32 R21, RZ, RZ, 0x0 ;  /* 0x00000000ff157424 */ /* 0x000fe200078e00ff */
[----:B------:R-:W-:-:S07]  /*0720*/  MOV R20, 0x740 ;  /* 0x0000074000147802 */ /* 0x000fce0000000f00 */
[----:B------:R-:W-:Y:S05]  /*0730*/  CALL.REL.NOINC `($__internal_5_$__cuda_sm3x_div_rn_noftz_f32_slowpath) ;  /* 0x00000054003c7944 */ /* 0x000fea0003c00000 */
.L_x_98:
[----:B------:R-:W-:Y:S05]  /*0740*/  BSYNC.RECONVERGENT B6 ;  /* 0x0000000000067941 */ /* 0x000fea0003800200 */
.L_x_97:
[----:B------:R-:W-:Y:S01]  /*0750*/  FSETP.GEU.AND P0, PT, R4, 64, PT ;  /* 0x428000000400780b */ /* 0x000fe20003f0e000 */
[----:B------:R-:W-:-:S12]  /*0760*/  BSSY.RECONVERGENT B0, `(.L_x_99) ;  /* 0x0000235000007945 */ /* 0x000fd80003800200 */
[----:B------:R-:W-:Y:S05]  /*0770*/  @P0 BRA `(.L_x_100) ;  /* 0x0000000000ac0947 */ /* 0x000fea0003800000 */
[----:B------:R0:W5:Y:S04]  /*0780*/  LDL.64 R10, [R1] ;  /* 0x00000000010a7983 */ /* 0x0001680000100a00 */
[----:B------:R0:W5:Y:S04]  /*0790*/  LDL.64 R8, [R1+0x8] ;  /* 0x0000080001087983 */ /* 0x0001680000100a00 */
[----:B------:R0:W5:Y:S01]  /*07a0*/  LDL.64 R6, [R1+0x10] ;  /* 0x0000100001067983 */ /* 0x0001620000100a00 */
[----:B------:R-:W-:Y:S02]  /*07b0*/  HFMA2 R3, -RZ, RZ, 0.96630859375, -0.0022525787353515625 ;  /* 0x3bbb989dff037431 */ /* 0x000fe400000001ff */
[----:B------:R-:W-:Y:S01]  /*07c0*/  IMAD.MOV.U32 R5, RZ, RZ, 0x437c0000 ;  /* 0x437c0000ff057424 */ /* 0x000fe200078e00ff */
[----:B------:R-:W-:Y:S02]  /*07d0*/  BSSY.RECONVERGENT B1, `(.L_x_101) ;  /* 0x0000020000017945 */ /* 0x000fe40003800200 */
[----:B------:R-:W-:-:S04]  /*07e0*/  FFMA.SAT R0, R4, R3, 0.5 ;  /* 0x3f00000004007423 */ /* 0x000fc80000002003 */
[----:B------:R-:W-:-:S04]  /*07f0*/  FFMA.RM R0, R0, R5, 12582913 ;  /* 0x4b40000100007423 */ /* 0x000fc80000004005 */
[C---:B------:R-:W-:Y:S01]  /*0800*/  FADD R3, R0.reuse, -12583039 ;  /* 0xcb40007f00037421 */ /* 0x040fe20000000000 */
[----:B------:R-:W-:-:S03]  /*0810*/  SHF.L.U32 R0, R0, 0x17, RZ ;  /* 0x0000001700007819 */ /* 0x000fc600000006ff */
[----:B------:R-:W-:-:S04]  /*0820*/  FFMA R3, R4, 1.4426950216293334961, -R3 ;  /* 0x3fb8aa3b04037823 */ /* 0x000fc80000000803 */
[----:B------:R-:W-:Y:S01]  /*0830*/  FFMA R3, R4, 1.925963033500011079e-08, R3 ;  /* 0x32a5706004037823 */ /* 0x000fe20000000003 */
[----:B------:R-:W-:-:S05]  /*0840*/  IMAD.MOV.U32 R4, RZ, RZ, RZ ;  /* 0x000000ffff047224 */ /* 0x000fca00078e00ff */
[----:B------:R-:W1:Y:S02]  /*0850*/  MUFU.EX2 R3, R3 ;  /* 0x0000000300037308 */ /* 0x000e640000000800 */
[----:B01----:R-:W-:-:S07]  /*0860*/  FMUL R0, R0, R3 ;  /* 0x0000000300007220 */ /* 0x003fce0000400000 */
.L_x_102:
[----:B-----5:R-:W-:Y:S02]  /*0870*/  SHF.R.U32.HI R12, RZ, 0x2, R11 ;  /* 0x00000002ff0c7819 */ /* 0x020fe4000001160b */
[----:B------:R-:W-:Y:S02]  /*0880*/  SHF.L.U32 R3, R7, 0x4, RZ ;  /* 0x0000000407037819 */ /* 0x000fe400000006ff */
[----:B------:R-:W-:Y:S02]  /*0890*/  LOP3.LUT R12, R12, R11, RZ, 0x3c, !PT ;  /* 0x0000000b0c0c7212 */ /* 0x000fe400078e3cff */
[----:B------:R-:W-:-:S03]  /*08a0*/  IADD3 R10, PT, PT, R10, 0x587c5, RZ ;  /* 0x000587c50a0a7810 */ /* 0x000fc60007ffe0ff */
[----:B------:R-:W-:-:S05]  /*08b0*/  IMAD.SHL.U32 R5, R12, 0x2, RZ ;  /* 0x000000020c057824 */ /* 0x000fca00078e00ff */
[----:B------:R-:W-:-:S04]  /*08c0*/  LOP3.LUT R12, R12, R5, R3, 0x96, !PT ;  /* 0x000000050c0c7212 */ /* 0x000fc800078e9603 */
[----:B------:R-:W-:Y:S02]  /*08d0*/  LOP3.LUT R3, R12, R7, RZ, 0x3c, !PT ;  /* 0x000000070c037212 */ /* 0x000fe400078e3cff */
[----:B------:R-:W-:-:S03]  /*08e0*/  MOV R12, 0x2f800000 ;  /* 0x2f800000000c7802 */ /* 0x000fc60000000f00 */
[----:B------:R-:W-:-:S05]  /*08f0*/  IMAD.IADD R5, R3, 0x1, R10 ;  /* 0x0000000103057824 */ /* 0x000fca00078e020a */
[----:B------:R-:W-:-:S05]  /*0900*/  I2FP.F32.U32 R5, R5 ;  /* 0x0000000500057245 */ /* 0x000fca0000201000 */
[----:B------:R-:W-:Y:S01]  /*0910*/  FFMA R5, R5, R12, 1.1641532182693481445e-10 ;  /* 0x2f00000005057423 */ /* 0x000fe2000000000c */
[----:B------:R-:W-:Y:S02]  /*0920*/  IMAD.MOV.U32 R12, RZ, RZ, R4 ;  /* 0x000000ffff0c7224 */ /* 0x000fe400078e0004 */
[----:B------:R-:W-:Y:S02]  /*0930*/  VIADD R4, R4, 0x1 ;  /* 0x0000000104047836 */ /* 0x000fe40000000000 */
[----:B------:R-:W-:Y:S01]  /*0940*/  FMUL R0, R5, R0 ;  /* 0x0000000005007220 */ /* 0x000fe20000400000 */
[----:B------:R-:W-:Y:S02]  /*0950*/  MOV R5, R8 ;  /* 0x0000000800057202 */ /* 0x000fe40000000f00 */
[----:B------:R-:W-:Y:S01]  /*0960*/  MOV R8, R9 ;  /* 0x0000000900087202 */ /* 0x000fe20000000f00 */
[----:B------:R-:W-:Y:S01]  /*0970*/  IMAD.MOV.U32 R9, RZ, RZ, R6 ;  /* 0x000000ffff097224 */ /* 0x000fe200078e0006 */
[----:B------:R-:W-:Y:S01]  /*0980*/  FSETP.GT.AND P0, PT, R0, 1, PT ;  /* 0x3f8000000000780b */ /* 0x000fe20003f04000 */
[----:B------:R-:W-:Y:S01]  /*0990*/  IMAD.MOV.U32 R6, RZ, RZ, R7 ;  /* 0x000000ffff067224 */ /* 0x000fe200078e0007 */
[----:B------:R-:W-:-:S02]  /*09a0*/  MOV R11, R5 ;  /* 0x00000005000b7202 */ /* 0x000fc40000000f00 */
[----:B------:R-:W-:-:S09]  /*09b0*/  MOV R7, R3 ;  /* 0x0000000300077202 */ /* 0x000fd20000000f00 */
[----:B------:R-:W-:Y:S05]  /*09c0*/  @P0 BRA `(.L_x_102) ;  /* 0xfffffffc00a80947 */ /* 0x000fea000383ffff */
[----:B------:R-:W-:Y:S05]  /*09d0*/  BSYNC.RECONVERGENT B1 ;  /* 0x0000000000017941 */ /* 0x000fea0003800200 */
.L_x_101:
[----:B------:R-:W-:Y:S01]  /*09e0*/  IMAD.MOV.U32 R4, RZ, RZ, R10 ;  /* 0x000000ffff047224 */ /* 0x000fe200078e000a */
[----:B------:R0:W-:Y:S04]  /*09f0*/  STL.64 [R1+0x8], R8 ;  /* 0x0000080801007387 */ /* 0x0001e80000100a00 */
[----:B------:R0:W-:Y:S04]  /*0a00*/  STL.64 [R1+0x10], R6 ;  /* 0x0000100601007387 */ /* 0x0001e80000100a00 */
[----:B------:R0:W-:Y:S01]  /*0a10*/  STL.64 [R1], R4 ;  /* 0x0000000401007387 */ /* 0x0001e20000100a00 */
[----:B------:R-:W-:Y:S05]  /*0a20*/  BRA `(.L_x_103) ;  /* 0x0000002000207947 */ /* 0x000fea0003800000 */
.L_x_100:
[----:B------:R-:W-:-:S13]  /*0a30*/  FSETP.GT.AND P0, PT, R4, 4000, PT ;  /* 0x457a00000400780b */ /* 0x000fda0003f04000 */
[----:B------:R-:W-:Y:S05]  /*0a40*/  @!P0 BRA `(.L_x_104) ;  /* 0x0000001000548947 */ /* 0x000fea0003800000 */
[----:B------:R-:W2:Y:S01]  /*0a50*/  LDL R0, [R1+0x1c] ;  /* 0x00001c0001007983 */ /* 0x000ea20000100800 */
[----:B------:R-:W-:Y:S01]  /*0a60*/  BSSY.RECONVERGENT B1, `(.L_x_105) ;  /* 0x00000f2000017945 */ /* 0x000fe20003800200 */
[----:B--2---:R-:W-:-:S13]  /*0a70*/  ISETP.NE.AND P0, PT, R0, 0x1, PT ;  /* 0x000000010000780c */ /* 0x004fda0003f05270 */
[----:B------:R-:W-:Y:S05]  /*0a80*/  @!P0 BRA `(.L_x_106) ;  /* 0x0000000c00b48947 */ /* 0x000fea0003800000 */
[----:B------:R-:W2:Y:S04]  /*0a90*/  LDL.64 R12, [R1] ;  /* 0x00000000010c7983 */ /* 0x000ea80000100a00 */
[----:B------:R-:W3:Y:S04]  /*0aa0*/  LDL.64 R6, [R1+0x10] ;  /* 0x0000100001067983 */ /* 0x000ee80000100a00 */
[----:B------:R-:W4:Y:S01]  /*0ab0*/  LDL.64 R10, [R1+0x8] ;  /* 0x00000800010a7983 */ /* 0x000f220000100a00 */
[----:B------:R-:W-:Y:S02]  /*0ac0*/  HFMA2 R25, -RZ, RZ, 1.15625, 0 ;  /* 0x3ca00000ff197431 */ /* 0x000fe400000001ff */
[----:B------:R-:W-:Y:S01]  /*0ad0*/  IMAD.MOV.U32 R24, RZ, RZ, 0x0 ;  /* 0x00000000ff187424 */ /* 0x000fe200078e00ff */
[----:B------:R-:W-:Y:S01]  /*0ae0*/  BSSY.RECONVERGENT B2, `(.L_x_107) ;  /* 0x000007e000027945 */ /* 0x000fe20003800200 */
[----:B--2---:R-:W-:-:S04]  /*0af0*/  SHF.R.U32.HI R0, RZ, 0x2, R13 ;  /* 0x00000002ff007819 */ /* 0x004fc8000001160d */
[----:B------:R-:W-:Y:S02]  /*0b00*/  LOP3.LUT R0, R0, R13, RZ, 0x3c, !PT ;  /* 0x0000000d00007212 */ /* 0x000fe400078e3cff */
[----:B---3--:R-:W-:Y:S02]  /*0b10*/  SHF.L.U32 R3, R7, 0x4, RZ ;  /* 0x0000000407037819 */ /* 0x008fe400000006ff */
[----:B----4-:R-:W-:Y:S01]  /*0b20*/  SHF.R.U32.HI R9, RZ, 0x2, R10 ;  /* 0x00000002ff097819 */ /* 0x010fe2000001160a */
[----:B------:R-:W-:-:S03]  /*0b30*/  IMAD.SHL.U32 R5, R0, 0x2, RZ ;  /* 0x0000000200057824 */ /* 0x000fc600078e00ff */
[----:B------:R-:W-:Y:S02]  /*0b40*/  LOP3.LUT R9, R9, R10, RZ, 0x3c, !PT ;  /* 0x0000000a09097212 */ /* 0x000fe400078e3cff */
[----:B------:R-:W-:Y:S02]  /*0b50*/  LOP3.LUT R8, R0, R5, R3, 0x96, !PT ;  /* 0x0000000500087212 */ /* 0x000fe400078e9603 */
[----:B------:R-:W-:Y:S02]  /*0b60*/  SHF.L.U32 R3, R9, 0x1, RZ ;  /* 0x0000000109037819 */ /* 0x000fe400000006ff */
[----:B------:R-:W-:-:S04]  /*0b70*/  LOP3.LUT R8, R8, R7, RZ, 0x3c, !PT ;  /* 0x0000000708087212 */ /* 0x000fc800078e3cff */
[----:B------:R-:W-:Y:S01]  /*0b80*/  IADD3 R21, PT, PT, R12, 0x587c5, R8 ;  /* 0x000587c50c157810 */ /* 0x000fe20007ffe008 */
[----:B------:R-:W-:-:S05]  /*0b90*/  IMAD.SHL.U32 R0, R8, 0x10, RZ ;  /* 0x0000001008007824 */ /* 0x000fca00078e00ff */
[----:B------:R-:W-:Y:S02]  /*0ba0*/  LOP3.LUT R9, R9, R3, R0, 0x96, !PT ;  /* 0x0000000309097212 */ /* 0x000fe400078e9600 */
[----:B------:R-:W-:Y:S02]  /*0bb0*/  SHF.R.U32.HI R0, RZ, 0x2, R11 ;  /* 0x00000002ff007819 */ /* 0x000fe4000001160b */
[----:B------:R-:W-:Y:S02]  /*0bc0*/  LOP3.LUT R9, R9, R8, RZ, 0x3c, !PT ;  /* 0x0000000809097212 */ /* 0x000fe400078e3cff */
[----:B------:R-:W-:Y:S02]  /*0bd0*/  LOP3.LUT R0, R0, R11, RZ, 0x3c, !PT ;  /* 0x0000000b00007212 */ /* 0x000fe400078e3cff */
[----:B------:R-:W-:Y:S01]  /*0be0*/  IADD3 R14, PT, PT, R12, 0xb0f8a, R9 ;  /* 0x000b0f8a0c0e7810 */ /* 0x000fe20007ffe009 */
[----:B------:R-:W-:Y:S01]  /*0bf0*/  STL.64 [R1+0x8], R8 ;  /* 0x0000080801007387 */ /* 0x000fe20000100a00 */
[----:B------:R-:W-:Y:S01]  /*0c00*/  SHF.L.U32 R3, R9, 0x4, RZ ;  /* 0x0000000409037819 */ /* 0x000fe200000006ff */
[----:B------:R-:W-:Y:S01]  /*0c10*/  IMAD.SHL.U32 R5, R0, 0x2, RZ ;  /* 0x0000000200057824 */ /* 0x000fe200078e00ff */
[----:B------:R-:W-:Y:S01]  /*0c20*/  SHF.R.U32.HI R11, RZ, 0x2, R6 ;  /* 0x00000002ff0b7819 */ /* 0x000fe20000011606 */
[----:B------:R-:W-:-:S03]  /*0c30*/  IMAD.WIDE.U32 R14, R14, 0x200000, RZ ;  /* 0x002000000e0e7825 */ /* 0x000fc600078e00ff */
[----:B------:R-:W-:Y:S02]  /*0c40*/  LOP3.LUT R10, R0, R5, R3, 0x96, !PT ;  /* 0x00000005000a7212 */ /* 0x000fe400078e9603 */
[----:B------:R-:W-:Y:S02]  /*0c50*/  LOP3.LUT R20, R14, R21, RZ, 0x3c, !PT ;  /* 0x000000150e147212 */ /* 0x000fe400078e3cff */
[----:B------:R-:W-:Y:S02]  /*0c60*/  MOV R21, R15 ;  /* 0x0000000f00157202 */ /* 0x000fe40000000f00 */
[----:B------:R-:W-:Y:S01]  /*0c70*/  LOP3.LUT R11, R11, R6, RZ, 0x3c, !PT ;  /* 0x000000060b0b7212 */ /* 0x000fe200078e3cff */
[----:B------:R-:W-:Y:S01]  /*0c80*/  VIADD R6, R12, 0x161f14 ;  /* 0x00161f140c067836 */ /* 0x000fe20000000000 */
[----:B------:R-:W0:Y:S01]  /*0c90*/  I2F.F64.U64 R14, R20 ;  /* 0x00000014000e7312 */ /* 0x000e220000301800 */
[----:B------:R-:W-:Y:S02]  /*0ca0*/  LOP3.LUT R10, R10, R9, RZ, 0x3c, !PT ;  /* 0x000000090a0a7212 */ /* 0x000fe400078e3cff */
[----:B------:R-:W-:Y:S01]  /*0cb0*/  IMAD.SHL.U32 R3, R11, 0x2, RZ ;  /* 0x000000020b037824 */ /* 0x000fe200078e00ff */
[----:B------:R1:W-:Y:S01]  /*0cc0*/  STL.64 [R1], R6 ;  /* 0x0000000601007387 */ /* 0x0003e20000100a00 */
[----:B------:R-:W-:-:S04]  /*0cd0*/  SHF.L.U32 R0, R10, 0x4, RZ ;  /* 0x000000040a007819 */ /* 0x000fc800000006ff */
[----:B------:R-:W-:Y:S02]  /*0ce0*/  LOP3.LUT R11, R11, R3, R0, 0x96, !PT ;  /* 0x000000030b0b7212 */ /* 0x000fe400078e9600 */
[----:B------:R-:W-:Y:S02]  /*0cf0*/  IADD3 R3, PT, PT, R12, 0x10974f, R10 ;  /* 0x0010974f0c037810 */ /* 0x000fe40007ffe00a */
[----:B------:R-:W-:Y:S01]  /*0d00*/  LOP3.LUT R11, R11, R10, RZ, 0x3c, !PT ;  /* 0x0000000a0b0b7212 */ /* 0x000fe200078e3cff */
[----:B0-----:R-:W-:-:S03]  /*0d10*/  DFMA R14, R14, R24, 5.5511151231257827021e-17 ;  /* 0x3c9000000e0e742b */ /* 0x001fc60000000018 */
[----:B------:R-:W-:Y:S01]  /*0d20*/  IADD3 R32, PT, PT, R11, R6, RZ ;  /* 0x000000060b207210 */ /* 0x000fe20007ffe0ff */
[----:B------:R0:W-:Y:S04]  /*0d30*/  STL.64 [R1+0x10], R10 ;  /* 0x0000100a01007387 */ /* 0x0001e80000100a00 */
[----:B------:R-:W-:Y:S02]  /*0d40*/  IMAD.WIDE.U32 R32, R32, 0x200000, RZ ;  /* 0x0020000020207825 */ /* 0x000fe400078e00ff */
[----:B------:R-:W-:Y:S02]  /*0d50*/  ISETP.GT.AND P0, PT, R15, 0xfffff, PT ;  /* 0x000fffff0f00780c */ /* 0x000fe40003f04270 */
[----:B------:R-:W-:Y:S01]  /*0d60*/  IMAD.MOV.U32 R20, RZ, RZ, R14 ;  /* 0x000000ffff147224 */ /* 0x000fe200078e000e */
[----:B------:R-:W-:-:S02]  /*0d70*/  MOV R21, R15 ;  /* 0x0000000f00157202 */ /* 0x000fc40000000f00 */
[----:B------:R-:W-:Y:S01]  /*0d80*/  LOP3.LUT R32, R32, R3, RZ, 0x3c, !PT ;  /* 0x0000000320207212 */ /* 0x000fe200078e3cff */
[----:B------:R-:W-:Y:S01]  /*0d90*/  IMAD.MOV.U32 R3, RZ, RZ, R15 ;  /* 0x000000ffff037224 */ /* 0x000fe200078e000f */
[----:B------:R-:W-:Y:S01]  /*0da0*/  MOV R0, R14 ;  /* 0x0000000e00007202 */ /* 0x000fe20000000f00 */
[----:B------:R-:W-:Y:S01]  /*0db0*/  IMAD.MOV.U32 R14, RZ, RZ, -0x3ff ;  /* 0xfffffc01ff0e7424 */ /* 0x000fe200078e00ff */
[----:B------:R-:W1:Y:S04]  /*0dc0*/  I2F.F64.U64 R12, R32 ;  /* 0x00000020000c7312 */ /* 0x000e680000301800 */
[----:B------:R-:W-:Y:S01]  /*0dd0*/  @!P0 DMUL R20, R20, 1.80143985094819840000e+16 ;  /* 0x4350000014148828 */ /* 0x000fe20000000000 */
[----:B------:R-:W-:-:S09]  /*0de0*/  @!P0 MOV R14, 0xfffffbcb ;  /* 0xfffffbcb000e8802 */ /* 0x000fd20000000f00 */
[----:B------:R-:W-:Y:S01]  /*0df0*/  @!P0 MOV R3, R21 ;  /* 0x0000001500038202 */ /* 0x000fe20000000f00 */
[----:B-1----:R-:W-:Y:S01]  /*0e00*/  DFMA R6, R12, 2.2204460492503130808e-16, R24 ;  /* 0x3cb000000c06782b */ /* 0x002fe20000000018 */
[----:B------:R-:W-:-:S03]  /*0e10*/  @!P0 IMAD.MOV.U32 R0, RZ, RZ, R20 ;  /* 0x000000ffff008224 */ /* 0x000fc600078e0014 */
[----:B------:R-:W-:-:S05]  /*0e20*/  VIADD R5, R3, 0xffffffff ;  /* 0xffffffff03057836 */ /* 0x000fca0000000000 */
[----:B------:R-:W-:-:S13]  /*0e30*/  ISETP.GT.U32.AND P1, PT, R5, 0x7feffffe, PT ;  /* 0x7feffffe0500780c */ /* 0x000fda0003f24070 */
[----:B0-----:R-:W-:Y:S05]  /*0e40*/  @P1 BRA `(.L_x_108) ;  /* 0x0000000400041947 */ /* 0x001fea0003800000 */
[----:B------:R-:W-:Y:S01]  /*0e50*/  LOP3.LUT R5, R3, 0xfffff, RZ, 0xc0, !PT ;  /* 0x000fffff03057812 */ /* 0x000fe200078ec0ff */
[----:B------:R-:W-:Y:S01]  /*0e60*/  IMAD.MOV.U32 R10, RZ, RZ, RZ ;  /* 0x000000ffff0a7224 */ /* 0x000fe200078e00ff */
[----:B------:R-:W-:Y:S01]  /*0e70*/  MOV R8, R0 ;  /* 0x0000000000087202 */ /* 0x000fe20000000f00 */
[----:B------:R-:W-:Y:S01]  /*0e80*/  IMAD.MOV.U32 R33, RZ, RZ, 0x3ed0ee25 ;  /* 0x3ed0ee25ff217424 */ /* 0x000fe200078e00ff */
[----:B------:R-:W-:Y:S01]  /*0e90*/  LOP3.LUT R9, R5, 0x3ff00000, RZ, 0xfc, !PT ;  /* 0x3ff0000005097812 */ /* 0x000fe200078efcff */
[----:B------:R-:W-:Y:S01]  /*0ea0*/  UMOV UR4, 0x3ae80f1e ;  /* 0x3ae80f1e00047882 */ /* 0x000fe20000000000 */
[----:B------:R-:W-:Y:S01]  /*0eb0*/  MOV R32, 0x8b7a8b04 ;  /* 0x8b7a8b0400207802 */ /* 0x000fe20000000f00 */
[----:B------:R-:W-:Y:S01]  /*0ec0*/  UMOV UR5, 0x3eb1380b ;  /* 0x3eb1380b00057882 */ /* 0x000fe20000000000 */
[----:B------:R-:W-:Y:S01]  /*0ed0*/  ISETP.GE.U32.AND P0, PT, R9, 0x3ff6a09f, PT ;  /* 0x3ff6a09f0900780c */ /* 0x000fe20003f06070 */
[----:B------:R-:W-:Y:S01]  /*0ee0*/  IMAD.MOV.U32 R35, RZ, RZ, 0x43300000 ;  /* 0x43300000ff237424 */ /* 0x000fe200078e00ff */
[----:B------:R-:W-:Y:S01]  /*0ef0*/  LEA.HI R3, R3, R14, RZ, 0xc ;  /* 0x0000000e03037211 */ /* 0x000fe200078f60ff */
[----:B------:R-:W-:Y:S01]  /*0f00*/  UMOV UR6, 0x80000000 ;  /* 0x8000000000067882 */ /* 0x000fe20000000000 */
[----:B------:R-:W-:-:S09]  /*0f10*/  UMOV UR7, 0x43300000 ;  /* 0x4330000000077882 */ /* 0x000fd20000000000 */
[----:B------:R-:W-:Y:S01]  /*0f20*/  @P0 VIADD R5, R9, 0xfff00000 ;  /* 0xfff0000009050836 */ /* 0x000fe20000000000 */
[----:B------:R-:W-:-:S04]  /*0f30*/  @P0 IADD3 R3, PT, PT, R3, 0x1, RZ ;  /* 0x0000000103030810 */ /* 0x000fc80007ffe0ff */
[----:B------:R-:W-:Y:S02]  /*0f40*/  @P0 MOV R9, R5 ;  /* 0x0000000500090202 */ /* 0x000fe40000000f00 */
[----:B------:R-:W-:-:S04]  /*0f50*/  LOP3.LUT R34, R3, 0x80000000, RZ, 0x3c, !PT ;  /* 0x8000000003227812 */ /* 0x000fc800078e3cff */
[C---:B------:R-:W-:Y:S02]  /*0f60*/  DADD R24, R8.reuse, 1 ;  /* 0x3ff0000008187429 */ /* 0x040fe40000000000 */
[----:B------:R-:W-:-:S04]  /*0f70*/  DADD R8, R8, -1 ;  /* 0xbff0000008087429 */ /* 0x000fc80000000000 */
[----:B------:R-:W0:Y:S02]  /*0f80*/  MUFU.RCP64H R11, R25 ;  /* 0x00000019000b7308 */ /* 0x000e240000001800 */
[----:B0-----:R-:W-:-:S08]  /*0f90*/  DFMA R12, -R24, R10, 1 ;  /* 0x3ff00000180c742b */ /* 0x001fd0000000010a */
[----:B------:R-:W-:-:S08]  /*0fa0*/  DFMA R12, R12, R12, R12 ;  /* 0x0000000c0c0c722b */ /* 0x000fd0000000000c */
[----:B------:R-:W-:-:S08]  /*0fb0*/  DFMA R10, R10, R12, R10 ;  /* 0x0000000c0a0a722b */ /* 0x000fd0000000000a */
[----:B------:R-:W-:-:S08]  /*0fc0*/  DMUL R12, R8, R10 ;  /* 0x0000000a080c7228 */ /* 0x000fd00000000000 */
[----:B------:R-:W-:-:S08]  /*0fd0*/  DFMA R12, R8, R10, R12 ;  /* 0x0000000a080c722b */ /* 0x000fd0000000000c */
[----:B------:R-:W-:Y:S02]  /*0fe0*/  DMUL R20, R12, R12 ;  /* 0x0000000c0c147228 */ /* 0x000fe40000000000 */
[----:B------:R-:W-:-:S06]  /*0ff0*/  DADD R14, R8, -R12 ;  /* 0x00000000080e7229 */ /* 0x000fcc000000080c */
[----:B------:R-:W-:Y:S01]  /*1000*/  DFMA R24, R20, UR4, R32 ;  /* 0x0000000414187c2b */ /* 0x000fe20008000020 */
[----:B------:R-:W-:Y:S01]  /*1010*/  UMOV UR4, 0x9f02676f ;  /* 0x9f02676f00047882 */ /* 0x000fe20000000000 */
[----:B------:R-:W-:Y:S01]  /*1020*/  UMOV UR5, 0x3ef3b266 ;  /* 0x3ef3b26600057882 */ /* 0x000fe20000000000 */
[----:B------:R-:W-:Y:S02]  /*1030*/  DADD R32, R14, R14 ;  /* 0x000000000e207229 */ /* 0x000fe4000000000e */
[----:B------:R-:W-:Y:S01]  /*1040*/  DADD R14, R34, -UR6 ;  /* 0x80000006220e7e29 */ /* 0x000fe20008000000 */
[----:B------:R-:W-:Y:S01]  /*1050*/  UMOV UR6, 0xfefa39ef ;  /* 0xfefa39ef00067882 */ /* 0x000fe20000000000 */
[----:B------:R-:W-:Y:S01]  /*1060*/  UMOV UR7, 0x3fe62e42 ;  /* 0x3fe62e4200077882 */ /* 0x000fe20000000000 */
[----:B------:R-:W-:Y:S01]  /*1070*/  DFMA R24, R20, R24, UR4 ;  /* 0x0000000414187e2b */ /* 0x000fe20008000018 */
[----:B------:R-:W-:Y:S01]  /*1080*/  UMOV UR4, 0xa9ab0956 ;  /* 0xa9ab095600047882 */ /* 0x000fe20000000000 */
[----:B------:R-:W-:Y:S01]  /*1090*/  UMOV UR5, 0x3f1745cb ;  /* 0x3f1745cb00057882 */ /* 0x000fe20000000000 */
[----:B------:R-:W-:-:S02]  /*10a0*/  DFMA R32, R8, -R12, R32 ;  /* 0x8000000c0820722b */ /* 0x000fc40000000020 */
[----:B------:R-:W-:-:S03]  /*10b0*/  DFMA R8, R14, UR6, R12 ;  /* 0x000000060e087c2b */ /* 0x000fc6000800000c */
[----:B------:R-:W-:Y:S01]  /*10c0*/  DFMA R24, R20, R24, UR4 ;  /* 0x0000000414187e2b */ /* 0x000fe20008000018 */
[----:B------:R-:W-:Y:S01]  /*10d0*/  UMOV UR4, 0x2d1b5154 ;  /* 0x2d1b515400047882 */ /* 0x000fe20000000000 */
[----:B------:R-:W-:Y:S01]  /*10e0*/  UMOV UR5, 0x3f3c71c7 ;  /* 0x3f3c71c700057882 */ /* 0x000fe20000000000 */
[----:B------:R-:W-:-:S05]  /*10f0*/  DMUL R32, R10, R32 ;  /* 0x000000200a207228 */ /* 0x000fca0000000000 */
[----:B------:R-:W-:Y:S01]  /*1100*/  DFMA R24, R20, R24, UR4 ;  /* 0x0000000414187e2b */ /* 0x000fe20008000018 */
[----:B------:R-:W-:Y:S01]  /*1110*/  UMOV UR4, 0x923be72d ;  /* 0x923be72d00047882 */ /* 0x000fe20000000000 */
[----:B------:R-:W-:-:S06]  /*1120*/  UMOV UR5, 0x3f624924 ;  /* 0x3f62492400057882 */ /* 0x000fcc0000000000 */
        /* <DEDUP_REMOVED lines=8> */
[----:B------:R-:W-:Y:S02]  /*11b0*/  UMOV UR5, 0x3fe62e42 ;  /* 0x3fe62e4200057882 */ /* 0x000fe40000000000 */
[----:B------:R-:W-:Y:S01]  /*11c0*/  DFMA R34, R14, -UR4, R8 ;  /* 0x800000040e227c2b */ /* 0x000fe20008000008 */
[----:B------:R-:W-:Y:S01]  /*11d0*/  UMOV UR4, 0x3b39803f ;  /* 0x3b39803f00047882 */ /* 0x000fe20000000000 */
[----:B------:R-:W-:Y:S02]  /*11e0*/  UMOV UR5, 0x3c7abc9e ;  /* 0x3c7abc9e00057882 */ /* 0x000fe40000000000 */
[----:B------:R-:W-:-:S04]  /*11f0*/  DMUL R24, R20, R24 ;  /* 0x0000001814187228 */ /* 0x000fc80000000000 */
[----:B------:R-:W-:-:S04]  /*1200*/  DADD R34, -R12, R34 ;  /* 0x000000000c227229 */ /* 0x000fc80000000122 */
[----:B------:R-:W-:-:S08]  /*1210*/  DFMA R24, R12, R24, R32 ;  /* 0x000000180c18722b */ /* 0x000fd00000000020 */
[----:B------:R-:W-:-:S08]  /*1220*/  DADD R24, R24, -R34 ;  /* 0x0000000018187229 */ /* 0x000fd00000000822 */
[----:B------:R-:W-:-:S08]  /*1230*/  DFMA R24, R14, UR4, R24 ;  /* 0x000000040e187c2b */ /* 0x000fd00008000018 */
[----:B------:R-:W-:Y:S01]  /*1240*/  DADD R8, R8, R24 ;  /* 0x0000000008087229 */ /* 0x000fe20000000018 */
[----:B------:R-:W-:Y:S10]  /*1250*/  BRA `(.L_x_109) ;  /* 0x0000000000187947 */ /* 0x000ff40003800000 */
.L_x_108:
[----:B------:R-:W-:Y:S01]  /*1260*/  MOV R8, 0x0 ;  /* 0x0000000000087802 */ /* 0x000fe20000000f00 */
[----:B------:R-:W-:Y:S01]  /*1270*/  IMAD.MOV.U32 R9, RZ, RZ, 0x7ff00000 ;  /* 0x7ff00000ff097424 */ /* 0x000fe200078e00ff */
[----:B------:R-:W-:-:S05]  /*1280*/  LOP3.LUT P0, RZ, R21, 0x7fffffff, RZ, 0xc0, !PT ;  /* 0x7fffffff15ff7812 */ /* 0x000fca000780c0ff */
[----:B------:R-:W-:-:S10]  /*1290*/  DFMA R8, R20, R8, +INF ;  /* 0x7ff000001408742b */ /* 0x000fd40000000008 */
[----:B------:R-:W-:Y:S02]  /*12a0*/  FSEL R8, R8, RZ, P0 ;  /* 0x000000ff08087208 */ /* 0x000fe40000000000 */
[----:B------:R-:W-:-:S07]  /*12b0*/  FSEL R9, R9, -QNAN , P0 ;  /* 0xfff0000009097808 */ /* 0x000fce0000000000 */
.L_x_109:
[----:B------:R-:W-:Y:S05]  /*12c0*/  BSYNC.RECONVERGENT B2 ;  /* 0x0000000000027941 */ /* 0x000fea0003800200 */
.L_x_107:
[----:B------:R-:W-:Y:S01]  /*12d0*/  DMUL R14, RZ, R6 ;  /* 0x00000006ff0e7228 */ /* 0x000fe20000000000 */
[----:B------:R-:W-:Y:S01]  /*12e0*/  SHF.L.U32 R0, R7, 0x1, RZ ;  /* 0x0000000107007819 */ /* 0x000fe200000006ff */
[----:B------:R-:W-:Y:S01]  /*12f0*/  UMOV UR4, 0x33145c07 ;  /* 0x33145c0700047882 */ /* 0x000fe20000000000 */
[----:B------:R-:W-:Y:S01]  /*1300*/  UMOV UR5, 0x3ca1a626 ;  /* 0x3ca1a62600057882 */ /* 0x000fe20000000000 */
[----:B------:R-:W-:Y:S01]  /*1310*/  HFMA2 R33, -RZ, RZ, 1.587890625, -1521 ;  /* 0x3e5ae5f1ff217431 */ /* 0x000fe200000001ff */
[----:B------:R-:W-:Y:S01]  /*1320*/  ISETP.GT.U32.AND P0, PT, R0, -0x79800000, PT ;  /* 0x868000000000780c */ /* 0x000fe20003f04070 */
[----:B------:R-:W-:Y:S01]  /*1330*/  IMAD.MOV.U32 R32, RZ, RZ, 0x2cb0d246 ;  /* 0x2cb0d246ff207424 */ /* 0x000fe200078e00ff */
[----:B------:R-:W-:Y:S01]  /*1340*/  MOV R21, 0x3e21eea7 ;  /* 0x3e21eea700157802 */ /* 0x000fe20000000f00 */
[----:B------:R-:W-:Y:S01]  /*1350*/  IMAD.MOV.U32 R20, RZ, RZ, -0x3e107ad8 ;  /* 0xc1ef8528ff147424 */ /* 0x000fe200078e00ff */
[----:B------:R-:W-:Y:S01]  /*1360*/  UMOV UR6, 0xf9785eba ;  /* 0xf9785eba00067882 */ /* 0x000fe20000000000 */
[----:B------:R-:W-:Y:S01]  /*1370*/  FSEL R11, R15, R7, P0 ;  /* 0x000000070f0b7208 */ /* 0x000fe20000000000 */
[----:B------:R-:W-:Y:S01]  /*1380*/  UMOV UR7, 0x3de5db65 ;  /* 0x3de5db6500077882 */ /* 0x000fe20000000000 */
[----:B------:R-:W-:Y:S01]  /*1390*/  FSEL R14, R14, R6, P0 ;  /* 0x000000060e0e7208 */ /* 0x000fe20000000000 */
[----:B------:R-:W-:Y:S01]  /*13a0*/  DMUL R8, R8, -2 ;  /* 0xc000000008087828 */ /* 0x000fe20000000000 */
[----:B------:R-:W-:Y:S01]  /*13b0*/  MOV R42, 0x0 ;  /* 0x00000000002a7802 */ /* 0x000fe20000000f00 */
[----:B------:R-:W-:Y:S01]  /*13c0*/  VIADD R15, R11, 0x100000 ;  /* 0x001000000b0f7836 */ /* 0x000fe20000000000 */
[----:B------:R-:W-:Y:S01]  /*13d0*/  MOV R10, R14 ;  /* 0x0000000e000a7202 */ /* 0x000fe20000000f00 */
[----:B------:R-:W-:Y:S01]  /*13e0*/  IMAD.MOV.U32 R43, RZ, RZ, 0x3fd80000 ;  /* 0x3fd80000ff2b7424 */ /* 0x000fe200078e00ff */
[----:B------:R-:W-:Y:S01]  /*13f0*/  BSSY.RECONVERGENT B2, `(.L_x_110) ;  /* 0x000004a000027945 */ /* 0x000fe20003800200 */
[----:B------:R-:W0:Y:S08]  /*1400*/  FRND.F64 R6, R14 ;  /* 0x0000000e00067313 */ /* 0x000e300000301800 */
[----:B------:R-:W1:Y:S01]  /*1410*/  F2I.S64.F64 R14, R14 ;  /* 0x0000000e000e7311 */ /* 0x000e620000301900 */
[----:B0-----:R-:W-:-:S08]  /*1420*/  DFMA R6, R6, -0.5, R10 ;  /* 0xbfe000000606782b */ /* 0x001fd0000000000a */
[C---:B------:R-:W-:Y:S01]  /*1430*/  DMUL R12, R6.reuse, UR4 ;  /* 0x00000004060c7c28 */ /* 0x040fe20008000000 */
[----:B------:R-:W-:Y:S01]  /*1440*/  UMOV UR4, 0x54442d18 ;  /* 0x54442d1800047882 */ /* 0x000fe20000000000 */
[----:B------:R-:W-:Y:S01]  /*1450*/  UMOV UR5, 0x400921fb ;  /* 0x400921fb00057882 */ /* 0x000fe20000000000 */
[C---:B-1----:R-:W-:Y:S02]  /*1460*/  LOP3.LUT R0, R14.reuse, 0x1, RZ, 0xc0, !PT ;  /* 0x000000010e007812 */ /* 0x042fe400078ec0ff */
[----:B------:R-:W-:Y:S02]  /*1470*/  LOP3.LUT P1, RZ, R14, 0x2, RZ, 0xc0, !PT ;  /* 0x000000020eff7812 */ /* 0x000fe4000782c0ff */
[----:B------:R-:W-:Y:S01]  /*1480*/  ISETP.NE.U32.AND P0, PT, R0, 0x1, PT ;  /* 0x000000010000780c */ /* 0x000fe20003f05070 */
[----:B------:R-:W-:Y:S01]  /*1490*/  DFMA R6, R6, UR4, R12 ;  /* 0x0000000406067c2b */ /* 0x000fe2000800000c */
[----:B------:R-:W-:Y:S01]  /*14a0*/  UMOV UR4, 0x20fd8164 ;  /* 0x20fd816400047882 */ /* 0x000fe20000000000 */
[----:B------:R-:W-:Y:S01]  /*14b0*/  UMOV UR5, 0x3da8ff83 ;  /* 0x3da8ff8300057882 */ /* 0x000fe20000000000 */
[----:B------:R-:W0:Y:S01]  /*14c0*/  MUFU.RSQ64H R13, R9 ;  /* 0x00000009000d7308 */ /* 0x000e220000001c00 */
[----:B------:R-:W-:Y:S01]  /*14d0*/  VIADD R12, R9, 0xfcb00000 ;  /* 0xfcb00000090c7836 */ /* 0x000fe20000000000 */
[----:B------:R-:W-:-:S03]  /*14e0*/  ISETP.NE.U32.AND.EX P0, PT, RZ, RZ, PT, P0 ;  /* 0x000000ffff00720c */ /* 0x000fc60003f05100 */
[----:B------:R-:W-:-:S08]  /*14f0*/  DMUL R24, R6, R6 ;  /* 0x0000000606187228 */ /* 0x000fd00000000000 */
[C---:B------:R-:W-:Y:S01]  /*1500*/  DFMA R32, R24.reuse, UR6, -R32 ;  /* 0x0000000618207c2b */ /* 0x040fe20008000820 */
[----:B------:R-:W-:Y:S01]  /*1510*/  UMOV UR6, 0x69ace392 ;  /* 0x69ace39200067882 */ /* 0x000fe20000000000 */
[----:B------:R-:W-:Y:S01]  /*1520*/  DFMA R20, R24, -UR4, R20 ;  /* 0x8000000418147c2b */ /* 0x000fe20008000014 */
[----:B------:R-:W-:Y:S01]  /*1530*/  UMOV UR7, 0x3ec71de3 ;  /* 0x3ec71de300077882 */ /* 0x000fe20000000000 */
[----:B------:R-:W-:Y:S01]  /*1540*/  UMOV UR4, 0x8e06e6d9 ;  /* 0x8e06e6d900047882 */ /* 0x000fe20000000000 */
[----:B------:R-:W-:Y:S01]  /*1550*/  UMOV UR5, 0x3e927e4f ;  /* 0x3e927e4f00057882 */ /* 0x000fe20000000000 */
[----:B0-----:R-:W-:Y:S02]  /*1560*/  DMUL R34, R12, R12 ;  /* 0x0000000c0c227228 */ /* 0x001fe40000000000 */
[C---:B------:R-:W-:Y:S01]  /*1570*/  DFMA R32, R24.reuse, R32, UR6 ;  /* 0x0000000618207e2b */ /* 0x040fe20008000020 */
[----:B------:R-:W-:Y:S01]  /*1580*/  UMOV UR6, 0x19db62a1 ;  /* 0x19db62a100067882 */ /* 0x000fe20000000000 */
[----:B------:R-:W-:Y:S01]  /*1590*/  DFMA R20, R24, R20, -UR4 ;  /* 0x8000000418147e2b */ /* 0x000fe20008000014 */
[----:B------:R-:W-:Y:S01]  /*15a0*/  UMOV UR7, 0x3f2a01a0 ;  /* 0x3f2a01a000077882 */ /* 0x000fe20000000000 */
[----:B------:R-:W-:Y:S01]  /*15b0*/  UMOV UR4, 0x19ddbce9 ;  /* 0x19ddbce900047882 */ /* 0x000fe20000000000 */
[----:B------:R-:W-:Y:S01]  /*15c0*/  UMOV UR5, 0x3efa01a0 ;  /* 0x3efa01a000057882 */ /* 0x000fe20000000000 */
[----:B------:R-:W-:-:S02]  /*15d0*/  DFMA R40, R8, -R34, 1 ;  /* 0x3ff000000828742b */ /* 0x000fc40000000822 */
[C---:B------:R-:W-:Y:S01]  /*15e0*/  DFMA R32, R24.reuse, R32, -UR6 ;  /* 0x8000000618207e2b */ /* 0x040fe20008000020 */
[----:B------:R-:W-:Y:S01]  /*15f0*/  UMOV UR6, 0x11110818 ;  /* 0x1111081800067882 */ /* 0x000fe20000000000 */
[----:B------:R-:W-:Y:S01]  /*1600*/  DFMA R20, R24, R20, UR4 ;  /* 0x0000000418147e2b */ /* 0x000fe20008000014 */
[----:B------:R-:W-:Y:S01]  /*1610*/  UMOV UR7, 0x3f811111 ;  /* 0x3f81111100077882 */ /* 0x000fe20000000000 */
[----:B------:R-:W-:Y:S01]  /*1620*/  UMOV UR4, 0x16c15d47 ;  /* 0x16c15d4700047882 */ /* 0x000fe20000000000 */
[----:B------:R-:W-:Y:S01]  /*1630*/  UMOV UR5, 0x3f56c16c ;  /* 0x3f56c16c00057882 */ /* 0x000fe20000000000 */
[----:B------:R-:W-:Y:S02]  /*1640*/  DFMA R42, R40, R42, 0.5 ;  /* 0x3fe00000282a742b */ /* 0x000fe4000000002a */
[C---:B------:R-:W-:Y:S01]  /*1650*/  DFMA R32, R24.reuse, R32, UR6 ;  /* 0x0000000618207e2b */ /* 0x040fe20008000020 */
[----:B------:R-:W-:Y:S01]  /*1660*/  UMOV UR6, 0x55555554 ;  /* 0x5555555400067882 */ /* 0x000fe20000000000 */
[----:B------:R-:W-:Y:S01]  /*1670*/  DFMA R20, R24, R20, -UR4 ;  /* 0x8000000418147e2b */ /* 0x000fe20008000014 */
[----:B------:R-:W-:Y:S01]  /*1680*/  UMOV UR7, 0x3fc55555 ;  /* 0x3fc5555500077882 */ /* 0x000fe20000000000 */
[----:B------:R-:W-:Y:S01]  /*1690*/  UMOV UR4, 0x55555551 ;  /* 0x5555555100047882 */ /* 0x000fe20000000000 */
[----:B------:R-:W-:Y:S01]  /*16a0*/  UMOV UR5, 0x3fa55555 ;  /* 0x3fa5555500057882 */ /* 0x000fe20000000000 */
[----:B------:R-:W-:-:S02]  /*16b0*/  DMUL R40, R12, R40 ;  /* 0x000000280c287228 */ /* 0x000fc40000000000 */
[C---:B------:R-:W-:Y:S02]  /*16c0*/  DFMA R34, R24.reuse, R32, -UR6 ;  /* 0x8000000618227e2b */ /* 0x040fe40008000020 */
[----:B------:R-:W-:-:S06]  /*16d0*/  DFMA R20, R24, R20, UR4 ;  /* 0x0000000418147e2b */ /* 0x000fcc0008000014 */
[C---:B------:R-:W-:Y:S02]  /*16e0*/  DFMA R34, R24.reuse, R34, RZ ;  /* 0x000000221822722b */ /* 0x040fe400000000ff */
[----:B------:R-:W-:Y:S02]  /*16f0*/  DFMA R32, R24, R20, -0.5 ;  /* 0xbfe000001820742b */ /* 0x000fe40000000014 */
[----:B------:R-:W-:-:S04]  /*1700*/  DFMA R20, R42, R40, R12 ;  /* 0x000000282a14722b */ /* 0x000fc8000000000c */
[----:B------:R-:W-:Y:S02]  /*1710*/  DFMA R42, R6, R34, R6 ;  /* 0x00000022062a722b */ /* 0x000fe40000000006 */
[----:B------:R-:W-:Y:S02]  /*1720*/  DFMA R24, R24, R32, 1 ;  /* 0x3ff000001818742b */ /* 0x000fe40000000020 */
[----:B------:R-:W-:Y:S02]  /*1730*/  DMUL R32, R8, R20 ;  /* 0x0000001408207228 */ /* 0x000fe40000000000 */
[----:B------:R-:W-:Y:S01]  /*1740*/  IADD3 R35, PT, PT, R21, -0x100000, RZ ;  /* 0xfff0000015237810 */ /* 0x000fe20007ffe0ff */
[----:B------:R-:W-:-:S03]  /*1750*/  IMAD.MOV.U32 R34, RZ, RZ, R20 ;  /* 0x000000ffff227224 */ /* 0x000fc600078e0014 */
[----:B------:R-:W-:Y:S02]  /*1760*/  LOP3.LUT R3, R43, 0x80000000, RZ, 0x3c, !PT ;  /* 0x800000002b037812 */ /* 0x000fe400078e3cff */
[----:B------:R-:W-:Y:S01]  /*1770*/  FSEL R6, R24, R42, !P0 ;  /* 0x0000002a18067208 */ /* 0x000fe20004000000 */
[----:B------:R-:W-:Y:S01]  /*1780*/  DFMA R40, R32, -R32, R8 ;  /* 0x800000202028722b */ /* 0x000fe20000000008 */
[----:B------:R-:W-:Y:S02]  /*1790*/  FSEL R7, R25, R43, !P0 ;  /* 0x0000002b19077208 */ /* 0x000fe40004000000 */
[----:B------:R-:W-:Y:S02]  /*17a0*/  FSEL R24, R42, R24, !P0 ;  /* 0x000000182a187208 */ /* 0x000fe40004000000 */
[----:B------:R-:W-:Y:S02]  /*17b0*/  FSEL R25, R3, R25, !P0 ;  /* 0x0000001903197208 */ /* 0x000fe40004000000 */
[----:B------:R-:W-:Y:S01]  /*17c0*/  ISETP.GE.U32.AND P0, PT, R12, 0x7ca00000, PT ;  /* 0x7ca000000c00780c */ /* 0x000fe20003f06070 */
[----:B------:R-:W-:Y:S01]  /*17d0*/  DFMA R14, R40, R34, R32 ;  /* 0x00000022280e722b */ /* 0x000fe20000000020 */
[----:B------:R-:W-:-:S02]  /*17e0*/  @P1 LOP3.LUT R5, R25, 0x80000000, RZ, 0x3c, !PT ;  /* 0x8000000019051812 */ /* 0x000fc400078e3cff */
[----:B------:R-:W-:-:S03]  /*17f0*/  @P1 LOP3.LUT R3, R7, 0x80000000, RZ, 0x3c, !PT ;  /* 0x8000000007031812 */ /* 0x000fc600078e3cff */
[----:B------:R-:W-:Y:S01]  /*1800*/  @P1 IMAD.MOV.U32 R25, RZ, RZ, R5 ;  /* 0x000000ffff191224 */ /* 0x000fe200078e0005 */
[----:B------:R-:W-:-:S05]  /*1810*/  @P1 MOV R7, R3 ;  /* 0x0000000300071202 */ /* 0x000fca0000000f00 */
[----:B------:R-:W-:Y:S05]  /*1820*/  @!P0 BRA `(.L_x_111) ;  /* 0x0000000000188947 */ /* 0x000fea0003800000 */
[----:B------:R-:W-:Y:S01]  /*1830*/  MOV R14, R20 ;  /* 0x00000014000e7202 */ /* 0x000fe20000000f00 */
[----:B------:R-:W-:Y:S01]  /*1840*/  IMAD.MOV.U32 R20, RZ, RZ, R32 ;  /* 0x000000ffff147224 */ /* 0x000fe200078e0020 */
[----:B------:R-:W-:Y:S01]  /*1850*/  MOV R21, R33 ;  /* 0x0000002100157202 */ /* 0x000fe20000000f00 */
[----:B------:R-:W-:Y:S01]  /*1860*/  IMAD.MOV.U32 R15, RZ, RZ, R35 ;  /* 0x000000ffff0f7224 */ /* 0x000fe200078e0023 */
[----:B------:R-:W-:-:S07]  /*1870*/  MOV R0, 0x1890 ;  /* 0x0000189000007802 */ /* 0x000fce0000000f00 */
[----:B------:R-:W-:Y:S05]  /*1880*/  CALL.REL.NOINC `($__internal_7_$__cuda_sm20_dsqrt_rn_f64_mediumpath_v1) ;  /* 0x0000003800f47944 */ /* 0x000fea0003c00000 */
.L_x_111:
[----:B------:R-:W-:Y:S05]  /*1890*/  BSYNC.RECONVERGENT B2 ;  /* 0x0000000000027941 */ /* 0x000fea0003800200 */
.L_x_110:
[----:B------:R-:W-:Y:S01]  /*18a0*/  DADD R8, RZ, R24 ;  /* 0x00000000ff087229 */ /* 0x000fe20000000018 */
[----:B------:R-:W0:Y:S01]  /*18b0*/  FRND.F64.TRUNC R12, R10 ;  /* 0x0000000a000c7313 */ /* 0x000e22000030d800 */
[----:B------:R-:W-:Y:S01]  /*18c0*/  MOV R0, 0x1 ;  /* 0x0000000100007802 */ /* 0x000fe20000000f00 */
[----:B------:R-:W-:-:S04]  /*18d0*/  DMUL R20, RZ, R10 ;  /* 0x0000000aff147228 */ /* 0x000fc80000000000 */
[----:B------:R1:W-:Y:S01]  /*18e0*/  STL [R1+0x1c], R0 ;  /* 0x00001c0001007387 */ /* 0x0003e20000100800 */
[----:B------:R-:W-:-:S07]  /*18f0*/  DMUL R8, R8, R14 ;  /* 0x0000000e08087228 */ /* 0x000fce0000000000 */
[----:B------:R1:W-:Y:S01]  /*1900*/  STL.64 [R1+0x28], R8 ;  /* 0x0000280801007387 */ /* 0x0003e20000100a00 */
[----:B0-----:R-:W-:-:S06]  /*1910*/  DSETP.NEU.AND P0, PT, R10, R12, PT ;  /* 0x0000000c0a00722a */ /* 0x001fcc0003f0d000 */
[----:B------:R-:W-:Y:S02]  /*1920*/  FSEL R6, R20, R6, !P0 ;  /* 0x0000000614067208 */ /* 0x000fe40004000000 */
[----:B------:R-:W-:-:S06]  /*1930*/  FSEL R7, R21, R7, !P0 ;  /* 0x0000000715077208 */ /* 0x000fcc0004000000 */
[----:B------:R-:W-:Y:S01]  /*1940*/  DMUL R6, R14, R6 ;  /* 0x000000060e067228 */ /* 0x000fe20000000000 */
[----:B-1----:R-:W-:Y:S10]  /*1950*/  BRA `(.L_x_112) ;  /* 0x0000000000087947 */ /* 0x002ff40003800000 */
.L_x_106:
[----:B------:R0:W5:Y:S04]  /*1960*/  LDL.64 R6, [R1+0x28] ;  /* 0x0000280001067983 */ /* 0x0001680000100a00 */
[----:B------:R0:W-:Y:S02]  /*1970*/  STL [R1+0x1c], RZ ;  /* 0x00001cff01007387 */ /* 0x0001e40000100800 */
.L_x_112:
[----:B------:R-:W-:Y:S05]  /*1980*/  BSYNC.RECONVERGENT B1 ;  /* 0x0000000000017941 */ /* 0x000fea0003800200 */
.L_x_105:
[----:B------:R-:W1:Y:S01]  /*1990*/  F2F.F64.F32 R4, R4 ;  /* 0x0000000400047310 */ /* 0x000e620000201800 */
[----:B------:R-:W-:Y:S01]  /*19a0*/  MOV R12, 0x0 ;  /* 0x00000000000c7802 */ /* 0x000fe20000000f00 */
[----:B------:R-:W-:Y:S01]  /*19b0*/  IMAD.MOV.U32 R13, RZ, RZ, 0x3fd80000 ;  /* 0x3fd80000ff0d7424 */ /* 0x000fe200078e00ff */
[----:B------:R-:W-:Y:S05]  /*19c0*/  BSSY.RECONVERGENT B1, `(.L_x_113) ;  /* 0x0000019000017945 */ /* 0x000fea0003800200 */
[----:B-1----:R-:W1:Y:S01]  /*19d0*/  MUFU.RSQ64H R9, R5 ;  /* 0x0000000500097308 */ /* 0x002e620000001c00 */
[----:B------:R-:W-:-:S05]  /*19e0*/  VIADD R8, R5, 0xfcb00000 ;  /* 0xfcb0000005087836 */ /* 0x000fca0000000000 */
[----:B------:R-:W-:Y:S01]  /*19f0*/  ISETP.GE.U32.AND P0, PT, R8, 0x7ca00000, PT ;  /* 0x7ca000000800780c */ /* 0x000fe20003f06070 */
[----:B-1----:R-:W-:-:S08]  /*1a00*/  DMUL R10, R8, R8 ;  /* 0x00000008080a7228 */ /* 0x002fd00000000000 */
[----:B------:R-:W-:-:S08]  /*1a10*/  DFMA R10, R4, -R10, 1 ;  /* 0x3ff00000040a742b */ /* 0x000fd0000000080a */
[----:B------:R-:W-:Y:S02]  /*1a20*/  DFMA R12, R10, R12, 0.5 ;  /* 0x3fe000000a0c742b */ /* 0x000fe4000000000c */
[----:B------:R-:W-:-:S08]  /*1a30*/  DMUL R10, R8, R10 ;  /* 0x0000000a080a7228 */ /* 0x000fd00000000000 */
[----:B------:R-:W-:-:S08]  /*1a40*/  DFMA R14, R12, R10, R8 ;  /* 0x0000000a0c0e722b */ /* 0x000fd00000000008 */
[----:B------:R-:W-:Y:S02]  /*1a50*/  DMUL R20, R4, R14 ;  /* 0x0000000e04147228 */ /* 0x000fe40000000000 */
[----:B------:R-:W-:Y:S01]  /*1a60*/  IADD3 R13, PT, PT, R15, -0x100000, RZ ;  /* 0xfff000000f0d7810 */ /* 0x000fe20007ffe0ff */
[----:B------:R-:W-:-:S05]  /*1a70*/  IMAD.MOV.U32 R12, RZ, RZ, R14 ;  /* 0x000000ffff0c7224 */ /* 0x000fca00078e000e */
[----:B------:R-:W-:-:S08]  /*1a80*/  DFMA R24, R20, -R20, R4 ;  /* 0x800000141418722b */ /* 0x000fd00000000004 */
[----:B------:R-:W-:Y:S01]  /*1a90*/  DFMA R10, R24, R12, R20 ;  /* 0x0000000c180a722b */ /* 0x000fe20000000014 */
[----:B------:R-:W-:Y:S10]  /*1aa0*/  @!P0 BRA `(.L_x_114) ;  /* 0x0000000000288947 */ /* 0x000ff40003800000 */
[----:B------:R-:W-:Y:S01]  /*1ab0*/  MOV R12, R8 ;  /* 0x00000008000c7202 */ /* 0x000fe20000000f00 */
[----:B------:R-:W-:Y:S01]  /*1ac0*/  IMAD.MOV.U32 R41, RZ, RZ, R25 ;  /* 0x000000ffff297224 */ /* 0x000fe200078e0019 */
[----:B------:R-:W-:Y:S01]  /*1ad0*/  MOV R40, R24 ;  /* 0x0000001800287202 */ /* 0x000fe20000000f00 */
[----:B------:R-:W-:Y:S01]  /*1ae0*/  IMAD.MOV.U32 R15, RZ, RZ, R13 ;  /* 0x000000ffff0f7224 */ /* 0x000fe200078e000d */
[----:B------:R-:W-:Y:S01]  /*1af0*/  MOV R8, R4 ;  /* 0x0000000400087202 */ /* 0x000fe20000000f00 */
[----:B------:R-:W-:Y:S01]  /*1b00*/  IMAD.MOV.U32 R9, RZ, RZ, R5 ;  /* 0x000000ffff097224 */ /* 0x000fe200078e0005 */
[----:B------:R-:W-:-:S07]  /*1b10*/  MOV R0, 0x1b30 ;  /* 0x00001b3000007802 */ /* 0x000fce0000000f00 */
[----:B0----5:R-:W-:Y:S05]  /*1b20*/  CALL.REL.NOINC `($__internal_7_$__cuda_sm20_dsqrt_rn_f64_mediumpath_v1) ;  /* 0x00000038004c7944 */ /* 0x021fea0003c00000 */
[----:B------:R-:W-:Y:S01]  /*1b30*/  MOV R10, R14 ;  /* 0x0000000e000a7202 */ /* 0x000fe20000000f00 */
[----:B------:R-:W-:-:S07]  /*1b40*/  IMAD.MOV.U32 R11, RZ, RZ, R15 ;  /* 0x000000ffff0b7224 */ /* 0x000fce00078e000f */
.L_x_114:
[----:B------:R-:W-:Y:S05]  /*1b50*/  BSYNC.RECONVERGENT B1 ;  /* 0x0000000000017941 */ /* 0x000fea0003800200 */
.L_x_113:
[----:B-----5:R-:W-:-:S08]  /*1b60*/  DFMA R6, R10, R6, R4 ;  /* 0x000000060a06722b */ /* 0x020fd00000000004 */
[----:B------:R-:W-:-:S06]  /*1b70*/  DADD R6, R6, 0.5 ;  /* 0x3fe0000006067429 */ /* 0x000fcc0000000000 */
[----:B------:R3:W4:Y:S01]  /*1b80*/  F2I.U32.F64.TRUNC R12, R6 ;  /* 0x00000006000c7311 */ /* 0x000722000030d000 */
[----:B------:R-:W-:Y:S05]  /*1b90*/  BRA `(.L_x_103) ;  /* 0x0000000c00c47947 */ /* 0x000fea0003800000 */
.L_x_104:
[----:B------:R0:W5:Y:S04]  /*1ba0*/  LDL.64 R44, [R1] ;  /* 0x00000000012c7983 */ /* 0x0001680000100a00 */
[----:B------:R0:W5:Y:S04]  /*1bb0*/  LDL.64 R6, [R1+0x8] ;  /* 0x0000080001067983 */ /* 0x0001680000100a00 */
[----:B------:R0:W5:Y:S01]  /*1bc0*/  LDL.64 R8, [R1+0x10] ;  /* 0x0000100001087983 */ /* 0x0001620000100a00 */
[----:B------:R-:W1:Y:S01]  /*1bd0*/  MUFU.LG2 R5, R4 ;  /* 0x0000000400057308 */ /* 0x000e620000000c00 */
[C---:B------:R-:W-:Y:S01]  /*1be0*/  FADD R12, R4.reuse, -0.12400979548692703247 ;  /* 0xbdfdf8d9040c7421 */ /* 0x040fe20000000000 */
[----:B------:R-:W-:Y:S01]  /*1bf0*/  UMOV UR4, 0xfefa39ef ;  /* 0xfefa39ef00047882 */ /* 0x000fe20000000000 */
[----:B------:R-:W-:Y:S01]  /*1c00*/  UMOV UR5, 0x3fe62e42 ;  /* 0x3fe62e4200057882 */ /* 0x000fe20000000000 */
[----:B------:R-:W-:Y:S01]  /*1c10*/  FADD R13, R4, -1.9738116264343261719 ;  /* 0xbffca5dc040d7421 */ /* 0x000fe20000000000 */
[----:B------:R-:W-:Y:S01]  /*1c20*/  MOV R0, 0x3fb75b84 ;  /* 0x3fb75b8400007802 */ /* 0x000fe20000000f00 */
[----:B------:R-:W-:Y:S01]  /*1c30*/  IMAD.MOV.U32 R26, RZ, RZ, 0x3e5807d3 ;  /* 0x3e5807d3ff1a7424 */ /* 0x000fe200078e00ff */
[----:B------:R-:W-:Y:S01]  /*1c40*/  BSSY.RECONVERGENT B2, `(.L_x_115) ;  /* 0x00000e0000027945 */ /* 0x000fe20003800200 */
[----:B------:R-:W2:Y:S08]  /*1c50*/  MUFU.RSQ R3, R12 ;  /* 0x0000000c00037308 */ /* 0x000eb00000001400 */
[----:B------:R-:W3:Y:S08]  /*1c60*/  MUFU.RSQ R13, R13 ;  /* 0x0000000d000d7308 */ /* 0x000ef00000001400 */
[----:B-1----:R-:W1:Y:S01]  /*1c70*/  F2F.F64.F32 R10, R5 ;  /* 0x00000005000a7310 */ /* 0x002e620000201800 */
[----:B--2---:R-:W-:-:S07]  /*1c80*/  FFMA R3, R3, R0, 0.00025361074949614703655 ;  /* 0x3984f70f03037423 */ /* 0x004fce0000000000 */
[----:B------:R0:W2:Y:S01]  /*1c90*/  MUFU.RCP R0, R3 ;  /* 0x0000000300007308 */ /* 0x0000a20000001000 */
[----:B---3--:R-:W-:Y:S01]  /*1ca0*/  FFMA R26, R13, R26, 0.94201731681823730469 ;  /* 0x3f71280c0d1a7423 */ /* 0x008fe2000000001a */
[----:B-1----:R-:W-:-:S10]  /*1cb0*/  DMUL R10, R10, UR4 ;  /* 0x000000040a0a7c28 */ /* 0x002fd40008000000 */
[----:B--2---:R0:W1:Y:S02]  /*1cc0*/  F2F.F32.F64 R11, R10 ;  /* 0x0000000a000b7310 */ /* 0x0040640000301000 */
.L_x_124:
[----:B0----5:R-:W-:Y:S01]  /*1cd0*/  SHF.R.U32.HI R10, RZ, 0x2, R45 ;  /* 0x00000002ff0a7819 */ /* 0x021fe2000001162d */
[----:B------:R-:W-:Y:S01]  /*1ce0*/  UMOV UR4, 0xfefa39ef ;  /* 0xfefa39ef00047882 */ /* 0x000fe20000000000 */
[----:B------:R-:W-:Y:S01]  /*1cf0*/  SHF.L.U32 R5, R9, 0x4, RZ ;  /* 0x0000000409057819 */ /* 0x000fe200000006ff */
[----:B------:R-:W-:Y:S01]  /*1d00*/  UMOV UR5, 0x3fe62e42 ;  /* 0x3fe62e4200057882 */ /* 0x000fe20000000000 */
[----:B------:R-:W-:Y:S01]  /*1d10*/  LOP3.LUT R10, R10, R45, RZ, 0x3c, !PT ;  /* 0x0000002d0a0a7212 */ /* 0x000fe200078e3cff */
[----:B------:R-:W-:Y:S04]  /*1d20*/  BSSY.RECONVERGENT B1, `(.L_x_116) ;  /* 0x00000ba000017945 */ /* 0x000fe80003800200 */
[----:B------:R-:W-:-:S05]  /*1d30*/  IMAD.SHL.U32 R12, R10, 0x2, RZ ;  /* 0x000000020a0c7824 */ /* 0x000fca00078e00ff */
[----:B------:R-:W-:Y:S02]  /*1d40*/  LOP3.LUT R12, R10, R12, R5, 0x96, !PT ;  /* 0x0000000c0a0c7212 */ /* 0x000fe400078e9605 */
[----:B------:R-:W-:Y:S02]  /*1d50*/  MOV R10, R8 ;  /* 0x00000008000a7202 */ /* 0x000fe40000000f00 */
[----:B------:R-:W-:Y:S01]  /*1d60*/  LOP3.LUT R8, R12, R9, RZ, 0x3c, !PT ;  /* 0x000000090c087212 */ /* 0x000fe200078e3cff */
[----:B------:R-:W-:-:S03]  /*1d70*/  IMAD.MOV.U32 R12, RZ, RZ, 0x2f800000 ;  /* 0x2f800000ff0c7424 */ /* 0x000fc600078e00ff */
[C---:B------:R-:W-:Y:S02]  /*1d80*/  IADD3 R5, PT, PT, R44.reuse, 0x587c5, R8 ;  /* 0x000587c52c057810 */ /* 0x040fe40007ffe008 */
[----:B------:R-:W-:Y:S02]  /*1d90*/  IADD3 R44, PT, PT, R44, 0xb0f8a, RZ ;  /* 0x000b0f8a2c2c7810 */ /* 0x000fe40007ffe0ff */
[----:B------:R-:W-:-:S05]  /*1da0*/  I2FP.F32.U32 R5, R5 ;  /* 0x0000000500057245 */ /* 0x000fca0000201000 */
[----:B------:R-:W-:-:S06]  /*1db0*/  FFMA R5, R5, R12, 1.1641532182693481445e-10 ;  /* 0x2f00000005057423 */ /* 0x000fcc000000000c */
[----:B------:R-:W0:Y:S02]  /*1dc0*/  MUFU.RSQ R5, R5 ;  /* 0x0000000500057308 */ /* 0x000e240000001400 */
[----:B0-----:R-:W-:-:S06]  /*1dd0*/  FADD R14, R5, -1 ;  /* 0xbf800000050e7421 */ /* 0x001fcc0000000000 */
[----:B------:R-:W0:Y:S08]  /*1de0*/  MUFU.LG2 R14, R14 ;  /* 0x0000000e000e7308 */ /* 0x000e300000000c00 */
[----:B0-----:R-:W0:Y:S02]  /*1df0*/  F2F.F64.F32 R12, R14 ;  /* 0x0000000e000c7310 */ /* 0x001e240000201800 */
[----:B0-----:R-:W-:Y:S01]  /*1e00*/  DMUL R24, R12, UR4 ;  /* 0x000000040c187c28 */ /* 0x001fe20008000000 */
[----:B------:R-:W-:Y:S01]  /*1e10*/  UMOV UR4, 0x652b82fe ;  /* 0x652b82fe00047882 */ /* 0x000fe20000000000 */
[----:B------:R-:W-:-:S08]  /*1e20*/  UMOV UR5, 0x3ff71547 ;  /* 0x3ff7154700057882 */ /* 0x000fd00000000000 */
[----:B------:R-:W0:Y:S02]  /*1e30*/  F2F.F32.F64 R25, R24 ;  /* 0x0000001800197310 */ /* 0x000e240000301000 */
[----:B0-----:R-:W-:-:S04]  /*1e40*/  FADD R13, R26, R25 ;  /* 0x000000191a0d7221 */ /* 0x001fc80000000000 */
[----:B------:R-:W-:-:S04]  /*1e50*/  FFMA R12, -R0, R13, R4 ;  /* 0x0000000d000c7223 */ /* 0x000fc80000000104 */
[----:B------:R-:W0:Y:S02]  /*1e60*/  FRND.FLOOR R13, R12 ;  /* 0x0000000c000d7307 */ /* 0x000e240000205000 */
[C---:B0-----:R-:W-:Y:S01]  /*1e70*/  FADD R33, R13.reuse, 1 ;  /* 0x3f8000000d217421 */ /* 0x041fe20000000000 */
[----:B------:R-:W-:-:S03]  /*1e80*/  FADD R15, -R13, R4 ;  /* 0x000000040d0f7221 */ /* 0x000fc60000000100 */
[----:B------:R-:W-:Y:S01]  /*1e90*/  FADD R5, -R33, R4 ;  /* 0x0000000421057221 */ /* 0x000fe20000000100 */
[C-C-:B------:R-:W-:Y:S01]  /*1ea0*/  FFMA R32, R3.reuse, R15, -R26.reuse ;  /* 0x0000000f03207223 */ /* 0x140fe2000000081a */
[----:B------:R-:W0:Y:S02]  /*1eb0*/  F2I.TRUNC.NTZ R33, R33 ;  /* 0x0000002100217305 */ /* 0x000e24000020f100 */
[----:B------:R-:W-:-:S06]  /*1ec0*/  FFMA R5, R3, R5, -R26 ;  /* 0x0000000503057223 */ /* 0x000fcc000000081a */
[----:B------:R-:W2:Y:S01]  /*1ed0*/  F2F.F64.F32 R14, R32 ;  /* 0x00000020000e7310 */ /* 0x000ea20000201800 */
[----:B0-----:R-:W-:-:S07]  /*1ee0*/  ISETP.GE.AND P0, PT, R33, 0x9, PT ;  /* 0x000000092100780c */ /* 0x001fce0003f06270 */
[----:B------:R0:W3:Y:S01]  /*1ef0*/  F2F.F64.F32 R20, R5 ;  /* 0x0000000500147310 */ /* 0x0000e20000201800 */
[----:B--2---:R-:W-:Y:S01]  /*1f00*/  DMUL R14, R14, UR4 ;  /* 0x000000040e0e7c28 */ /* 0x004fe20008000000 */
[----:B0-----:R-:W-:-:S04]  /*1f10*/  SHF.R.U32.HI R5, RZ, 0x2, R6 ;  /* 0x00000002ff057819 */ /* 0x001fc80000011606 */
[----:B------:R-:W-:Y:S01]  /*1f20*/  LOP3.LUT R5, R5, R6, RZ, 0x3c, !PT ;  /* 0x0000000605057212 */ /* 0x000fe200078e3cff */
[----:B------:R-:W-:Y:S01]  /*1f30*/  IMAD.SHL.U32 R6, R8, 0x10, RZ ;  /* 0x0000001008067824 */ /* 0x000fe200078e00ff */
[----:B---3--:R-:W-:-:S03]  /*1f40*/  DMUL R20, R20, UR4 ;  /* 0x0000000414147c28 */ /* 0x008fc60008000000 */
[----:B------:R0:W2:Y:S08]  /*1f50*/  F2F.F32.F64 R14, R14 ;  /* 0x0000000e000e7310 */ /* 0x0000b00000301000 */
[----:B------:R-:W3:Y:S01]  /*1f60*/  F2F.F32.F64 R20, R20 ;  /* 0x0000001400147310 */ /* 0x000ee20000301000 */
[----:B0-----:R-:W-:-:S07]  /*1f70*/  I2FP.F32.S32 R15, R33 ;  /* 0x00000021000f7245 */ /* 0x001fce0000201400 */
[----:B--2---:R0:W2:Y:S08]  /*1f80*/  MUFU.EX2 R25, R14 ;  /* 0x0000000e00197308 */ /* 0x0040b00000000800 */
[----:B---3--:R3:W4:Y:S01]  /*1f90*/  MUFU.EX2 R24, R20 ;  /* 0x0000001400187308 */ /* 0x0087220000000800 */
[----:B0-----:R-:W-:-:S04]  /*1fa0*/  SHF.L.U32 R14, R5, 0x1, RZ ;  /* 0x00000001050e7819 */ /* 0x001fc800000006ff */
[----:B------:R-:W-:-:S03]  /*1fb0*/  LOP3.LUT R5, R5, R14, R6, 0x96, !PT ;  /* 0x0000000e05057212 */ /* 0x000fc600078e9606 */
[----:B------:R-:W0:Y:S01]  /*1fc0*/  F2F.F64.F32 R14, |R15| ;  /* 0x4000000f000e7310 */ /* 0x000e220000201800 */
[----:B--2---:R-:W-:Y:S01]  /*1fd0*/  FADD R25, R25, 1 ;  /* 0x3f80000019197421 */ /* 0x004fe20000000000 */
[----:B---3--:R-:W-:Y:S02]  /*1fe0*/  LOP3.LUT R20, R5, R8, RZ, 0x3c, !PT ;  /* 0x0000000805147212 */ /* 0x008fe400078e3cff */
[----:B------:R-:W-:Y:S01]  /*1ff0*/  MOV R5, R7 ;  /* 0x0000000700057202 */ /* 0x000fe20000000f00 */
[----:B------:R-:W-:Y:S01]  /*2000*/  FMUL R25, R25, R25 ;  /* 0x0000001919197220 */ /* 0x000fe20000400000 */
[----:B------:R-:W-:Y:S02]  /*2010*/  IMAD.MOV.U32 R7, RZ, RZ, R9 ;  /* 0x000000ffff077224 */ /* 0x000fe400078e0009 */
[----:B------:R-:W-:Y:S02]  /*2020*/  IMAD.MOV.U32 R9, RZ, RZ, R20 ;  /* 0x000000ffff097224 */ /* 0x000fe400078e0014 */
[----:B----4-:R-:W-:Y:S01]  /*2030*/  FADD R24, R24, 1 ;  /* 0x3f80000018187421 */ /* 0x010fe20000000000 */
[----:B------:R-:W-:Y:S03]  /*2040*/  MUFU.RCP R25, R25 ;  /* 0x0000001900197308 */ /* 0x000fe60000001000 */
[----:B------:R-:W-:-:S06]  /*2050*/  FMUL R24, R24, R24 ;  /* 0x0000001818187220 */ /* 0x000fcc0000400000 */
[----:B------:R-:W2:Y:S02]  /*2060*/  MUFU.RCP R24, R24 ;  /* 0x0000001800187308 */ /* 0x000ea40000001000 */
[----:B--2---:R-:W-:Y:S01]  /*2070*/  FADD R6, R24, -R25 ;  /* 0x8000001918067221 */ /* 0x004fe20000000000 */
[----:B0-----:R-:W-:Y:S06]  /*2080*/  @!P0 BRA `(.L_x_117) ;  /* 0x0000000400fc8947 */ /* 0x001fec0003800000 */
[----:B------:R-:W0:Y:S01]  /*2090*/  MUFU.RCP64H R25, R15 ;  /* 0x0000000f00197308 */ /* 0x000e220000001800 */
[----:B------:R-:W-:Y:S01]  /*20a0*/  IADD3 R24, PT, PT, R15, 0x300402, RZ ;  /* 0x003004020f187810 */ /* 0x000fe20007ffe0ff */
[----:B------:R-:W-:Y:S03]  /*20b0*/  BSSY.RECONVERGENT B3, `(.L_x_118) ;  /* 0x000000e000037945 */ /* 0x000fe60003800200 */
[----:B------:R-:W-:Y:S02]  /*20c0*/  FSETP.GEU.AND P0, PT, |R24|, 5.8789094863358348022e-39, PT ;  /* 0x004004021800780b */ /* 0x000fe40003f0e200 */
[----:B0-----:R-:W-:-:S08]  /*20d0*/  DFMA R20, -R14, R24, 1 ;  /* 0x3ff000000e14742b */ /* 0x001fd00000000118 */
[----:B------:R-:W-:-:S08]  /*20e0*/  DFMA R20, R20, R20, R20 ;  /* 0x000000141414722b */ /* 0x000fd00000000014 */
[----:B------:R-:W-:-:S08]  /*20f0*/  DFMA R20, R24, R20, R24 ;  /* 0x000000141814722b */ /* 0x000fd00000000018 */
[----:B------:R-:W-:-:S08]  /*2100*/  DFMA R34, -R14, R20, 1 ;  /* 0x3ff000000e22742b */ /* 0x000fd00000000114 */
[----:B------:R-:W-:Y:S01]  /*2110*/  DFMA R34, R20, R34, R20 ;  /* 0x000000221422722b */ /* 0x000fe20000000014 */
[----:B------:R-:W-:Y:S10]  /*2120*/  @P0 BRA `(.L_x_119) ;  /* 0x0000000000180947 */ /* 0x000ff40003800000 */
[----:B------:R-:W-:Y:S02]  /*2130*/  LOP3.LUT R20, R15, 0x7fffffff, RZ, 0xc0, !PT ;  /* 0x7fffffff0f147812 */ /* 0x000fe400078ec0ff */
[----:B------:R-:W-:-:S03]  /*2140*/  MOV R34, 0x2170 ;  /* 0x0000217000227802 */ /* 0x000fc60000000f00 */
[----:B------:R-:W-:-:S07]  /*2150*/  VIADD R24, R20, 0xfff00000 ;  /* 0xfff0000014187836 */ /* 0x000fce0000000000 */
[----:B-1----:R-:W-:Y:S05]  /*2160*/  CALL.REL.NOINC `($__internal_6_$__cuda_sm20_dblrcp_rn_slowpath_v3) ;  /* 0x0000003000247944 */ /* 0x002fea0003c00000 */
[----:B------:R-:W-:Y:S01]  /*2170*/  MOV R34, R20 ;  /* 0x0000001400227202 */ /* 0x000fe20000000f00 */
[----:B------:R-:W-:-:S07]  /*2180*/  IMAD.MOV.U32 R35, RZ, RZ, R21 ;  /* 0x000000ffff237224 */ /* 0x000fce00078e0015 */
.L_x_119:
[----:B------:R-:W-:Y:S05]  /*2190*/  BSYNC.RECONVERGENT B3 ;  /* 0x0000000000037941 */ /* 0x000fea0003800200 */
.L_x_118:
[----:B------:R-:W-:Y:S01]  /*21a0*/  DMUL R32, R34, R34 ;  /* 0x0000002222207228 */ /* 0x000fe20000000000 */
[----:B------:R-:W-:Y:S01]  /*21b0*/  MOV R20, 0x92738fbf ;  /* 0x92738fbf00147802 */ /* 0x000fe20000000f00 */
[----:B------:R-:W-:Y:S01]  /*21c0*/  IMAD.MOV.U32 R21, RZ, RZ, 0x3f4b68b9 ;  /* 0x3f4b68b9ff157424 */ /* 0x000fe200078e00ff */
[----:B------:R-:W-:Y:S01]  /*21d0*/  UMOV UR4, 0x34783f9 ;  /* 0x034783f900047882 */ /* 0x000fe20000000000 */
[----:B------:R-:W-:Y:S01]  /*21e0*/  UMOV UR5, 0x3f5ac321 ;  /* 0x3f5ac32100057882 */ /* 0x000fe20000000000 */
[----:B------:R-:W-:Y:S01]  /*21f0*/  ISETP.GT.AND P0, PT, R15, 0xfffff, PT ;  /* 0x000fffff0f00780c */ /* 0x000fe20003f04270 */
[----:B------:R-:W-:Y:S01]  /*2200*/  IMAD.MOV.U32 R25, RZ, RZ, R15 ;  /* 0x000000ffff197224 */ /* 0x000fe200078e000f */
[----:B------:R-:W-:Y:S01]  /*2210*/  MOV R24, R14 ;  /* 0x0000000e00187202 */ /* 0x000fe20000000f00 */
[----:B------:R-:W-:Y:S01]  /*2220*/  DFMA R20, R32, -UR4, R20 ;  /* 0x8000000420147c2b */ /* 0x000fe20008000014 */
[----:B------:R-:W-:Y:S01]  /*2230*/  UMOV UR4, 0x1e4f7b8c ;  /* 0x1e4f7b8c00047882 */ /* 0x000fe20000000000 */
[----:B------:R-:W-:Y:S01]  /*2240*/  UMOV UR5, 0x3f4380d0 ;  /* 0x3f4380d000057882 */ /* 0x000fe20000000000 */
[----:B------:R-:W-:Y:S01]  /*2250*/  MOV R40, R15 ;  /* 0x0000000f00287202 */ /* 0x000fe20000000f00 */
[----:B------:R-:W-:Y:S01]  /*2260*/  BSSY.RECONVERGENT B3, `(.L_x_120) ;  /* 0x000005b000037945 */ /* 0x000fe20003800200 */
[----:B------:R-:W-:-:S03]  /*2270*/  IMAD.MOV.U32 R41, RZ, RZ, -0x3ff ;  /* 0xfffffc01ff297424 */ /* 0x000fc600078e00ff */
[----:B------:R-:W-:Y:S01]  /*2280*/  DFMA R20, R32, R20, -UR4 ;  /* 0x8000000420147e2b */ /* 0x000fe20008000014 */
[----:B------:R-:W-:Y:S01]  /*2290*/  UMOV UR4, 0xa29f7264 ;  /* 0xa29f726400047882 */ /* 0x000fe20000000000 */
[----:B------:R-:W-:Y:S01]  /*22a0*/  UMOV UR5, 0x3f4a019f ;  /* 0x3f4a019f00057882 */ /* 0x000fe20000000000 */
[----:B------:R-:W-:Y:S01]  /*22b0*/  @!P0 DMUL R24, R14, 1.80143985094819840000e+16 ;  /* 0x435000000e188828 */ /* 0x000fe20000000000 */
[----:B------:R-:W-:-:S04]  /*22c0*/  @!P0 IMAD.MOV.U32 R41, RZ, RZ, -0x435 ;  /* 0xfffffbcbff298424 */ /* 0x000fc800078e00ff */
[----:B------:R-:W-:Y:S01]  /*22d0*/  DFMA R20, R32, R20, UR4 ;  /* 0x0000000420147e2b */ /* 0x000fe20008000014 */
[----:B------:R-:W-:Y:S01]  /*22e0*/  UMOV UR4, 0x16b2acec ;  /* 0x16b2acec00047882 */ /* 0x000fe20000000000 */
[----:B------:R-:W-:-:S03]  /*22f0*/  UMOV UR5, 0x3f66c16c ;  /* 0x3f66c16c00057882 */ /* 0x000fc60000000000 */
[----:B------:R-:W-:-:S03]  /*2300*/  @!P0 IMAD.MOV.U32 R40, RZ, RZ, R25 ;  /* 0x000000ffff288224 */ /* 0x000fc600078e0019 */
[----:B------:R-:W-:Y:S01]  /*2310*/  DFMA R20, R32, R20, -UR4 ;  /* 0x8000000420147e2b */ /* 0x000fe20008000014 */
[----:B------:R-:W-:Y:S01]  /*2320*/  UMOV UR4, 0x55555545 ;  /* 0x5555554500047882 */ /* 0x000fe20000000000 */
[----:B------:R-:W-:-:S06]  /*2330*/  UMOV UR5, 0x3fb55555 ;  /* 0x3fb5555500057882 */ /* 0x000fcc0000000000 */
[----:B------:R-:W-:Y:S01]  /*2340*/  DFMA R20, R32, R20, UR4 ;  /* 0x0000000420147e2b */ /* 0x000fe20008000014 */
[----:B------:R-:W-:Y:S01]  /*2350*/  UMOV UR4, 0xc864beae ;  /* 0xc864beae00047882 */ /* 0x000fe20000000000 */
[----:B------:R-:W-:Y:S01]  /*2360*/  IADD3 R32, PT, PT, R40, -0x1, RZ ;  /* 0xffffffff28207810 */ /* 0x000fe20007ffe0ff */
[----:B------:R-:W-:-:S03]  /*2370*/  UMOV UR5, 0x3fed67f1 ;  /* 0x3fed67f100057882 */ /* 0x000fc60000000000 */
[----:B------:R-:W-:Y:S02]  /*2380*/  ISETP.GT.U32.AND P1, PT, R32, 0x7feffffe, PT ;  /* 0x7feffffe2000780c */ /* 0x000fe40003f24070 */
[----:B------:R-:W-:Y:S01]  /*2390*/  DFMA R20, R20, R34, UR4 ;  /* 0x0000000414147e2b */ /* 0x000fe20008000022 */
[----:B------:R-:W-:Y:S02]  /*23a0*/  MOV R34, R14 ;  /* 0x0000000e00227202 */ /* 0x000fe40000000f00 */
[----:B------:R-:W-:-:S08]  /*23b0*/  @!P0 MOV R34, R24 ;  /* 0x0000001800228202 */ /* 0x000fd00000000f00 */
[----:B------:R-:W-:Y:S05]  /*23c0*/  @P1 BRA `(.L_x_121) ;  /* 0x0000000000f81947 */ /* 0x000fea0003800000 */
[----:B------:R-:W-:Y:S01]  /*23d0*/  LOP3.LUT R24, R40, 0xfffff, RZ, 0xc0, !PT ;  /* 0x000fffff28187812 */ /* 0x000fe200078ec0ff */
[----:B------:R-:W-:Y:S01]  /*23e0*/  UMOV UR4, 0x3ae80f1e ;  /* 0x3ae80f1e00047882 */ /* 0x000fe20000000000 */
[----:B------:R-:W-:Y:S02]  /*23f0*/  UMOV UR5, 0x3eb1380b ;  /* 0x3eb1380b00057882 */ /* 0x000fe40000000000 */
[----:B------:R-:W-:Y:S01]  /*2400*/  LOP3.LUT R35, R24, 0x3ff00000, RZ, 0xfc, !PT ;  /* 0x3ff0000018237812 */ /* 0x000fe200078efcff */
[----:B------:R-:W-:-:S03]  /*2410*/  IMAD.MOV.U32 R24, RZ, RZ, RZ ;  /* 0x000000ffff187224 */ /* 0x000fc600078e00ff */
[----:B------:R-:W-:-:S13]  /*2420*/  ISETP.GE.U32.AND P0, PT, R35, 0x3ff6a09f, PT ;  /* 0x3ff6a09f2300780c */ /* 0x000fda0003f06070 */
[----:B------:R-:W-:-:S05]  /*2430*/  @P0 VIADD R25, R35, 0xfff00000 ;  /* 0xfff0000023190836 */ /* 0x000fca0000000000 */
[----:B------:R-:W-:-:S06]  /*2440*/  @P0 MOV R35, R25 ;  /* 0x0000001900230202 */ /* 0x000fcc0000000f00 */
[C---:B------:R-:W-:Y:S02]  /*2450*/  DADD R42, R34.reuse, 1 ;  /* 0x3ff00000222a7429 */ /* 0x040fe40000000000 */
[----:B------:R-:W-:-:S04]  /*2460*/  DADD R34, R34, -1 ;  /* 0xbff0000022227429 */ /* 0x000fc80000000000 */
[----:B------:R-:W0:Y:S02]  /*2470*/  MUFU.RCP64H R25, R43 ;  /* 0x0000002b00197308 */ /* 0x000e240000001800 */
[----:B0-----:R-:W-:Y:S01]  /*2480*/  DFMA R32, -R42, R24, 1 ;  /* 0x3ff000002a20742b */ /* 0x001fe20000000118 */
[----:B------:R-:W-:-:S04]  /*2490*/  LEA.HI R42, R40, R41, RZ, 0xc ;  /* 0x00000029282a7211 */ /* 0x000fc800078f60ff */
[----:B------:R-:W-:-:S03]  /*24a0*/  @P0 IADD3 R42, PT, PT, R42, 0x1, RZ ;  /* 0x000000012a2a0810 */ /* 0x000fc60007ffe0ff */
[----:B------:R-:W-:-:S08]  /*24b0*/  DFMA R32, R32, R32, R32 ;  /* 0x000000202020722b */ /* 0x000fd00000000020 */
[----:B------:R-:W-:-:S08]  /*24c0*/  DFMA R32, R24, R32, R24 ;  /* 0x000000201820722b */ /* 0x000fd00000000018 */
[----:B------:R-:W-:-:S08]  /*24d0*/  DMUL R24, R34, R32 ;  /* 0x0000002022187228 */ /* 0x000fd00000000000 */
[----:B------:R-:W-:-:S08]  /*24e0*/  DFMA R24, R34, R32, R24 ;  /* 0x000000202218722b */ /* 0x000fd00000000018 */
[----:B------:R-:W-:-:S08]  /*24f0*/  DADD R40, R34, -R24 ;  /* 0x0000000022287229 */ /* 0x000fd00000000818 */
[----:B------:R-:W-:-:S08]  /*2500*/  DADD R40, R40, R40 ;  /* 0x0000000028287229 */ /* 0x000fd00000000028 */
[----:B------:R-:W-:Y:S01]  /*2510*/  DFMA R34, R34, -R24, R40 ;  /* 0x800000182222722b */ /* 0x000fe20000000028 */
[----:B------:R-:W-:Y:S01]  /*2520*/  MOV R40, 0x8b7a8b04 ;  /* 0x8b7a8b0400287802 */ /* 0x000fe20000000f00 */
[----:B------:R-:W-:-:S06]  /*2530*/  IMAD.MOV.U32 R41, RZ, RZ, 0x3ed0ee25 ;  /* 0x3ed0ee25ff297424 */ /* 0x000fcc00078e00ff */
[----:B------:R-:W-:Y:S02]  /*2540*/  DMUL R34, R32, R34 ;  /* 0x0000002220227228 */ /* 0x000fe40000000000 */
[----:B------:R-:W-:-:S08]  /*2550*/  DMUL R32, R24, R24 ;  /* 0x0000001818207228 */ /* 0x000fd00000000000 */
[----:B------:R-:W-:Y:S01]  /*2560*/  DFMA R40, R32, UR4, R40 ;  /* 0x0000000420287c2b */ /* 0x000fe20008000028 */
        /* <DEDUP_REMOVED lines=20> */
[----:B------:R-:W-:Y:S01]  /*26b0*/  DMUL R40, R32, R40 ;  /* 0x0000002820287228 */ /* 0x000fe20000000000 */
[----:B------:R-:W-:Y:S01]  /*26c0*/  LOP3.LUT R32, R42, 0x80000000, RZ, 0x3c, !PT ;  /* 0x800000002a207812 */ /* 0x000fe200078e3cff */
[----:B------:R-:W-:-:S06]  /*26d0*/  IMAD.MOV.U32 R33, RZ, RZ, 0x43300000 ;  /* 0x43300000ff217424 */ /* 0x000fcc00078e00ff */
[----:B------:R-:W-:Y:S02]  /*26e0*/  DFMA R34, R24, R40, R34 ;  /* 0x000000281822722b */ /* 0x000fe40000000022 */
[----:B------:R-:W-:Y:S01]  /*26f0*/  DADD R32, R32, -UR4 ;  /* 0x8000000420207e29 */ /* 0x000fe20008000000 */
[----:B------:R-:W-:Y:S01]  /*2700*/  UMOV UR4, 0xfefa39ef ;  /* 0xfefa39ef00047882 */ /* 0x000fe20000000000 */
[----:B------:R-:W-:-:S06]  /*2710*/  UMOV UR5, 0x3fe62e42 ;  /* 0x3fe62e4200057882 */ /* 0x000fcc0000000000 */
[----:B------:R-:W-:-:S08]  /*2720*/  DFMA R40, R32, UR4, R24 ;  /* 0x0000000420287c2b */ /* 0x000fd00008000018 */
[----:B------:R-:W-:Y:S01]  /*2730*/  DFMA R42, R32, -UR4, R40 ;  /* 0x80000004202a7c2b */ /* 0x000fe20008000028 */
[----:B------:R-:W-:Y:S01]  /*2740*/  UMOV UR4, 0x3b39803f ;  /* 0x3b39803f00047882 */ /* 0x000fe20000000000 */
[----:B------:R-:W-:-:S06]  /*2750*/  UMOV UR5, 0x3c7abc9e ;  /* 0x3c7abc9e00057882 */ /* 0x000fcc0000000000 */
[----:B------:R-:W-:-:S08]  /*2760*/  DADD R42, -R24, R42 ;  /* 0x00000000182a7229 */ /* 0x000fd0000000012a */
[----:B------:R-:W-:-:S08]  /*2770*/  DADD R34, R34, -R42 ;  /* 0x0000000022227229 */ /* 0x000fd0000000082a */
[----:B------:R-:W-:-:S08]  /*2780*/  DFMA R34, R32, UR4, R34 ;  /* 0x0000000420227c2b */ /* 0x000fd00008000022 */
[----:B------:R-:W-:Y:S01]  /*2790*/  DADD R32, R40, R34 ;  /* 0x0000000028207229 */ /* 0x000fe20000000022 */
[----:B------:R-:W-:Y:S10]  /*27a0*/  BRA `(.L_x_122) ;  /* 0x0000000000187947 */ /* 0x000ff40003800000 */
.L_x_121:
[----:B------:R-:W-:Y:S01]  /*27b0*/  MOV R32, 0x0 ;  /* 0x0000000000207802 */ /* 0x000fe20000000f00 */
[----:B------:R-:W-:Y:S01]  /*27c0*/  IMAD.MOV.U32 R33, RZ, RZ, 0x7ff00000 ;  /* 0x7ff00000ff217424 */ /* 0x000fe200078e00ff */
[----:B------:R-:W-:-:S05]  /*27d0*/  LOP3.LUT P0, RZ, R25, 0x7fffffff, RZ, 0xc0, !PT ;  /* 0x7fffffff19ff7812 */ /* 0x000fca000780c0ff */
[----:B------:R-:W-:-:S10]  /*27e0*/  DFMA R32, R24, R32, +INF ;  /* 0x7ff000001820742b */ /* 0x000fd40000000020 */
[----:B------:R-:W-:Y:S02]  /*27f0*/  FSEL R32, R32, RZ, P0 ;  /* 0x000000ff20207208 */ /* 0x000fe40000000000 */
[----:B------:R-:W-:-:S07]  /*2800*/  FSEL R33, R33, -QNAN , P0 ;  /* 0xfff0000021217808 */ /* 0x000fce0000000000 */
.L_x_122:
[----:B------:R-:W-:Y:S05]  /*2810*/  BSYNC.RECONVERGENT B3 ;  /* 0x0000000000037941 */ /* 0x000fea0003800200 */
.L_x_120:
[----:B------:R-:W-:Y:S02]  /*2820*/  DMUL R32, R32, 0.5 ;  /* 0x3fe0000020207828 */ /* 0x000fe40000000000 */
[----:B------:R-:W-:-:S08]  /*2830*/  DADD R24, R14, -0.5 ;  /* 0xbfe000000e187429 */ /* 0x000fd00000000000 */
[CC--:B------:R-:W-:Y:S02]  /*2840*/  DFMA R14, R32.reuse, R24.reuse, -R14 ;  /* 0x00000018200e722b */ /* 0x0c0fe4000000080e */
[----:B------:R-:W-:-:S08]  /*2850*/  DFMA R20, R32, R24, R20 ;  /* 0x000000182014722b */ /* 0x000fd00000000014 */
[----:B------:R-:W-:Y:S01]  /*2860*/  DADD R20, R14, R20 ;  /* 0x000000000e147229 */ /* 0x000fe20000000014 */
[----:B------:R-:W-:Y:S10]  /*2870*/  BRA `(.L_x_123) ;  /* 0x0000000000107947 */ /* 0x000ff40003800000 */
.L_x_117:
[----:B------:R-:W0:Y:S01]  /*2880*/  F2I.F64.TRUNC R14, R14 ;  /* 0x0000000e000e7311 */ /* 0x000e22000030d100 */
[----:B------:R-:W-:Y:S02]  /*2890*/  UMOV UR4, 0x8 ;  /* 0x0000000800047882 */ /* 0x000fe40000000000 */
[----:B0-----:R-:W-:-:S06]  /*28a0*/  LEA R20, R14, -UR4, 0x3 ;  /* 0x800000040e147c11 */ /* 0x001fcc000f8e18ff */
[----:B------:R-:W0:Y:S02]  /*28b0*/  LDC.64 R20, c[0x3][R20] ;  /* 0x00c0000014147b82 */ /* 0x000e240000000a00 */
.L_x_123:
[----:B------:R-:W-:Y:S05]  /*28c0*/  BSYNC.RECONVERGENT B1 ;  /* 0x0000000000017941 */ /* 0x000fea0003800200 */
.L_x_116:
[----:B0-----:R-:W0:Y:S01]  /*28d0*/  F2F.F32.F64 R20, R20 ;  /* 0x0000001400147310 */ /* 0x001e220000301000 */
[----:B-1----:R-:W-:Y:S01]  /*28e0*/  FFMA R13, R11, R13, -R4 ;  /* 0x0000000d0b0d7223 */ /* 0x002fe20000000804 */
[----:B------:R-:W-:Y:S01]  /*28f0*/  UMOV UR4, 0x652b82fe ;  /* 0x652b82fe00047882 */ /* 0x000fe20000000000 */
[----:B------:R-:W-:Y:S01]  /*2900*/  UMOV UR5, 0x3ff71547 ;  /* 0x3ff7154700057882 */ /* 0x000fe20000000000 */
[----:B------:R-:W-:Y:S01]  /*2910*/  IADD3 R25, PT, PT, R44, R9, RZ ;  /* 0x000000092c197210 */ /* 0x000fe20007ffe0ff */
[----:B------:R-:W-:Y:S02]  /*2920*/  IMAD.MOV.U32 R32, RZ, RZ, 0x2f800000 ;  /* 0x2f800000ff207424 */ /* 0x000fe400078e00ff */
[----:B------:R-:W-:Y:S01]  /*2930*/  IMAD.MOV.U32 R45, RZ, RZ, R5 ;  /* 0x000000ffff2d7224 */ /* 0x000fe200078e0005 */
[----:B------:R-:W-:-:S05]  /*2940*/  I2FP.F32.U32 R25, R25 ;  /* 0x0000001900197245 */ /* 0x000fca0000201000 */
[----:B------:R-:W-:Y:S01]  /*2950*/  FFMA R25, R25, R32, 1.1641532182693481445e-10 ;  /* 0x2f00000019197423 */ /* 0x000fe20000000020 */
[----:B0-----:R-:W-:Y:S01]  /*2960*/  FADD R13, -R20, R13 ;  /* 0x0000000d140d7221 */ /* 0x001fe20000000100 */
[----:B------:R-:W-:Y:S01]  /*2970*/  FMUL R20, R6, 1.2999999523162841797 ;  /* 0x3fa6666606147820 */ /* 0x000fe20000400000 */
[----:B------:R-:W-:Y:S02]  /*2980*/  MOV R6, R10 ;  /* 0x0000000a00067202 */ /* 0x000fe40000000f00 */
[----:B------:R-:W0:Y:S01]  /*2990*/  F2F.F64.F32 R14, R13 ;  /* 0x0000000d000e7310 */ /* 0x000e220000201800 */
[----:B------:R-:W-:-:S07]  /*29a0*/  FMUL R25, R20, R25 ;  /* 0x0000001914197220 */ /* 0x000fce0000400000 */
[----:B------:R-:W-:Y:S01]  /*29b0*/  F2F.F64.F32 R20, R20 ;  /* 0x0000001400147310 */ /* 0x000fe20000201800 */
[----:B0-----:R-:W-:Y:S01]  /*29c0*/  DMUL R14, R14, UR4 ;  /* 0x000000040e0e7c28 */ /* 0x001fe20008000000 */
[----:B------:R-:W-:Y:S01]  /*29d0*/  UMOV UR4, 0xc924223 ;  /* 0x0c92422300047882 */ /* 0x000fe20000000000 */
[----:B------:R-:W-:-:S08]  /*29e0*/  UMOV UR5, 0x3bc79ca1 ;  /* 0x3bc79ca100057882 */ /* 0x000fd00000000000 */
[----:B------:R-:W0:Y:S08]  /*29f0*/  F2F.F32.F64 R14, R14 ;  /* 0x0000000e000e7310 */ /* 0x000e300000301000 */
[----:B0-----:R-:W0:Y:S02]  /*2a00*/  MUFU.EX2 R24, R14 ;  /* 0x0000000e00187308 */ /* 0x001e240000000800 */
[----:B0-----:R-:W-:-:S13]  /*2a10*/  FSETP.GEU.AND P0, PT, R25, R24, PT ;  /* 0x000000181900720b */ /* 0x001fda0003f0e000 */
[----:B------:R-:W-:-:S14]  /*2a20*/  DSETP.LTU.OR P0, PT, R20, UR4, P0 ;  /* 0x0000000414007e2a */ /* 0x000fdc0008709400 */
[----:B------:R-:W-:Y:S05]  /*2a30*/  @P0 BRA `(.L_x_124) ;  /* 0xfffffff000a40947 */ /* 0x000fea000383ffff */
[----:B------:R-:W-:Y:S05]  /*2a40*/  BSYNC.RECONVERGENT B2 ;  /* 0x0000000000027941 */ /* 0x000fea0003800200 */
.L_x_115:
[----:B------:R-:W-:Y:S01]  /*2a50*/  MOV R11, R7 ;  /* 0x00000007000b7202 */ /* 0x000fe20000000f00 */
[----:B------:R-:W-:Y:S01]  /*2a60*/  IMAD.MOV.U32 R4, RZ, RZ, R44 ;  /* 0x000000ffff047224 */ /* 0x000fe200078e002c */
[----:B------:R1:W-:Y:S01]  /*2a70*/  STL.64 [R1+0x10], R8 ;  /* 0x0000100801007387 */ /* 0x0003e20000100a00 */
[----:B------:R-:W2:Y:S03]  /*2a80*/  F2I.U32.FLOOR.NTZ R12, R12 ;  /* 0x0000000c000c7305 */ /* 0x000ea60000207000 */
[----:B------:R1:W-:Y:S04]  /*2a90*/  STL.64 [R1+0x8], R10 ;  /* 0x0000080a01007387 */ /* 0x0003e80000100a00 */
[----:B------:R1:W-:Y:S02]  /*2aa0*/  STL.64 [R1], R4 ;  /* 0x0000000401007387 */ /* 0x0003e40000100a00 */
.L_x_103:
[----:B------:R-:W-:Y:S05]  /*2ab0*/  BSYNC.RECONVERGENT B0 ;  /* 0x0000000000007941 */ /* 0x000fea0003800200 */
.L_x_99:
[----:B--2-4-:R-:W-:Y:S01]  /*2ac0*/  I2FP.F32.S32 R3, R12 ;  /* 0x0000000c00037245 */ /* 0x014fe20000201400 */
[----:B------:R-:W-:Y:S01]  /*2ad0*/  HFMA2 R21, -RZ, RZ, 0, 0 ;  /* 0x00000000ff157431 */ /* 0x000fe200000001ff */
[----:B01----:R-:W-:Y:S01]  /*2ae0*/  MOV R4, R16 ;  /* 0x0000001000047202 */ /* 0x003fe20000000f00 */
[----:B------:R-:W-:Y:S01]  /*2af0*/  IMAD.MOV.U32 R5, RZ, RZ, R2 ;  /* 0x000000ffff057224 */ /* 0x000fe200078e0002 */
[----:B------:R-:W-:Y:S01]  /*2b00*/  MOV R20, 0x2b30 ;  /* 0x00002b3000147802 */ /* 0x000fe20000000f00 */
[----:B---3--:R-:W-:-:S07]  /*2b10*/  FADD R6, R3, R18 ;  /* 0x0000001203067221 */ /* 0x008fce0000000000 */
[----:B------:R-:W-:Y:S05]  /*2b20*/  CALL.REL.NOINC `($_Z22MC_Heston_Exact_kernelfffffiP17curandStateXORWOWPfS1_iP11HestonParam$_Z6rgammaP17curandStateXORWOWf) ;  /* 0x0000000c00407944 */ /* 0x000fea0003c00000 */
[----:B------:R-:W0:Y:S01]  /*2b30*/  LDC R0, c[0x0][0x38c] ;  /* 0x0000e300ff007b82 */ /* 0x000e220000000800 */
[----:B------:R-:W-:Y:S01]  /*2b40*/  UISETP.NE.AND UP0, UPT, UR39, URZ, UPT ;  /* 0x000000ff2700728c */ /* 0x000fe2000bf05270 */
[----:B0-----:R-:W-:-:S04]  /*2b50*/  FMUL.D2 R0, R0, R0 ;  /* 0x0000000000007220 */ /* 0x001fc80000300000 */
[----:B------:R-:W-:Y:S01]  /*2b60*/  FFMA R17, R0, R28, R17 ;  /* 0x0000001c00117223 */ /* 0x000fe20000000011 */
[----:B------:R-:W-:-:S04]  /*2b70*/  FMUL R28, R19, R4 ;  /* 0x00000004131c7220 */ /* 0x000fc80000400000 */
[----:B------:R-:W-:Y:S01]  /*2b80*/  FFMA R17, R0, R28, R17 ;  /* 0x0000001c00117223 */ /* 0x000fe20000000011 */
[----:B------:R-:W-:Y:S06]  /*2b90*/  BRA.U UP0, `(.L_x_125) ;  /* 0xffffffd9009c7547 */ /* 0x000fec000b83ffff */
[----:B------:R1:W5:Y:S04]  /*2ba0*/  LDL.64 R24, [R1] ;  /* 0x0000000001187983 */ /* 0x0003680000100a00 */
[----:B------:R1:W5:Y:S04]  /*2bb0*/  LDL.64 R22, [R1+0x8] ;  /* 0x0000080001167983 */ /* 0x0003680000100a00 */
[----:B------:R1:W5:Y:S02]  /*2bc0*/  LDL.64 R18, [R1+0x10] ;  /* 0x0000100001127983 */ /* 0x0003640000100a00 */
.L_x_92:
[----:B0-----:R-:W0:Y:S01]  /*2bd0*/  S2R R5, SR_CgaCtaId ;  /* 0x0000000000057919 */ /* 0x001e220000008800 */
[----:B-----5:R-:W2:Y:S01]  /*2be0*/  MUFU.RCP R0, R31 ;  /* 0x0000001f00007308 */ /* 0x020ea20000001000 */
[----:B------:R-:W-:Y:S01]  /*2bf0*/  MOV R26, 0x400 ;  /* 0x00000400001a7802 */ /* 0x000fe20000000f00 */
[----:B------:R-:W-:Y:S01]  /*2c00*/  BSSY.RECONVERGENT B6, `(.L_x_126) ;  /* 0x0000010000067945 */ /* 0x000fe20003800200 */
[----:B------:R-:W-:-:S05]  /*2c10*/  FMUL R16, R17, -0.5 ;  /* 0xbf00000011107820 */ /* 0x000fca0000400000 */
[----:B------:R-:W3:Y:S01]  /*2c20*/  FCHK P0, R30, R31 ;  /* 0x0000001f1e007302 */ /* 0x000ee20000000000 */
[----:B--2---:R-:W-:-:S04]  /*2c30*/  FFMA R3, -R31, R0, 1 ;  /* 0x3f8000001f037423 */ /* 0x004fc80000000100 */
[----:B------:R-:W-:-:S04]  /*2c40*/  FFMA R3, R0, R3, R0 ;  /* 0x0000000300037223 */ /* 0x000fc80000000000 */
[----:B------:R-:W-:-:S04]  /*2c50*/  FFMA R4, R30, R3, RZ ;  /* 0x000000031e047223 */ /* 0x000fc800000000ff */
[----:B------:R-:W-:Y:S01]  /*2c60*/  FFMA R0, -R31, R4, R30 ;  /* 0x000000041f007223 */ /* 0x000fe2000000011e */
[----:B0-----:R-:W-:-:S03]  /*2c70*/  LEA R26, R5, R26, 0x18 ;  /* 0x0000001a051a7211 */ /* 0x001fc600078ec0ff */
[----:B------:R-:W-:Y:S02]  /*2c80*/  FFMA R4, R3, R0, R4 ;  /* 0x0000000003047223 */ /* 0x000fe40000000004 */
[----:B------:R-:W-:Y:S01]  /*2c90*/  IMAD R2, R29, 0x4, R26 ;  /* 0x000000041d027824 */ /* 0x000fe200078e021a */
[----:B---3--:R-:W-:Y:S06]  /*2ca0*/  @!P0 BRA `(.L_x_127) ;  /* 0x0000000000148947 */ /* 0x008fec0003800000 */
[----:B------:R-:W-:Y:S01]  /*2cb0*/  HFMA2 R21, -RZ, RZ, 0, 0 ;  /* 0x00000000ff157431 */ /* 0x000fe200000001ff */
[----:B------:R-:W-:Y:S01]  /*2cc0*/  MOV R5, R31 ;  /* 0x0000001f00057202 */ /* 0x000fe20000000f00 */
[----:B------:R-:W-:Y:S01]  /*2cd0*/  IMAD.MOV.U32 R4, RZ, RZ, R30 ;  /* 0x000000ffff047224 */ /* 0x000fe200078e001e */
[----:B------:R-:W-:-:S07]  /*2ce0*/  MOV R20, 0x2d00 ;  /* 0x00002d0000147802 */ /* 0x000fce0000000f00 */
[----:B-1----:R-:W-:Y:S05]  /*2cf0*/  CALL.REL.NOINC `($__internal_5_$__cuda_sm3x_div_rn_noftz_f32_slowpath) ;  /* 0x0000002c00cc7944 */ /* 0x002fea0003c00000 */
.L_x_127:
[----:B------:R-:W-:Y:S05]  /*2d00*/  BSYNC.RECONVERGENT B6 ;  /* 0x0000000000067941 */ /* 0x000fea0003800200 */
.L_x_126:
[----:B------:R-:W0:Y:S01]  /*2d10*/  LDCU UR4, c[0x0][0x384] ;  /* 0x00007080ff0477ac */ /* 0x000e220008000800 */
[----:B------:R-:W-:Y:S01]  /*2d20*/  FFMA R0, -R30, R30, 1 ;  /* 0x3f8000001e007423 */ /* 0x000fe2000000011e */
[----:B------:R-:W-:Y:S03]  /*2d30*/  BSSY.RECONVERGENT B6, `(.L_x_128) ;  /* 0x0000014000067945 */ /* 0x000fe60003800200 */
[----:B------:R-:W-:-:S04]  /*2d40*/  FMUL R0, R0, R17 ;  /* 0x0000001100007220 */ /* 0x000fc80000400000 */
[----:B------:R-:W-:Y:S01]  /*2d50*/  VIADD R5, R0, 0xf3000000 ;  /* 0xf300000000057836 */ /* 0x000fe20000000000 */
[----:B------:R2:W3:Y:S04]  /*2d60*/  MUFU.RSQ R3, R0 ;  /* 0x0000000000037308 */ /* 0x0004e80000001400 */
[----:B------:R-:W-:Y:S01]  /*2d70*/  ISETP.GT.U32.AND P0, PT, R5, 0x727fffff, PT ;  /* 0x727fffff0500780c */ /* 0x000fe20003f04070 */
[----:B0-----:R-:W-:-:S04]  /*2d80*/  FADD R28, R28, -UR4 ;  /* 0x800000041c1c7e21 */ /* 0x001fc80008000000 */
[----:B------:R-:W-:-:S04]  /*2d90*/  FFMA R28, -R37, R36, R28 ;  /* 0x00000024251c7223 */ /* 0x000fc8000000011c */
[----:B------:R-:W-:-:S04]  /*2da0*/  FFMA R17, R37, R17, R28 ;  /* 0x0000001125117223 */ /* 0x000fc8000000001c */
[----:B------:R-:W-:Y:S01]  /*2db0*/  FFMA R28, R17, R4, R16 ;  /* 0x00000004111c7223 */ /* 0x000fe20000000010 */
[----:B--23--:R-:W-:Y:S06]  /*2dc0*/  @!P0 BRA `(.L_x_129) ;  /* 0x0000000000188947 */ /* 0x00cfec0003800000 */
[----:B------:R-:W-:Y:S01]  /*2dd0*/  MOV R4, R0 ;  /* 0x0000000000047202 */ /* 0x000fe20000000f00 */
[----:B------:R-:W-:Y:S01]  /*2de0*/  IMAD.MOV.U32 R21, RZ, RZ, 0x0 ;  /* 0x00000000ff157424 */ /* 0x000fe200078e00ff */
[----:B------:R-:W-:-:S07]  /*2df0*/  MOV R20, 0x2e10 ;  /* 0x00002e1000147802 */ /* 0x000fce0000000f00 */
[----:B-1----:R-:W-:Y:S05]  /*2e00*/  CALL.REL.NOINC `($__internal_4_$__cuda_sm20_sqrt_rn_f32_slowpath) ;  /* 0x0000002c001c7944 */ /* 0x002fea0003c00000 */
[----:B------:R-:W-:Y:S01]  /*2e10*/  MOV R31, R4 ;  /* 0x00000004001f7202 */ /* 0x000fe20000000f00 */
[----:B------:R-:W-:Y:S06]  /*2e20*/  BRA `(.L_x_130) ;  /* 0x0000000000107947 */ /* 0x000fec0003800000 */
.L_x_129:
[----:B------:R-:W-:Y:S01]  /*2e30*/  FMUL.FTZ R31, R0, R3 ;  /* 0x00000003001f7220 */ /* 0x000fe20000410000 */
[----:B------:R-:W-:-:S03]  /*2e40*/  FMUL.FTZ R3, R3, 0.5 ;  /* 0x3f00000003037820 */ /* 0x000fc60000410000 */
[----:B------:R-:W-:-:S04]  /*2e50*/  FFMA R0, -R31, R31, R0 ;  /* 0x0000001f1f007223 */ /* 0x000fc80000000100 */
[----:B------:R-:W-:-:S07]  /*2e60*/  FFMA R31, R0, R3, R31 ;  /* 0x00000003001f7223 */ /* 0x000fce000000001f */
.L_x_130:
[----:B------:R-:W-:Y:S05]  /*2e70*/  BSYNC.RECONVERGENT B6 ;  /* 0x0000000000067941 */ /* 0x000fea0003800200 */
.L_x_128:
[----:B------:R-:W-:Y:S01]  /*2e80*/  SHF.R.U32.HI R0, RZ, 0x2, R25 ;  /* 0x00000002ff007819 */ /* 0x000fe20000011619 */
[----:B------:R-:W-:Y:S02]  /*2e90*/  IMAD.SHL.U32 R3, R19, 0x10, RZ ;  /* 0x0000001013037824 */ /* 0x000fe400078e00ff */
[----:B------:R-:W-:Y:S02]  /*2ea0*/  HFMA2 R7, -RZ, RZ, 1.5048828125, 33.21875 ;  /* 0x3e055027ff077431 */ /* 0x000fe400000001ff */
[----:B------:R-:W-:Y:S01]  /*2eb0*/  IMAD.MOV.U32 R5, RZ, RZ, 0x2f800000 ;  /* 0x2f800000ff057424 */ /* 0x000fe200078e00ff */
[----:B------:R-:W-:Y:S01]  /*2ec0*/  LOP3.LUT R0, R0, R25, RZ, 0x3c, !PT ;  /* 0x0000001900007212 */ /* 0x000fe200078e3cff */
[----:B------:R0:W-:Y:S01]  /*2ed0*/  STL.64 [R1+0x8], R18 ;  /* 0x0000081201007387 */ /* 0x0001e20000100a00 */
[----:B------:R-:W-:Y:S02]  /*2ee0*/  BSSY.RECONVERGENT B6, `(.L_x_131) ;  /* 0x000003a000067945 */ /* 0x000fe40003800200 */
[----:B------:R-:W-:-:S04]  /*2ef0*/  SHF.L.U32 R4, R0, 0x1, RZ ;  /* 0x0000000100047819 */ /* 0x000fc800000006ff */
[----:B------:R-:W-:-:S04]  /*2f00*/  LOP3.LUT R4, R0, R4, R3, 0x96, !PT ;  /* 0x0000000400047212 */ /* 0x000fc800078e9603 */
[----:B------:R-:W-:-:S04]  /*2f10*/  LOP3.LUT R16, R4, R19, RZ, 0x3c, !PT ;  /* 0x0000001304107212 */ /* 0x000fc800078e3cff */
[----:B------:R-:W-:-:S04]  /*2f20*/  IADD3 R0, PT, PT, R24, 0x587c5, R16 ;  /* 0x000587c518007810 */ /* 0x000fc80007ffe010 */
[----:B------:R-:W-:-:S05]  /*2f30*/  I2FP.F32.U32 R0, R0 ;  /* 0x0000000000007245 */ /* 0x000fca0000201000 */
[----:B------:R-:W-:-:S05]  /*2f40*/  FFMA R5, R0, R5, 1.1641532182693481445e-10 ;  /* 0x2f00000000057423 */ /* 0x000fca0000000005 */
[----:B------:R-:W-:-:S04]  /*2f50*/  FSETP.GEU.AND P0, PT, R5, 1.175494350822287508e-38, PT ;  /* 0x008000000500780b */ /* 0x000fc80003f0e000 */
[----:B------:R-:W-:-:S09]  /*2f60*/  FSEL R6, RZ, -23, P0 ;  /* 0xc1b80000ff067808 */ /* 0x000fd20000000000 */
[----:B------:R-:W-:-:S05]  /*2f70*/  @!P0 FMUL R5, R5, 8388608 ;  /* 0x4b00000005058820 */ /* 0x000fca0000400000 */
[C---:B------:R-:W-:Y:S02]  /*2f80*/  IADD3 R0, PT, PT, R5.reuse, -0x3f2aaaab, RZ ;  /* 0xc0d5555505007810 */ /* 0x040fe40007ffe0ff */
[----:B------:R-:W-:Y:S02]  /*2f90*/  ISETP.GT.U32.AND P0, PT, R5, 0x7f7fffff, PT ;  /* 0x7f7fffff0500780c */ /* 0x000fe40003f04070 */
        /* <DEDUP_REMOVED lines=8> */
[----:B------:R-:W-:Y:S01]  /*3020*/  FFMA R7, R8, R3, -0.24999669194221496582 ;  /* 0xbe7fff2208077423 */ /* 0x000fe20000000003 */
[----:B------:R-:W-:-:S03]  /*3030*/  SHF.R.U32.HI R3, RZ, 0x2, R22 ;  /* 0x00000002ff037819 */ /* 0x000fc60000011616 */
[----:B------:R-:W-:Y:S01]  /*3040*/  FFMA R7, R8, R7, 0.33333182334899902344 ;  /* 0x3eaaaa7808077423 */ /* 0x000fe20000000007 */
[----:B------:R-:W-:Y:S02]  /*3050*/  LOP3.LUT R3, R3, R22, RZ, 0x3c, !PT ;  /* 0x0000001603037212 */ /* 0x000fe400078e3cff */
[----:B------:R-:W-:Y:S01]  /*3060*/  IADD3 R22, PT, PT, R24, 0xb0f8a, RZ ;  /* 0x000b0f8a18167810 */ /* 0x000fe20007ffe0ff */
[----:B------:R-:W-:Y:S01]  /*3070*/  FFMA R9, R8, R7, -0.5 ;  /* 0xbf00000008097423 */ /* 0x000fe20000000007 */
[----:B------:R-:W-:Y:S01]  /*3080*/  I2FP.F32.S32 R7, R0 ;  /* 0x0000000000077245 */ /* 0x000fe20000201400 */
[----:B------:R-:W-:Y:S01]  /*3090*/  IMAD.SHL.U32 R4, R3, 0x2, RZ ;  /* 0x0000000203047824 */ /* 0x000fe200078e00ff */
[----:B------:R-:W-:Y:S01]  /*30a0*/  SHF.L.U32 R0, R16, 0x4, RZ ;  /* 0x0000000410007819 */ /* 0x000fe200000006ff */
[C---:B------:R-:W-:Y:S01]  /*30b0*/  FMUL R9, R8.reuse, R9 ;  /* 0x0000000908097220 */ /* 0x040fe20000400000 */
[----:B------:R0:W-:Y:S01]  /*30c0*/  STL.64 [R1], R22 ;  /* 0x0000001601007387 */ /* 0x0001e20000100a00 */
[----:B------:R-:W-:Y:S01]  /*30d0*/  FFMA R6, R7, 1.1920928955078125e-07, R6 ;  /* 0x3400000007067823 */ /* 0x000fe20000000006 */
[----:B------:R-:W-:Y:S01]  /*30e0*/  LOP3.LUT R3, R3, R4, R0, 0x96, !PT ;  /* 0x0000000403037212 */ /* 0x000fe200078e9600 */
[----:B------:R-:W-:Y:S01]  /*30f0*/  FFMA R9, R8, R9, R8 ;  /* 0x0000000908097223 */ /* 0x000fe20000000008 */
[----:B------:R-:W-:-:S02]  /*3100*/  IMAD.MOV.U32 R4, RZ, RZ, 0x7f800000 ;  /* 0x7f800000ff047424 */ /* 0x000fc400078e00ff */
[----:B------:R-:W-:Y:S01]  /*3110*/  LOP3.LUT R17, R3, R16, RZ, 0x3c, !PT ;  /* 0x0000001003117212 */ /* 0x000fe200078e3cff */
[----:B------:R-:W-:Y:S01]  /*3120*/  FFMA R0, R6, 0.69314718246459960938, R9 ;  /* 0x3f31721806007823 */ /* 0x000fe20000000009 */
[C---:B------:R-:W-:Y:S01]  /*3130*/  @P0 FFMA R0, R5.reuse, R4, +INF ;  /* 0x7f80000005000423 */ /* 0x040fe20000000004 */
[----:B------:R-:W-:Y:S02]  /*3140*/  FSETP.NEU.AND P0, PT, R5, RZ, PT ;  /* 0x000000ff0500720b */ /* 0x000fe40003f0d000 */
[----:B------:R0:W-:Y:S01]  /*3150*/  STL.64 [R1+0x10], R16 ;  /* 0x0000101001007387 */ /* 0x0001e20000100a00 */
[----:B------:R-:W-:-:S05]  /*3160*/  FMUL R0, R0, -2 ;  /* 0xc000000000007820 */ /* 0x000fca0000400000 */
[----:B------:R-:W-:Y:S02]  /*3170*/  FSEL R4, R0, +INF , P0 ;  /* 0x7f80000000047808 */ /* 0x000fe40000000000 */
[----:B------:R-:W-:Y:S02]  /*3180*/  IADD3 R0, PT, PT, R17, R22, RZ ;  /* 0x0000001611007210 */ /* 0x000fe40007ffe0ff */
[----:B------:R0:W2:Y:S01]  /*3190*/  MUFU.RSQ R5, R4 ;  /* 0x0000000400057308 */ /* 0x0000a20000001400 */
[----:B------:R-:W-:Y:S01]  /*31a0*/  VIADD R3, R4, 0xf3000000 ;  /* 0xf300000004037836 */ /* 0x000fe20000000000 */
[----:B------:R-:W-:-:S04]  /*31b0*/  I2FP.F32.U32 R0, R0 ;  /* 0x0000000000007245 */ /* 0x000fc80000201000 */
[----:B------:R-:W-:Y:S01]  /*31c0*/  ISETP.GT.U32.AND P0, PT, R3, 0x727fffff, PT ;  /* 0x727fffff0300780c */ /* 0x000fe20003f04070 */
[----:B------:R-:W-:-:S04]  /*31d0*/  IMAD.MOV.U32 R3, RZ, RZ, 0x30c90fdb ;  /* 0x30c90fdbff037424 */ /* 0x000fc800078e00ff */
[----:B------:R-:W-:-:S08]  /*31e0*/  FFMA R24, R0, R3, 7.314590599882819788e-10 ;  /* 0x30490fdb00187423 */ /* 0x000fd00000000003 */
[----:B0-2---:R-:W-:Y:S05]  /*31f0*/  @!P0 BRA `(.L_x_132) ;  /* 0x0000000000108947 */ /* 0x005fea0003800000 */
[----:B------:R-:W-:Y:S02]  /*3200*/  MOV R20, 0x3230 ;  /* 0x0000323000147802 */ /* 0x000fe40000000f00 */
[----:B------:R-:W-:-:S07]  /*3210*/  MOV R21, 0x0 ;  /* 0x0000000000157802 */ /* 0x000fce0000000f00 */
[----:B-1----:R-:W-:Y:S05]  /*3220*/  CALL.REL.NOINC `($__internal_4_$__cuda_sm20_sqrt_rn_f32_slowpath) ;  /* 0x0000002800147944 */ /* 0x002fea0003c00000 */
[----:B------:R-:W-:Y:S05]  /*3230*/  BRA `(.L_x_133) ;  /* 0x0000000000107947 */ /* 0x000fea0003800000 */
.L_x_132:
[----:B------:R-:W-:Y:S01]  /*3240*/  FMUL.FTZ R3, R4, R5 ;  /* 0x0000000504037220 */ /* 0x000fe20000410000 */
[----:B------:R-:W-:-:S03]  /*3250*/  FMUL.FTZ R5, R5, 0.5 ;  /* 0x3f00000005057820 */ /* 0x000fc60000410000 */
[----:B------:R-:W-:-:S04]  /*3260*/  FFMA R4, -R3, R3, R4 ;  /* 0x0000000303047223 */ /* 0x000fc80000000104 */
[----:B------:R-:W-:-:S07]  /*3270*/  FFMA R4, R4, R5, R3 ;  /* 0x0000000504047223 */ /* 0x000fce0000000003 */
.L_x_133:
[----:B------:R-:W-:Y:S05]  /*3280*/  BSYNC.RECONVERGENT B6 ;  /* 0x0000000000067941 */ /* 0x000fea0003800200 */
.L_x_131:
[----:B------:R-:W-:Y:S01]  /*3290*/  FMUL.RZ R24, R24, 0.15915493667125701904 ;  /* 0x3e22f98318187820 */ /* 0x000fe2000040c000 */
[----:B------:R-:W0:Y:S01]  /*32a0*/  LDC.64 R6, c[0x0][0x388] ;  /* 0x0000e200ff067b82 */ /* 0x000e220000000a00 */
[----:B------:R-:W2:Y:S01]  /*32b0*/  LDCU.64 UR4, c[0x0][0x390] ;  /* 0x00007200ff0477ac */ /* 0x000ea20008000a00 */
[----:B------:R-:W-:Y:S01]  /*32c0*/  IMAD.MOV.U32 R8, RZ, RZ, 0x3bbb989d ;  /* 0x3bbb989dff087424 */ /* 0x000fe200078e00ff */
[----:B------:R-:W3:Y:S01]  /*32d0*/  MUFU.SIN R3, R24 ;  /* 0x0000001800037308 */ /* 0x000ee20000000400 */
[----:B------:R-:W4:Y:S01]  /*32e0*/  S2R R13, SR_TID.X ;  /* 0x00000000000d7919 */ /* 0x000f220000002100 */
[----:B------:R-:W-:Y:S02]  /*32f0*/  ISETP.GE.U32.AND P0, PT, R29, 0x2, PT ;  /* 0x000000021d00780c */ /* 0x000fe40003f06070 */
[----:B--2---:R-:W-:Y:S01]  /*3300*/  I2FP.F32.S32 R5, UR5 ;  /* 0x0000000500057c45 */ /* 0x004fe20008201400 */
[----:B---3--:R-:W-:-:S04]  /*3310*/  FMUL R3, R3, R4 ;  /* 0x0000000403037220 */ /* 0x008fc80000400000 */
[----:B------:R-:W-:Y:S01]  /*3320*/  FFMA R3, R3, R31, R28 ;  /* 0x0000001f03037223 */ /* 0x000fe2000000001c */
[----:B0-----:R-:W-:Y:S01]  /*3330*/  FMUL R9, R7, R7 ;  /* 0x0000000707097220 */ /* 0x001fe20000400000 */
[----:B------:R-:W-:Y:S02]  /*3340*/  MOV R7, 0x437c0000 ;  /* 0x437c000000077802 */ /* 0x000fe40000000f00 */
[----:B------:R-:W-:Y:S01]  /*3350*/  FFMA.SAT R0, R3, R8, 0.5 ;  /* 0x3f00000003007423 */ /* 0x000fe20000002008 */
[----:B------:R-:W-:-:S03]  /*3360*/  FMUL R4, R9, -R6 ;  /* 0x8000000609047220 */ /* 0x000fc60000400000 */
[----:B------:R-:W-:Y:S01]  /*3370*/  FFMA.RM R0, R0, R7, 12582913 ;  /* 0x4b40000100007423 */ /* 0x000fe20000004007 */
[----:B------:R-:W-:-:S03]  /*3380*/  FMUL R5, R4, R5 ;  /* 0x0000000504057220 */ /* 0x000fc60000400000 */
[C---:B------:R-:W-:Y:S01]  /*3390*/  FADD R4, R0.reuse, -12583039 ;  /* 0xcb40007f00047421 */ /* 0x040fe20000000000 */
[----:B------:R-:W-:Y:S01]  /*33a0*/  FFMA.SAT R6, R5, R8, 0.5 ;  /* 0x3f00000005067423 */ /* 0x000fe20000002008 */
[----:B------:R-:W-:Y:S02]  /*33b0*/  IMAD.SHL.U32 R0, R0, 0x800000, RZ ;  /* 0x0080000000007824 */ /* 0x000fe400078e00ff */
[C---:B------:R-:W-:Y:S01]  /*33c0*/  FFMA R4, R3.reuse, 1.4426950216293334961, -R4 ;  /* 0x3fb8aa3b03047823 */ /* 0x040fe20000000804 */
[----:B------:R-:W-:Y:S02]  /*33d0*/  FFMA.RM R6, R6, R7, 12582913 ;  /* 0x4b40000106067423 */ /* 0x000fe40000004007 */
[----:B------:R-:W0:Y:S01]  /*33e0*/  LDC R7, c[0x0][0x380] ;  /* 0x0000e000ff077b82 */ /* 0x000e220000000800 */
[----:B------:R-:W-:Y:S01]  /*33f0*/  FFMA R4, R3, 1.925963033500011079e-08, R4 ;  /* 0x32a5706003047823 */ /* 0x000fe20000000004 */
[C---:B------:R-:W-:Y:S01]  /*3400*/  FADD R8, R6.reuse, -12583039 ;  /* 0xcb40007f06087421 */ /* 0x040fe20000000000 */
[----:B------:R-:W-:-:S02]  /*3410*/  SHF.L.U32 R6, R6, 0x17, RZ ;  /* 0x0000001706067819 */ /* 0x000fc400000006ff */
[----:B------:R-:W2:Y:S01]  /*3420*/  MUFU.EX2 R3, R4 ;  /* 0x0000000400037308 */ /* 0x000ea20000000800 */
[----:B------:R-:W-:-:S04]  /*3430*/  FFMA R8, R5, 1.4426950216293334961, -R8 ;  /* 0x3fb8aa3b05087823 */ /* 0x000fc80000000808 */
[----:B------:R-:W-:-:S04]  /*3440*/  FFMA R8, R5, 1.925963033500011079e-08, R8 ;  /* 0x32a5706005087823 */ /* 0x000fc80000000008 */
[----:B------:R-:W3:Y:S01]  /*3450*/  MUFU.EX2 R5, R8 ;  /* 0x0000000800057308 */ /* 0x000ee20000000800 */
[----:B--2---:R-:W-:Y:S01]  /*3460*/  FMUL R0, R0, R3 ;  /* 0x0000000300007220 */ /* 0x004fe20000400000 */
[----:B----4-:R-:W-:-:S03]  /*3470*/  IMAD R3, R13, 0x4, R26 ;  /* 0x000000040d037824 */ /* 0x010fc600078e021a */
[----:B0-----:R-:W-:Y:S01]  /*3480*/  FFMA R0, R0, R7, -UR4 ;  /* 0x8000000400007e23 */ /* 0x001fe20008000007 */
[----:B------:R-:W-:-:S04]  /*3490*/  LEA R7, R13, R2, 0x2 ;  /* 0x000000020d077211 */ /* 0x000fc800078e10ff */
[----:B------:R-:W-:Y:S01]  /*34a0*/  FMNMX R0, RZ, R0, !PT ;  /* 0x00000000ff007209 */ /* 0x000fe20007800000 */
[----:B---3--:R-:W-:-:S04]  /*34b0*/  FMUL R5, R6, R5 ;  /* 0x0000000506057220 */ /* 0x008fc80000400000 */
        /* <DEDUP_REMOVED lines=8> */
.L_x_137:
[----:B------:R-:W-:Y:S01]  /*3540*/  SHF.R.U32.HI R8, RZ, 0x1, R29 ;  /* 0x00000001ff087819 */ /* 0x000fe2000001161d */
[----:B------:R-:W-:Y:S03]  /*3550*/  BSSY.RECONVERGENT B0, `(.L_x_135) ;  /* 0x000000d000007945 */ /* 0x000fe60003800200 */
[----:B------:R-:W-:-:S13]  /*3560*/  ISETP.GE.U32.AND P0, PT, R13, R8, PT ;  /* 0x000000080d00720c */ /* 0x000fda0003f06070 */
[----:B--2---:R-:W-:Y:S05]  /*3570*/  @P0 BRA `(.L_x_136) ;  /* 0x0000000000280947 */ /* 0x004fea0003800000 */
[----:B0-----:R-:W-:Y:S01]  /*3580*/  IMAD R0, R8, 0x4, R3 ;  /* 0x0000000408007824 */ /* 0x001fe200078e0203 */
[----:B------:R-:W-:Y:S05]  /*3590*/  LDS R5, [R3] ;  /* 0x0000000003057984 */ /* 0x000fea0000000800 */
        /* <DEDUP_REMOVED lines=8> */
.L_x_136:
[----:B------:R-:W-:Y:S05]  /*3620*/  BSYNC.RECONVERGENT B0 ;  /* 0x0000000000007941 */ /* 0x000fea0003800200 */
.L_x_135:
[----:B------:R-:W-:Y:S01]  /*3630*/  BAR.SYNC.DEFER_BLOCKING 0x0 ;  /* 0x0000000000007b1d */ /* 0x000fe20000010000 */
[----:B------:R-:W-:Y:S01]  /*3640*/  ISETP.GT.U32.AND P0, PT, R29, 0x3, PT ;  /* 0x000000031d00780c */ /* 0x000fe20003f04070 */
[----:B------:R-:W-:-:S12]  /*3650*/  IMAD.MOV.U32 R29, RZ, RZ, R8 ;  /* 0x000000ffff1d7224 */ /* 0x000fd800078e0008 */
[----:B------:R-:W-:Y:S05]  /*3660*/  @P0 BRA `(.L_x_137) ;  /* 0xfffffffc00b40947 */ /* 0x000fea000383ffff */
.L_x_134:
[----:B------:R3:W5:Y:S04]  /*3670*/  LDL R15, [R1+0x20] ;  /* 0x00002000010f7983 */ /* 0x0007680000100800 */
[----:B------:R3:W5:Y:S04]  /*3680*/  LDL.64 R10, [R1+0x28] ;  /* 0x00002800010a7983 */ /* 0x0007680000100a00 */
[----:B------:R3:W5:Y:S01]  /*3690*/  LDL.64 R8, [R1+0x18] ;  /* 0x0000180001087983 */ /* 0x0007620000100a00 */
[----:B------:R-:W-:Y:S01]  /*36a0*/  ISETP.NE.AND P0, PT, R13, RZ, PT ;  /* 0x000000ff0d00720c */ /* 0x000fe20003f05270 */
[----:B------:R-:W-:-:S12]  /*36b0*/  BSSY.RECONVERGENT B0, `(.L_x_138) ;  /* 0x0000010000007945 */ /* 0x000fd80003800200 */
[----:B---3--:R-:W-:Y:S05]  /*36c0*/  @P0 BRA `(.L_x_139) ;  /* 0x0000000000380947 */ /* 0x008fea0003800000 */
[----:B------:R-:W3:Y:S01]  /*36d0*/  S2UR UR5, SR_CgaCtaId ;  /* 0x00000000000579c3 */ /* 0x000ee20000008800 */
[----:B------:R-:W-:Y:S01]  /*36e0*/  UMOV UR4, 0x400 ;  /* 0x0000040000047882 */ /* 0x000fe20000000000 */
[----:B------:R-:W-:Y:S04]  /*36f0*/  LDS R13, [R2] ;  /* 0x00000000020d7984 */ /* 0x000fe80000000800 */
[----:B------:R4:W5:Y:S02]  /*3700*/  LDL.64 R22, [R1] ;  /* 0x0000000001167983 */ /* 0x0009640000100a00 */
[----:B0-----:R-:W0:Y:S02]  /*3710*/  LDC.64 R4, c[0x0][0x3a0] ;  /* 0x0000e800ff047b82 */ /* 0x001e240000000a00 */
[----:B------:R4:W5:Y:S04]  /*3720*/  LDL.64 R18, [R1+0x8] ;  /* 0x0000080001127983 */ /* 0x0009680000100a00 */
[----:B------:R4:W5:Y:S02]  /*3730*/  LDL.64 R16, [R1+0x10] ;  /* 0x0000100001107983 */ /* 0x0009640000100a00 */
[----:B--2---:R-:W2:Y:S01]  /*3740*/  LDC.64 R6, c[0x0][0x3a8] ;  /* 0x0000ea00ff067b82 */ /* 0x004ea20000000a00 */
[----:B---3--:R-:W-:-:S09]  /*3750*/  ULEA UR4, UR5, UR4, 0x18 ;  /* 0x0000000405047291 */ /* 0x008fd2000f8ec0ff */
[----:B------:R-:W3:Y:S01]  /*3760*/  LDS R3, [UR4] ;  /* 0x00000004ff037984 */ /* 0x000ee20008000800 */
[----:B0-----:R-:W-:-:S04]  /*3770*/  IMAD.WIDE R4, R27, 0x4, R4 ;  /* 0x000000041b047825 */ /* 0x001fc800078e0204 */
[----:B--2---:R-:W-:Y:S01]  /*3780*/  IMAD.WIDE R6, R27, 0x4, R6 ;  /* 0x000000041b067825 */ /* 0x004fe200078e0206 */
[----:B---3--:R4:W-:Y:S04]  /*3790*/  REDG.E.ADD.F32.FTZ.RN.STRONG.GPU desc[UR36][R4.64], R3 ;  /* 0x00000003040079a6 */ /* 0x0089e8000c12f324 */
[----:B------:R4:W-:Y:S02]  /*37a0*/  REDG.E.ADD.F32.FTZ.RN.STRONG.GPU desc[UR36][R6.64], R13 ;  /* 0x0000000d060079a6 */ /* 0x0009e4000c12f324 */
.L_x_139:
[----:B------:R-:W-:Y:S05]  /*37b0*/  BSYNC.RECONVERGENT B0 ;  /* 0x0000000000007941 */ /* 0x000fea0003800200 */
.L_x_138:
[----:B-----5:R-:W-:Y:S04]  /*37c0*/  STG.E.64 desc[UR36][R38.64+0x8], R18 ;  /* 0x0000081226007986 */ /* 0x020fe8000c101b24 */
[----:B------:R-:W-:Y:S04]  /*37d0*/  STG.E.64 desc[UR36][R38.64+0x10], R16 ;  /* 0x0000101026007986 */ /* 0x000fe8000c101b24 */
[----:B------:R-:W-:Y:S04]  /*37e0*/  STG.E.64 desc[UR36][R38.64], R22 ;  /* 0x0000001626007986 */ /* 0x000fe8000c101b24 */
[----:B------:R-:W-:Y:S04]  /*37f0*/  STG.E.64 desc[UR36][R38.64+0x18], R8 ;  /* 0x0000180826007986 */ /* 0x000fe8000c101b24 */
[----:B------:R-:W-:Y:S04]  /*3800*/  STG.E desc[UR36][R38.64+0x20], R15 ;  /* 0x0000200f26007986 */ /* 0x000fe8000c101924 */
[----:B------:R-:W-:Y:S01]  /*3810*/  STG.E.64 desc[UR36][R38.64+0x28], R10 ;  /* 0x0000280a26007986 */ /* 0x000fe2000c101b24 */
[----:B------:R-:W-:Y:S05]  /*3820*/  EXIT ;  /* 0x000000000000794d */ /* 0x000fea0003800000 */
        .type           $_Z22MC_Heston_Exact_kernelfffffiP17curandStateXORWOWPfS1_iP11HestonParam$_Z6rgammaP17curandStateXORWOWf,@function
        .size           $_Z22MC_Heston_Exact_kernelfffffiP17curandStateXORWOWPfS1_iP11HestonParam$_Z6rgammaP17curandStateXORWOWf,($__internal_6_$__cuda_sm20_dblrcp_rn_slowpath_v3 - $_Z22MC_Heston_Exact_kernelfffffiP17curandStateXORWOWPfS1_iP11HestonParam$_Z6rgammaP17curandStateXORWOWf)
$_Z22MC_Heston_Exact_kernelfffffiP17curandStateXORWOWPfS1_iP11HestonParam$_Z6rgammaP17curandStateXORWOWf:
[----:B------:R-:W-:-:S05]  /*3830*/  IADD3 R1, PT, PT, R1, -0x50, RZ ;  /* 0xffffffb001017810 */ /* 0x000fca0007ffe0ff */
[----:B------:R-:W-:Y:S04]  /*3840*/  STL [R1+0x4c], R38 ;  /* 0x00004c2601007387 */ /* 0x000fe80000100800 */
        /* <DEDUP_REMOVED lines=12> */
[----:B------:R-:W-:Y:S04]  /*3910*/  STL [R1], R2 ;  /* 0x0000000201007387 */ /* 0x000fe80000100800 */
[----:B------:R0:W-:Y:S04]  /*3920*/  STL [R1+0x40], R31 ;  /* 0x0000401f01007387 */ /* 0x0001e80000100800 */
[----:B------:R1:W-:Y:S04]  /*3930*/  STL [R1+0x3c], R30 ;  /* 0x00003c1e01007387 */ /* 0x0003e80000100800 */
[----:B------:R2:W-:Y:S01]  /*3940*/  STL [R1+0x38], R29 ;  /* 0x0000381d01007387 */ /* 0x0005e20000100800 */
[----:B0-----:R-:W0:Y:S05]  /*3950*/  BMOV.32.CLEAR R31, B10 ;  /* 0x000000000a1f7355 */ /* 0x001e2a0000100000 */
[----:B------:R3:W-:Y:S01]  /*3960*/  STL [R1+0x34], R28 ;  /* 0x0000341c01007387 */ /* 0x0007e20000100800 */
[----:B-1----:R-:W1:Y:S05]  /*3970*/  BMOV.32.CLEAR R30, B9 ;  /* 0x00000000091e7355 */ /* 0x002e6a0000100000 */
[----:B------:R4:W-:Y:S01]  /*3980*/  STL [R1+0x30], R27 ;  /* 0x0000301b01007387 */ /* 0x0009e20000100800 */
[----:B--2---:R-:W2:Y:S05]  /*3990*/  BMOV.32.CLEAR R29, B8 ;  /* 0x00000000081d7355 */ /* 0x004eaa0000100000 */
[----:B---3--:R-:W3:Y:S05]  /*39a0*/  BMOV.32.CLEAR R28, B7 ;  /* 0x00000000071c7355 */ /* 0x008eea0000100000 */
[----:B----4-:R-:W4:Y:S05]  /*39b0*/  BMOV.32.CLEAR R27, B6 ;  /* 0x00000000061b7355 */ /* 0x010f2a0000100000 */
[----:B------:R5:W-:Y:S02]  /*39c0*/  STL [R1+0x44], R36 ;  /* 0x0000442401007387 */ /* 0x000be40000100800 */
[----:B-----5:R-:W-:Y:S01]  /*39d0*/  IMAD.MOV.U32 R36, RZ, RZ, R6 ;  /* 0x000000ffff247224 */ /* 0x020fe200078e0006 */
[----:B------:R-:W5:Y:S04]  /*39e0*/  LDCU UR4, c[0x0][0x2f8] ;  /* 0x00005f00ff0477ac */ /* 0x000f680008000800 */
[----:B------:R-:W-:Y:S01]  /*39f0*/  FSETP.GEU.AND P0, PT, R36, 1, PT ;  /* 0x3f8000002400780b */ /* 0x000fe20003f0e000 */
[----:B------:R-:W-:Y:S01]  /*3a00*/  BSSY.RECONVERGENT B10, `(.L_x_140) ;  /* 0x00001640000a7945 */ /* 0x000fe20003800200 */
[----:B-----5:R-:W-:-:S11]  /*3a10*/  IADD3 R26, PT, PT, R4, -UR4, RZ ;  /* 0x80000004041a7c10 */ /* 0x020fd6000fffe0ff */
[----:B01234-:R-:W-:Y:S05]  /*3a20*/  @P0 BRA `(.L_x_141) ;  /* 0x0000000800000947 */ /* 0x01ffea0003800000 */
[----:B------:R-:W2:Y:S04]  /*3a30*/  LDL.64 R8, [R26] ;  /* 0x000000001a087983 */ /* 0x000ea80000100a00 */
[----:B------:R-:W3:Y:S04]  /*3a40*/  LDL.64 R6, [R26+0x10] ;  /* 0x000010001a067983 */ /* 0x000ee80000100a00 */
[----:B------:R-:W4:Y:S01]  /*3a50*/  LDL.64 R2, [R26+0x8] ;  /* 0x000008001a027983 */ /* 0x000f220000100a00 */
[----:B------:R-:W-:Y:S01]  /*3a60*/  HFMA2 R21, -RZ, RZ, 0, 0 ;  /* 0x00000000ff157431 */ /* 0x000fe200000001ff */
[----:B------:R-:W-:-:S02]  /*3a70*/  MOV R20, 0x3bc0 ;  /* 0x00003bc000147802 */ /* 0x000fc40000000f00 */
[----:B--2---:R-:W-:Y:S01]  /*3a80*/  SHF.R.U32.HI R0, RZ, 0x2, R9 ;  /* 0x00000002ff007819 */ /* 0x004fe20000011609 */
[----:B------:R-:W-:-:S03]  /*3a90*/  VIADD R8, R8, 0x587c5 ;  /* 0x000587c508087836 */ /* 0x000fc60000000000 */
[----:B------:R-:W-:Y:S01]  /*3aa0*/  LOP3.LUT R0, R0, R9, RZ, 0x3c, !PT ;  /* 0x0000000900007212 */ /* 0x000fe200078e3cff */
[----:B---3--:R-:W-:Y:S01]  /*3ab0*/  IMAD.SHL.U32 R9, R7, 0x10, RZ ;  /* 0x0000001007097824 */ /* 0x008fe200078e00ff */
[----:B------:R-:W-:Y:S01]  /*3ac0*/  MOV R11, R6 ;  /* 0x00000006000b7202 */ /* 0x000fe20000000f00 */
[----:B------:R-:W-:Y:S01]  /*3ad0*/  IMAD.MOV.U32 R12, RZ, RZ, R7 ;  /* 0x000000ffff0c7224 */ /* 0x000fe200078e0007 */
[----:B------:R-:W-:Y:S01]  /*3ae0*/  SHF.L.U32 R10, R0, 0x1, RZ ;  /* 0x00000001000a7819 */ /* 0x000fe200000006ff */
[----:B------:R-:W-:-:S03]  /*3af0*/  FADD R6, R36, 1 ;  /* 0x3f80000024067421 */ /* 0x000fc60000000000 */
[----:B------:R-:W-:Y:S01]  /*3b00*/  LOP3.LUT R0, R0, R10, R9, 0x96, !PT ;  /* 0x0000000a00007212 */ /* 0x000fe200078e9609 */
[----:B----4-:R-:W-:Y:S01]  /*3b10*/  IMAD.MOV.U32 R10, RZ, RZ, R3 ;  /* 0x000000ffff0a7224 */ /* 0x010fe200078e0003 */
[----:B------:R-:W-:Y:S01]  /*3b20*/  MOV R9, R2 ;  /* 0x0000000200097202 */ /* 0x000fe20000000f00 */
[----:B------:R-:W-:Y:S01]  /*3b30*/  IMAD.MOV.U32 R3, RZ, RZ, 0x2f800000 ;  /* 0x2f800000ff037424 */ /* 0x000fe200078e00ff */
[----:B------:R-:W-:Y:S02]  /*3b40*/  LOP3.LUT R13, R0, R7, RZ, 0x3c, !PT ;  /* 0x00000007000d7212 */ /* 0x000fe400078e3cff */
[----:B------:R0:W-:Y:S02]  /*3b50*/  STL.64 [R26+0x8], R10 ;  /* 0x0000080a1a007387 */ /* 0x0001e40000100a00 */
[----:B------:R-:W-:Y:S02]  /*3b60*/  IADD3 R0, PT, PT, R13, R8, RZ ;  /* 0x000000080d007210 */ /* 0x000fe40007ffe0ff */
[----:B------:R0:W-:Y:S02]  /*3b70*/  STL.64 [R26], R8 ;  /* 0x000000081a007387 */ /* 0x0001e40000100a00 */
[----:B------:R-:W-:-:S02]  /*3b80*/  I2FP.F32.U32 R0, R0 ;  /* 0x0000000000007245 */ /* 0x000fc40000201000 */
[----:B------:R0:W-:Y:S03]  /*3b90*/  STL.64 [R26+0x10], R12 ;  /* 0x0000100c1a007387 */ /* 0x0001e60000100a00 */
[----:B------:R-:W-:-:S07]  /*3ba0*/  FFMA R2, R0, R3, 1.1641532182693481445e-10 ;  /* 0x2f00000000027423 */ /* 0x000fce0000000003 */
[----:B0-----:R-:W-:Y:S05]  /*3bb0*/  CALL.REL.NOINC `($_Z22MC_Heston_Exact_kernelfffffiP17curandStateXORWOWPfS1_iP11HestonParam$_Z6rgammaP17curandStateXORWOWf) ;  /* 0xfffffffc001c7944 */ /* 0x001fea0003c3ffff */
[----:B------:R-:W-:Y:S01]  /*3bc0*/  VIADD R0, R36, 0x1800000 ;  /* 0x0180000024007836 */ /* 0x000fe20000000000 */
[----:B------:R-:W-:Y:S01]  /*3bd0*/  BSSY.RECONVERGENT B6, `(.L_x_142) ;  /* 0x000000e000067945 */ /* 0x000fe20003800200 */
[----:B------:R-:W-:-:S03]  /*3be0*/  MOV R16, R4 ;  /* 0x0000000400107202 */ /* 0x000fc60000000f00 */
[----:B------:R-:W-:-:S04]  /*3bf0*/  LOP3.LUT R0, R0, 0x7f800000, RZ, 0xc0, !PT ;  /* 0x7f80000000007812 */ /* 0x000fc800078ec0ff */
[----:B------:R-:W-:-:S13]  /*3c00*/  ISETP.GT.U32.AND P0, PT, R0, 0x1ffffff, PT ;  /* 0x01ffffff0000780c */ /* 0x000fda0003f04070 */
[----:B------:R-:W-:Y:S05]  /*3c10*/  @P0 BRA `(.L_x_143) ;  /* 0x0000000000140947 */ /* 0x000fea0003800000 */
[----:B------:R-:W-:Y:S02]  /*3c20*/  HFMA2 R21, -RZ, RZ, 0, 0 ;  /* 0x00000000ff157431 */ /* 0x000fe400000001ff */
[----:B------:R-:W-:Y:S01]  /*3c30*/  IMAD.MOV.U32 R4, RZ, RZ, R36 ;  /* 0x000000ffff047224 */ /* 0x000fe200078e0024 */
[----:B------:R-:W-:-:S07]  /*3c40*/  MOV R20, 0x3c60 ;  /* 0x00003c6000147802 */ /* 0x000fce0000000f00 */
[----:B------:R-:W-:Y:S05]  /*3c50*/  CALL.REL.NOINC `($__internal_3_$__cuda_sm20_rcp_rn_f32_slowpath) ;  /* 0x0000001800b07944 */ /* 0x000fea0003c00000 */
[----:B------:R-:W-:Y:S05]  /*3c60*/  BRA `(.L_x_144) ;  /* 0x0000000000107947 */ /* 0x000fea0003800000 */
.L_x_143:
[----:B------:R-:W0:Y:S02]  /*3c70*/  MUFU.RCP R3, R36 ;  /* 0x0000002400037308 */ /* 0x000e240000001000 */
[----:B0-----:R-:W-:-:S04]  /*3c80*/  FFMA R0, R3, R36, -1 ;  /* 0xbf80000003007423 */ /* 0x001fc80000000024 */
[----:B------:R-:W-:-:S04]  /*3c90*/  FADD.FTZ R0, -R0, -RZ ;  /* 0x800000ff00007221 */ /* 0x000fc80000010100 */
[----:B------:R-:W-:-:S07]  /*3ca0*/  FFMA R4, R3, R0, R3 ;  /* 0x0000000003047223 */ /* 0x000fce0000000003 */
.L_x_144:
[----:B------:R-:W-:Y:S05]  /*3cb0*/  BSYNC.RECONVERGENT B6 ;  /* 0x0000000000067941 */ /* 0x000fea0003800200 */
.L_x_142:
[----:B------:R-:W-:Y:S01]  /*3cc0*/  FSETP.NEU.AND P0, PT, R2, 1, PT ;  /* 0x3f8000000200780b */ /* 0x000fe20003f0d000 */
[----:B------:R-:W-:Y:S01]  /*3cd0*/  BSSY.RECONVERGENT B0, `(.L_x_145) ;  /* 0x0000053000007945 */ /* 0x000fe20003800200 */
[----:B------:R-:W-:Y:S02]  /*3ce0*/  IMAD.MOV.U32 R3, RZ, RZ, 0x3f800000 ;  /* 0x3f800000ff037424 */ /* 0x000fe400078e00ff */
[----:B------:R-:W-:-:S13]  /*3cf0*/  FSETP.EQ.OR P0, PT, R4, RZ, !P0 ;  /* 0x000000ff0400720b */ /* 0x000fda0004702400 */
[----:B------:R-:W-:Y:S05]  /*3d00*/  @P0 BRA `(.L_x_146) ;  /* 0x00000004003c0947 */ /* 0x000fea0003800000 */
[----:B------:R-:W-:-:S04]  /*3d10*/  FSETP.NAN.AND P0, PT, |R4|, |R4|, PT ;  /* 0x400000040400720b */ /* 0x000fc80003f08200 */
[----:B------:R-:W-:-:S13]  /*3d20*/  FSETP.NUM.AND P0, PT, |R2|, |R2|, !P0 ;  /* 0x400000020200720b */ /* 0x000fda0004707200 */
[----:B------:R-:W-:Y:S01]  /*3d30*/  @!P0 FADD R3, R2, R4 ;  /* 0x0000000402038221 */ /* 0x000fe20000000000 */
[----:B------:R-:W-:Y:S06]  /*3d40*/  @!P0 BRA `(.L_x_146) ;  /* 0x00000004002c8947 */ /* 0x000fec0003800000 */
[C---:B------:R-:W-:Y:S02]  /*3d50*/  FSETP.NEU.AND P0, PT, |R2|.reuse, +INF , PT ;  /* 0x7f8000000200780b */ /* 0x040fe40003f0d200 */
[----:B------:R-:W-:-:S13]  /*3d60*/  FSETP.NEU.AND P1, PT, R2, RZ, PT ;  /* 0x000000ff0200720b */ /* 0x000fda0003f2d000 */
[----:B------:R-:W-:Y:S05]  /*3d70*/  @P0 BRA P1, `(.L_x_147) ;  /* 0x0000000000280947 */ /* 0x000fea0000800000 */
[C---:B------:R-:W-:Y:S01]  /*3d80*/  FMUL R0, R4.reuse, 0.5 ;  /* 0x3f00000004007820 */ /* 0x040fe20000400000 */
[----:B------:R-:W-:-:S05]  /*3d90*/  FSETP.GEU.AND P1, PT, R4, RZ, PT ;  /* 0x000000ff0400720b */ /* 0x000fca0003f2e000 */
[----:B------:R-:W0:Y:S02]  /*3da0*/  FRND.TRUNC R0, R0 ;  /* 0x0000000000007307 */ /* 0x000e24000020d000 */
[----:B0-----:R-:W-:-:S04]  /*3db0*/  FADD R3, R0, R0 ;  /* 0x0000000000037221 */ /* 0x001fc80000000000 */
[----:B------:R-:W-:-:S05]  /*3dc0*/  FADD R3, -R3, R4 ;  /* 0x0000000403037221 */ /* 0x000fca0000000100 */
[----:B------:R-:W-:Y:S01]  /*3dd0*/  FSETP.NEU.AND P0, PT, |R3|, 1, PT ;  /* 0x3f8000000300780b */ /* 0x000fe20003f0d200 */
[----:B------:R-:W-:-:S05]  /*3de0*/  FADD R3, R2, R2 ;  /* 0x0000000202037221 */ /* 0x000fca0000000000 */
[----:B------:R-:W-:-:S07]  /*3df0*/  @!P1 LOP3.LUT R3, R3, 0x7f800000, RZ, 0x3c, !PT ;  /* 0x7f80000003039812 */ /* 0x000fce00078e3cff */
[----:B------:R-:W-:Y:S01]  /*3e00*/  @P0 LOP3.LUT R3, R3, 0x7fffffff, RZ, 0xc0, !PT ;  /* 0x7fffffff03030812 */ /* 0x000fe200078ec0ff */
[----:B------:R-:W-:Y:S06]  /*3e10*/  BRA `(.L_x_146) ;  /* 0x0000000000f87947 */ /* 0x000fec0003800000 */
.L_x_147:
[C---:B------:R-:W-:Y:S01]  /*3e20*/  FMUL R3, |R2|.reuse, 16777216 ;  /* 0x4b80000002037820 */ /* 0x040fe20000400200 */
[----:B------:R-:W-:Y:S02]  /*3e30*/  FSETP.GEU.AND P0, PT, |R2|, 1.175494350822287508e-38, PT ;  /* 0x008000000200780b */ /* 0x000fe40003f0e200 */
[----:B------:R-:W-:Y:S02]  /*3e40*/  MOV R10, 0x3a2c32e4 ;  /* 0x3a2c32e4000a7802 */ /* 0x000fe40000000f00 */
[----:B------:R-:W-:-:S04]  /*3e50*/  FSEL R3, R3, |R2|, !P0 ;  /* 0x4000000203037208 */ /* 0x000fc80004000000 */
[----:B------:R-:W-:-:S04]  /*3e60*/  IADD3 R0, PT, PT, R3, -0x3f3504f3, RZ ;  /* 0xc0cafb0d03007810 */ /* 0x000fc80007ffe0ff */
[----:B------:R-:W-:-:S05]  /*3e70*/  LOP3.LUT R0, R0, 0xff800000, RZ, 0xc0, !PT ;  /* 0xff80000000007812 */ /* 0x000fca00078ec0ff */
[----:B------:R-:W-:Y:S01]  /*3e80*/  IMAD.IADD R3, R3, 0x1, -R0 ;  /* 0x0000000103037824 */ /* 0x000fe200078e0a00 */
[----:B------:R-:W-:-:S03]  /*3e90*/  I2FP.F32.S32 R0, R0 ;  /* 0x0000000000007245 */ /* 0x000fc60000201400 */
[C---:B------:R-:W-:Y:S01]  /*3ea0*/  FADD R6, R3.reuse, 1 ;  /* 0x3f80000003067421 */ /* 0x040fe20000000000 */
[----:B------:R-:W-:Y:S01]  /*3eb0*/  FADD R5, R3, -1 ;  /* 0xbf80000003057421 */ /* 0x000fe20000000000 */
[----:B------:R-:W-:-:S03]  /*3ec0*/  FSEL R3, RZ, -24, P0 ;  /* 0xc1c00000ff037808 */ /* 0x000fc60000000000 */
[----:B------:R-:W-:Y:S01]  /*3ed0*/  FADD R7, R5, R5 ;  /* 0x0000000505077221 */ /* 0x000fe20000000000 */
[----:B------:R-:W0:Y:S01]  /*3ee0*/  MUFU.RCP R6, R6 ;  /* 0x0000000600067308 */ /* 0x000e220000001000 */
[----:B------:R-:W-:Y:S02]  /*3ef0*/  FFMA R0, R0, 1.1920928955078125e-07, R3 ;  /* 0x3400000000007823 */ /* 0x000fe40000000003 */
[----:B0-----:R-:W-:-:S04]  /*3f00*/  FMUL R7, R6, R7 ;  /* 0x0000000706077220 */ /* 0x001fc80000400000 */
[----:B------:R-:W-:Y:S01]  /*3f10*/  FADD R8, R5, -R7 ;  /* 0x8000000705087221 */ /* 0x000fe20000000000 */
[CC--:B------:R-:W-:Y:S01]  /*3f20*/  FMUL R3, R7.reuse, R7.reuse ;  /* 0x0000000707037220 */ /* 0x0c0fe20000400000 */
[----:B------:R-:W-:Y:S02]  /*3f30*/  FFMA R9, R7, 1.4426950216293334961, R0 ;  /* 0x3fb8aa3b07097823 */ /* 0x000fe40000000000 */
[----:B------:R-:W-:Y:S01]  /*3f40*/  FADD R8, R8, R8 ;  /* 0x0000000808087221 */ /* 0x000fe20000000000 */
[----:B------:R-:W-:Y:S01]  /*3f50*/  FFMA R10, R3, R10, 0.0032181653659790754318 ;  /* 0x3b52e7db030a7423 */ /* 0x000fe2000000000a */
[----:B------:R-:W-:Y:S02]  /*3f60*/  FADD R0, R0, -R9 ;  /* 0x8000000900007221 */ /* 0x000fe40000000000 */
[----:B------:R-:W-:Y:S01]  /*3f70*/  FFMA R5, R5, -R7, R8 ;  /* 0x8000000705057223 */ /* 0x000fe20000000008 */
[----:B------:R-:W-:Y:S01]  /*3f80*/  FFMA R10, R3, R10, 0.018033718690276145935 ;  /* 0x3c93bb73030a7423 */ /* 0x000fe2000000000a */
[----:B------:R-:W-:-:S02]  /*3f90*/  FFMA R0, R7, 1.4426950216293334961, R0 ;  /* 0x3fb8aa3b07007823 */ /* 0x000fc40000000000 */
[----:B------:R-:W-:Y:S01]  /*3fa0*/  FMUL R5, R6, R5 ;  /* 0x0000000506057220 */ /* 0x000fe20000400000 */
[----:B------:R-:W-:-:S03]  /*3fb0*/  FFMA R10, R3, R10, 0.12022458761930465698 ;  /* 0x3df6384f030a7423 */ /* 0x000fc6000000000a */
[----:B------:R-:W-:Y:S01]  /*3fc0*/  FFMA R0, R5, 1.4426950216293334961, R0 ;  /* 0x3fb8aa3b05007823 */ /* 0x000fe20000000000 */
[----:B------:R-:W-:-:S03]  /*3fd0*/  FMUL R10, R3, R10 ;  /* 0x0000000a030a7220 */ /* 0x000fc60000400000 */
[----:B------:R-:W-:Y:S01]  /*3fe0*/  FFMA R6, R7, 1.9251366722983220825e-08, R0 ;  /* 0x32a55e3407067823 */ /* 0x000fe20000000000 */
[----:B------:R-:W-:-:S04]  /*3ff0*/  FMUL R0, R10, 3 ;  /* 0x404000000a007820 */ /* 0x000fc80000400000 */
[----:B------:R-:W-:Y:S01]  /*4000*/  FFMA R5, R5, R0, R6 ;  /* 0x0000000005057223 */ /* 0x000fe20000000006 */
[----:B------:R-:W-:-:S03]  /*4010*/  IMAD.MOV.U32 R6, RZ, RZ, 0x391fcb8e ;  /* 0x391fcb8eff067424 */ /* 0x000fc600078e00ff */
[----:B------:R-:W-:-:S04]  /*4020*/  FFMA R10, R7, R10, R5 ;  /* 0x0000000a070a7223 */ /* 0x000fc80000000005 */
[----:B------:R-:W-:-:S04]  /*4030*/  FADD R3, R9, R10 ;  /* 0x0000000a09037221 */ /* 0x000fc80000000000 */
[----:B------:R-:W-:Y:S01]  /*4040*/  FMUL R0, R3, R4 ;  /* 0x0000000403007220 */ /* 0x000fe20000400000 */
[----:B------:R-:W-:-:S03]  /*4050*/  FADD R9, -R9, R3 ;  /* 0x0000000309097221 */ /* 0x000fc60000000100 */
[----:B------:R-:W0:Y:S01]  /*4060*/  FRND R5, R0 ;  /* 0x0000000000057307 */ /* 0x000e220000201000 */
[----:B------:R-:W-:Y:S01]  /*4070*/  FADD R10, R10, -R9 ;  /* 0x800000090a0a7221 */ /* 0x000fe20000000000 */
[-C--:B------:R-:W-:Y:S01]  /*4080*/  FFMA R3, R3, R4.reuse, -R0 ;  /* 0x0000000403037223 */ /* 0x080fe20000000800 */
[C---:B------:R-:W-:Y:S02]  /*4090*/  FSETP.GT.AND P1, PT, |R0|.reuse, 152, PT ;  /* 0x431800000000780b */ /* 0x040fe40003f24200 */
[----:B------:R-:W-:Y:S01]  /*40a0*/  FSETP.GEU.AND P2, PT, R0, RZ, PT ;  /* 0x000000ff0000720b */ /* 0x000fe20003f4e000 */
[----:B------:R-:W-:Y:S01]  /*40b0*/  FFMA R10, R10, R4, R3 ;  /* 0x000000040a0a7223 */ /* 0x000fe20000000003 */
[----:B0-----:R-:W-:Y:S01]  /*40c0*/  FADD R3, R0, -R5 ;  /* 0x8000000500037221 */ /* 0x001fe20000000000 */
[----:B------:R-:W-:-:S03]  /*40d0*/  FSETP.GT.AND P0, PT, R5, RZ, PT ;  /* 0x000000ff0500720b */ /* 0x000fc60003f04000 */
[----:B------:R-:W-:Y:S01]  /*40e0*/  FADD R3, R3, R10 ;  /* 0x0000000a03037221 */ /* 0x000fe20000000000 */
[----:B------:R-:W-:Y:S02]  /*40f0*/  SEL R5, RZ, 0x83000000, P0 ;  /* 0x83000000ff057807 */ /* 0x000fe40000000000 */
[----:B------:R-:W-:Y:S01]  /*4100*/  FSETP.NEU.AND P0, PT, R2, -1, PT ;  /* 0xbf8000000200780b */ /* 0x000fe20003f0d000 */
[----:B------:R-:W-:Y:S01]  /*4110*/  FFMA R6, R3, R6, 0.0013391353422775864601 ;  /* 0x3aaf85ed03067423 */ /* 0x000fe20000000006 */
[----:B------:R-:W-:-:S03]  /*4120*/  IADD3 R2, PT, PT, R5, 0x7f000000, RZ ;  /* 0x7f00000005027810 */ /* 0x000fc60007ffe0ff */
[C---:B------:R-:W-:Y:S02]  /*4130*/  FFMA R8, R3.reuse, R6, 0.0096188392490148544312 ;  /* 0x3c1d985603087423 */ /* 0x040fe40000000006 */
[----:B------:R0:W1:Y:S02]  /*4140*/  F2I.NTZ R6, R0 ;  /* 0x0000000000067305 */ /* 0x0000640000203100 */
[----:B------:R-:W-:-:S04]  /*4150*/  FFMA R8, R3, R8, 0.055503588169813156128 ;  /* 0x3d6357bb03087423 */ /* 0x000fc80000000008 */
[----:B------:R-:W-:Y:S01]  /*4160*/  FFMA R8, R3, R8, 0.24022644758224487305 ;  /* 0x3e75fdec03087423 */ /* 0x000fe20000000008 */
[----:B0-----:R-:W-:-:S03]  /*4170*/  FSEL R0, RZ, +INF , !P2 ;  /* 0x7f800000ff007808 */ /* 0x001fc60005000000 */
[----:B------:R-:W-:-:S04]  /*4180*/  FFMA R8, R3, R8, 0.69314718246459960938 ;  /* 0x3f31721803087423 */ /* 0x000fc80000000008 */
[----:B------:R-:W-:Y:S01]  /*4190*/  FFMA R3, R3, R8, 1 ;  /* 0x3f80000003037423 */ /* 0x000fe20000000008 */
[----:B-1----:R-:W-:-:S03]  /*41a0*/  IMAD R6, R6, 0x800000, -R5 ;  /* 0x0080000006067824 */ /* 0x002fc600078e0a05 */
[----:B------:R-:W-:-:S04]  /*41b0*/  FMUL R3, R2, R3 ;  /* 0x0000000302037220 */ /* 0x000fc80000400000 */
[----:B------:R-:W-:Y:S01]  /*41c0*/  @!P1 FMUL R0, R6, R3 ;  /* 0x0000000306009220 */ /* 0x000fe20000400000 */
[----:B------:R-:W-:-:S04]  /*41d0*/  FSETP.NEU.AND P1, PT, |R4|, +INF , PT ;  /* 0x7f8000000400780b */ /* 0x000fc80003f2d200 */
[----:B------:R-:W-:-:S04]  /*41e0*/  @!P0 FSEL R0, R0, 1, P1 ;  /* 0x3f80000000008808 */ /* 0x000fc80000800000 */
[----:B------:R-:W-:-:S07]  /*41f0*/  MOV R3, R0 ;  /* 0x0000000000037202 */ /* 0x000fce0000000f00 */
.L_x_146:
[----:B------:R-:W-:Y:S05]  /*4200*/  BSYNC.RECONVERGENT B0 ;  /* 0x0000000000007941 */ /* 0x000fea0003800200 */
.L_x_145:
[----:B------:R-:W-:Y:S01]  /*4210*/  FMUL R4, R16, R3 ;  /* 0x0000000310047220 */ /* 0x000fe20000400000 */
[----:B------:R-:W-:Y:S06]  /*4220*/  BRA `(.L_x_148) ;  /* 0x0000000c00847947 */ /* 0x000fec0003800000 */
.L_x_141:
[----:B------:R-:W-:Y:S01]  /*4230*/  FADD R36, R36, -0.3333333432674407959 ;  /* 0xbeaaaaab24247421 */ /* 0x000fe20000000000 */
[----:B------:R-:W-:Y:S03]  /*4240*/  BSSY.RECONVERGENT B6, `(.L_x_149) ;  /* 0x000000e000067945 */ /* 0x000fe60003800200 */
[----:B------:R-:W-:-:S04]  /*4250*/  FMUL R4, R36, 9 ;  /* 0x4110000024047820 */ /* 0x000fc80000400000 */
[----:B------:R-:W-:Y:S01]  /*4260*/  VIADD R0, R4, 0xf3000000 ;  /* 0xf300000004007836 */ /* 0x000fe20000000000 */
[----:B------:R0:W1:Y:S04]  /*4270*/  MUFU.RSQ R5, R4 ;  /* 0x0000000400057308 */ /* 0x0000680000001400 */
[----:B------:R-:W-:-:S13]  /*4280*/  ISETP.GT.U32.AND P0, PT, R0, 0x727fffff, PT ;  /* 0x727fffff0000780c */ /* 0x000fda0003f04070 */
[----:B01----:R-:W-:Y:S05]  /*4290*/  @!P0 BRA `(.L_x_150) ;  /* 0x0000000000108947 */ /* 0x003fea0003800000 */
[----:B------:R-:W-:Y:S01]  /*42a0*/  HFMA2 R21, -RZ, RZ, 0, 0 ;  /* 0x00000000ff157431 */ /* 0x000fe200000001ff */
[----:B------:R-:W-:-:S07]  /*42b0*/  MOV R20, 0x42d0 ;  /* 0x000042d000147802 */ /* 0x000fce0000000f00 */
[----:B------:R-:W-:Y:S05]  /*42c0*/  CALL.REL.NOINC `($__internal_4_$__cuda_sm20_sqrt_rn_f32_slowpath) ;  /* 0x0000001400ec7944 */ /* 0x000fea0003c00000 */
[----:B------:R-:W-:Y:S05]  /*42d0*/  BRA `(.L_x_151) ;  /* 0x0000000000107947 */ /* 0x000fea0003800000 */
.L_x_150:
[----:B------:R-:W-:Y:S01]  /*42e0*/  FMUL.FTZ R3, R4, R5 ;  /* 0x0000000504037220 */ /* 0x000fe20000410000 */
[----:B------:R-:W-:-:S03]  /*42f0*/  FMUL.FTZ R0, R5, 0.5 ;  /* 0x3f00000005007820 */ /* 0x000fc60000410000 */
[----:B------:R-:W-:-:S04]  /*4300*/  FFMA R4, -R3, R3, R4 ;  /* 0x0000000303047223 */ /* 0x000fc80000000104 */
[----:B------:R-:W-:-:S07]  /*4310*/  FFMA R4, R4, R0, R3 ;  /* 0x0000000004047223 */ /* 0x000fce0000000003 */
.L_x_151:
[----:B------:R-:W-:Y:S05]  /*4320*/  BSYNC.RECONVERGENT B6 ;  /* 0x0000000000067941 */ /* 0x000fea0003800200 */
.L_x_149:
[----:B------:R-:W-:Y:S01]  /*4330*/  VIADD R0, R4, 0x1800000 ;  /* 0x0180000004007836 */ /* 0x000fe20000000000 */
[----:B------:R-:W-:Y:S04]  /*4340*/  BSSY.RECONVERGENT B6, `(.L_x_152) ;  /* 0x000000d000067945 */ /* 0x000fe80003800200 */
[----:B------:R-:W-:-:S04]  /*4350*/  LOP3.LUT R0, R0, 0x7f800000, RZ, 0xc0, !PT ;  /* 0x7f80000000007812 */ /* 0x000fc800078ec0ff */
[----:B------:R-:W-:-:S13]  /*4360*/  ISETP.GT.U32.AND P0, PT, R0, 0x1ffffff, PT ;  /* 0x01ffffff0000780c */ /* 0x000fda0003f04070 */
[----:B------:R-:W-:Y:S05]  /*4370*/  @P0 BRA `(.L_x_153) ;  /* 0x0000000000140947 */ /* 0x000fea0003800000 */
[----:B------:R-:W-:Y:S02]  /*4380*/  MOV R20, 0x43b0 ;  /* 0x000043b000147802 */ /* 0x000fe40000000f00 */
[----:B------:R-:W-:-:S07]  /*4390*/  MOV R21, 0x0 ;  /* 0x0000000000157802 */ /* 0x000fce0000000f00 */
[----:B------:R-:W-:Y:S05]  /*43a0*/  CALL.REL.NOINC `($__internal_3_$__cuda_sm20_rcp_rn_f32_slowpath) ;  /* 0x0000001000dc7944 */ /* 0x000fea0003c00000 */
[----:B------:R-:W-:Y:S01]  /*43b0*/  IMAD.MOV.U32 R38, RZ, RZ, R4 ;  /* 0x000000ffff267224 */ /* 0x000fe200078e0004 */
[----:B------:R-:W-:Y:S06]  /*43c0*/  BRA `(.L_x_154) ;  /* 0x0000000000107947 */ /* 0x000fec0003800000 */
.L_x_153:
[----:B------:R-:W0:Y:S02]  /*43d0*/  MUFU.RCP R3, R4 ;  /* 0x0000000400037308 */ /* 0x000e240000001000 */
[----:B0-----:R-:W-:-:S04]  /*43e0*/  FFMA R0, R3, R4, -1 ;  /* 0xbf80000003007423 */ /* 0x001fc80000000004 */
[----:B------:R-:W-:-:S04]  /*43f0*/  FADD.FTZ R0, -R0, -RZ ;  /* 0x800000ff00007221 */ /* 0x000fc80000010100 */
[----:B------:R-:W-:-:S07]  /*4400*/  FFMA R38, R3, R0, R3 ;  /* 0x0000000003267223 */ /* 0x000fce0000000003 */
.L_x_154:
[----:B------:R-:W-:Y:S05]  /*4410*/  BSYNC.RECONVERGENT B6 ;  /* 0x0000000000067941 */ /* 0x000fea0003800200 */
.L_x_152:
[----:B------:R-:W0:Y:S01]  /*4420*/  MUFU.RCP R37, R38 ;  /* 0x0000002600257308 */ /* 0x000e220000001000 */
[----:B------:R-:W-:Y:S01]  /*4430*/  UMOV UR4, 0x3f800000 ;  /* 0x3f80000000047882 */ /* 0x000fe20000000000 */
[----:B------:R-:W-:Y:S01]  /*4440*/  BSSY.RECONVERGENT B6, `(.L_x_155) ;  /* 0x000000f000067945 */ /* 0x000fe20003800200 */
[----:B------:R-:W-:-:S05]  /*4450*/  MOV R5, UR4 ;  /* 0x0000000400057c02 */ /* 0x000fca0008000f00 */
[----:B------:R-:W1:Y:S01]  /*4460*/  FCHK P0, -R5, R38 ;  /* 0x0000002605007302 */ /* 0x000e620000000100 */
[----:B0-----:R-:W-:-:S04]  /*4470*/  FFMA R0, R37, -R38, 1 ;  /* 0x3f80000025007423 */ /* 0x001fc80000000826 */
[----:B------:R-:W-:-:S04]  /*4480*/  FFMA R37, R37, R0, R37 ;  /* 0x0000000025257223 */ /* 0x000fc80000000025 */
[----:B------:R-:W-:-:S04]  /*4490*/  FFMA R0, R37, -1, RZ ;  /* 0xbf80000025007823 */ /* 0x000fc800000000ff */
[----:B------:R-:W-:-:S04]  /*44a0*/  FFMA R3, R0, -R38, -1 ;  /* 0xbf80000000037423 */ /* 0x000fc80000000826 */
[----:B------:R-:W-:Y:S01]  /*44b0*/  FFMA R37, R37, R3, R0 ;  /* 0x0000000325257223 */ /* 0x000fe20000000000 */
[----:B-1----:R-:W-:Y:S06]  /*44c0*/  @!P0 BRA `(.L_x_156) ;  /* 0x0000000000188947 */ /* 0x002fec0003800000 */
[----:B------:R-:W-:Y:S01]  /*44d0*/  IMAD.MOV.U32 R4, RZ, RZ, -0x40800000 ;  /* 0xbf800000ff047424 */ /* 0x000fe200078e00ff */
[----:B------:R-:W-:Y:S01]  /*44e0*/  MOV R5, R38 ;  /* 0x0000002600057202 */ /* 0x000fe20000000f00 */
[----:B------:R-:W-:Y:S01]  /*44f0*/  IMAD.MOV.U32 R21, RZ, RZ, 0x0 ;  /* 0x00000000ff157424 */ /* 0x000fe200078e00ff */
[----:B------:R-:W-:-:S07]  /*4500*/  MOV R20, 0x4520 ;  /* 0x0000452000147802 */ /* 0x000fce0000000f00 */
[----:B------:R-:W-:Y:S05]  /*4510*/  CALL.REL.NOINC `($__internal_5_$__cuda_sm3x_div_rn_noftz_f32_slowpath) ;  /* 0x0000001400c47944 */ /* 0x000fea0003c00000 */
[----:B------:R-:W-:-:S07]  /*4520*/  MOV R37, R4 ;  /* 0x0000000400257202 */ /* 0x000fce0000000f00 */
.L_x_156:
[----:B------:R-:W-:Y:S05]  /*4530*/  BSYNC.RECONVERGENT B6 ;  /* 0x0000000000067941 */ /* 0x000fea0003800200 */
.L_x_155:
[----:B------:R0:W5:Y:S04]  /*4540*/  LDL R0, [R26+0x18] ;  /* 0x000018001a007983 */ /* 0x0001680000100800 */
[----:B------:R0:W5:Y:S04]  /*4550*/  LDL.64 R24, [R26] ;  /* 0x000000001a187983 */ /* 0x0001680000100a00 */
[----:B------:R0:W5:Y:S04]  /*4560*/  LDL.64 R22, [R26+0x8] ;  /* 0x000008001a167983 */ /* 0x0001680000100a00 */
[----:B------:R0:W5:Y:S01]  /*4570*/  LDL.64 R18, [R26+0x10] ;  /* 0x000010001a127983 */ /* 0x0001620000100a00 */
[----:B------:R-:W-:Y:S01]  /*4580*/  BSSY.RECONVERGENT B9, `(.L_x_157) ;  /* 0x00000a6000097945 */ /* 0x000fe20003800200 */
.L_x_166:
[----:B-1----:R-:W-:Y:S01]  /*4590*/  BSSY.RECONVERGENT B8, `(.L_x_158) ;  /* 0x0000064000087945 */ /* 0x002fe20003800200 */
.L_x_165:
[----:B-----5:R-:W-:Y:S01]  /*45a0*/  ISETP.NE.AND P0, PT, R0, 0x1, PT ;  /* 0x000000010000780c */ /* 0x020fe20003f05270 */
[----:B------:R-:W-:-:S12]  /*45b0*/  BSSY.RECONVERGENT B7, `(.L_x_159) ;  /* 0x0000054000077945 */ /* 0x000fd80003800200 */
[----:B-1----:R-:W-:Y:S05]  /*45c0*/  @!P0 BRA `(.L_x_160) ;  /* 0x0000000400288947 */ /* 0x002fea0003800000 */
[----:B------:R-:W-:Y:S01]  /*45d0*/  SHF.R.U32.HI R0, RZ, 0x2, R25 ;  /* 0x00000002ff007819 */ /* 0x000fe20000011619 */
[----:B------:R-:W-:Y:S02]  /*45e0*/  IMAD.SHL.U32 R3, R19, 0x10, RZ ;  /* 0x0000001013037824 */ /* 0x000fe400078e00ff */
[----:B------:R-:W-:Y:S02]  /*45f0*/  HFMA2 R5, -RZ, RZ, 1.5048828125, 33.21875 ;  /* 0x3e055027ff057431 */ /* 0x000fe400000001ff */
[----:B------:R-:W-:Y:S01]  /*4600*/  IMAD.MOV.U32 R7, RZ, RZ, 0x7f800000 ;  /* 0x7f800000ff077424 */ /* 0x000fe200078e00ff */
[----:B------:R-:W-:Y:S01]  /*4610*/  LOP3.LUT R0, R0, R25, RZ, 0x3c, !PT ;  /* 0x0000001900007212 */ /* 0x000fe200078e3cff */
[----:B------:R-:W-:Y:S03]  /*4620*/  BSSY.RECONVERGENT B6, `(.L_x_161) ;  /* 0x0000038000067945 */ /* 0x000fe60003800200 */
[----:B------:R-:W-:-:S04]  /*4630*/  SHF.L.U32 R2, R0, 0x1, RZ ;  /* 0x0000000100027819 */ /* 0x000fc800000006ff */
[----:B------:R-:W-:Y:S01]  /*4640*/  LOP3.LUT R2, R0, R2, R3, 0x96, !PT ;  /* 0x0000000200027212 */ /* 0x000fe200078e9603 */
[----:B------:R-:W-:-:S03]  /*4650*/  IMAD.MOV.U32 R3, RZ, RZ, 0x2f800000 ;  /* 0x2f800000ff037424 */ /* 0x000fc600078e00ff */
[----:B------:R-:W-:-:S04]  /*4660*/  LOP3.LUT R17, R2, R19, RZ, 0x3c, !PT ;  /* 0x0000001302117212 */ /* 0x000fc800078e3cff */
[C---:B------:R-:W-:Y:S02]  /*4670*/  IADD3 R0, PT, PT, R24.reuse, 0x587c5, R17 ;  /* 0x000587c518007810 */ /* 0x040fe40007ffe011 */
[----:B------:R-:W-:Y:S02]  /*4680*/  IADD3 R24, PT, PT, R24, 0xb0f8a, RZ ;  /* 0x000b0f8a18187810 */ /* 0x000fe40007ffe0ff */
[----:B------:R-:W-:-:S05]  /*4690*/  I2FP.F32.U32 R0, R0 ;  /* 0x0000000000007245 */ /* 0x000fca0000201000 */
[----:B------:R-:W-:-:S05]  /*46a0*/  FFMA R4, R0, R3, 1.1641532182693481445e-10 ;  /* 0x2f00000000047423 */ /* 0x000fca0000000003 */
[----:B------:R-:W-:-:S13]  /*46b0*/  FSETP.GEU.AND P0, PT, R4, 1.175494350822287508e-38, PT ;  /* 0x008000000400780b */ /* 0x000fda0003f0e000 */
[----:B------:R-:W-:-:S05]  /*46c0*/  @!P0 FMUL R4, R4, 8388608 ;  /* 0x4b00000004048820 */ /* 0x000fca0000400000 */
[----:B------:R-:W-:-:S04]  /*46d0*/  IADD3 R0, PT, PT, R4, -0x3f2aaaab, RZ ;  /* 0xc0d5555504007810 */ /* 0x000fc80007ffe0ff */
[----:B------:R-:W-:-:S05]  /*46e0*/  LOP3.LUT R3, R0, 0xff800000, RZ, 0xc0, !PT ;  /* 0xff80000000037812 */ /* 0x000fca00078ec0ff */
[----:B------:R-:W-:Y:S01]  /*46f0*/  IMAD.IADD R0, R4, 0x1, -R3 ;  /* 0x0000000104007824 */ /* 0x000fe200078e0a03 */
[----:B------:R-:W-:-:S03]  /*4700*/  I2FP.F32.S32 R3, R3 ;  /* 0x0000000300037245 */ /* 0x000fc60000201400 */
[----:B------:R-:W-:Y:S01]  /*4710*/  FADD R2, R0, -1 ;  /* 0xbf80000000027421 */ /* 0x000fe20000000000 */
[----:B------:R-:W-:Y:S02]  /*4720*/  FSEL R0, RZ, -23, P0 ;  /* 0xc1b80000ff007808 */ /* 0x000fe40000000000 */
[----:B------:R-:W-:Y:S01]  /*4730*/  ISETP.GT.U32.AND P0, PT, R4, 0x7f7fffff, PT ;  /* 0x7f7fffff0400780c */ /* 0x000fe20003f04070 */
[C---:B------:R-:W-:Y:S02]  /*4740*/  FFMA R5, R2.reuse, -R5, 0.14084610342979431152 ;  /* 0x3e1039f602057423 */ /* 0x040fe40000000805 */
[----:B------:R-:W-:Y:S01]  /*4750*/  FFMA R0, R3, 1.1920928955078125e-07, R0 ;  /* 0x3400000003007823 */ /* 0x000fe20000000000 */
[----:B------:R-:W-:Y:S01]  /*4760*/  SHF.R.U32.HI R3, RZ, 0x2, R22 ;  /* 0x00000002ff037819 */ /* 0x000fe20000011616 */
[----:B------:R-:W-:-:S03]  /*4770*/  FFMA R5, R2, R5, -0.12148627638816833496 ;  /* 0xbdf8cdcc02057423 */ /* 0x000fc60000000005 */
[----:B------:R-:W-:Y:S01]  /*4780*/  LOP3.LUT R3, R3, R22, RZ, 0x3c, !PT ;  /* 0x0000001603037212 */ /* 0x000fe200078e3cff */
        /* <DEDUP_REMOVED lines=8> */
[----:B------:R-:W-:-:S03]  /*4810*/  SHF.L.U32 R2, R3, 0x1, RZ ;  /* 0x0000000103027819 */ /* 0x000fc600000006ff */
[----:B------:R-:W-:Y:S01]  /*4820*/  FFMA R5, R0, 0.69314718246459960938, R5 ;  /* 0x3f31721800057823 */ /* 0x000fe20000000005 */
[C---:B------:R-:W-:Y:S01]  /*4830*/  @P0 FFMA R5, R4.reuse, R7, +INF ;  /* 0x7f80000004050423 */ /* 0x040fe20000000007 */
[----:B------:R-:W-:Y:S01]  /*4840*/  FSETP.NEU.AND P0, PT, R4, RZ, PT ;  /* 0x000000ff0400720b */ /* 0x000fe20003f0d000 */
[----:B------:R-:W-:Y:S02]  /*4850*/  IMAD.SHL.U32 R0, R17, 0x10, RZ ;  /* 0x0000001011007824 */ /* 0x000fe400078e00ff */
[----:B------:R-:W-:-:S03]  /*4860*/  FMUL R5, R5, -2 ;  /* 0xc000000005057820 */ /* 0x000fc60000400000 */
[----:B------:R-:W-:Y:S02]  /*4870*/  LOP3.LUT R2, R3, R2, R0, 0x96, !PT ;  /* 0x0000000203027212 */ /* 0x000fe400078e9600 */
[----:B------:R-:W-:Y:S02]  /*4880*/  FSEL R4, R5, +INF , P0 ;  /* 0x7f80000005047808 */ /* 0x000fe40000000000 */
[----:B------:R-:W-:Y:S02]  /*4890*/  LOP3.LUT R2, R2, R17, RZ, 0x3c, !PT ;  /* 0x0000001102027212 */ /* 0x000fe400078e3cff */
[----:B------:R1:W2:Y:S01]  /*48a0*/  MUFU.RSQ R5, R4 ;  /* 0x0000000400057308 */ /* 0x0002a20000001400 */
[----:B------:R-:W-:Y:S01]  /*48b0*/  VIADD R3, R4, 0xf3000000 ;  /* 0xf300000004037836 */ /* 0x000fe20000000000 */
[----:B------:R-:W-:-:S04]  /*48c0*/  IADD3 R0, PT, PT, R2, R24, RZ ;  /* 0x0000001802007210 */ /* 0x000fc80007ffe0ff */
[----:B------:R-:W-:Y:S01]  /*48d0*/  ISETP.GT.U32.AND P0, PT, R3, 0x727fffff, PT ;  /* 0x727fffff0300780c */ /* 0x000fe20003f04070 */
[----:B------:R-:W-:Y:S01]  /*48e0*/  IMAD.MOV.U32 R3, RZ, RZ, 0x30c90fdb ;  /* 0x30c90fdbff037424 */ /* 0x000fe200078e00ff */
[----:B------:R-:W-:-:S05]  /*48f0*/  I2FP.F32.U32 R0, R0 ;  /* 0x0000000000007245 */ /* 0x000fca0000201000 */
[----:B------:R-:W-:-:S06]  /*4900*/  FFMA R16, R0, R3, 7.314590599882819788e-10 ;  /* 0x30490fdb00107423 */ /* 0x000fcc0000000003 */
[----:B-12---:R-:W-:Y:S05]  /*4910*/  @!P0 BRA `(.L_x_162) ;  /* 0x0000000000108947 */ /* 0x006fea0003800000 */
[----:B------:R-:W-:Y:S02]  /*4920*/  MOV R20, 0x4950 ;  /* 0x0000495000147802 */ /* 0x000fe40000000f00 */
[----:B------:R-:W-:-:S07]  /*4930*/  MOV R21, 0x0 ;  /* 0x0000000000157802 */ /* 0x000fce0000000f00 */
[----:B0-----:R-:W-:Y:S05]  /*4940*/  CALL.REL.NOINC `($__internal_4_$__cuda_sm20_sqrt_rn_f32_slowpath) ;  /* 0x00000010004c7944 */ /* 0x001fea0003c00000 */
[----:B------:R-:W-:Y:S05]  /*4950*/  BRA `(.L_x_163) ;  /* 0x0000000000107947 */ /* 0x000fea0003800000 */
.L_x_162:
[----:B------:R-:W-:Y:S01]  /*4960*/  FMUL.FTZ R3, R4, R5 ;  /* 0x0000000504037220 */ /* 0x000fe20000410000 */
[----:B------:R-:W-:-:S03]  /*4970*/  FMUL.FTZ R0, R5, 0.5 ;  /* 0x3f00000005007820 */ /* 0x000fc60000410000 */
[----:B------:R-:W-:-:S04]  /*4980*/  FFMA R4, -R3, R3, R4 ;  /* 0x0000000303047223 */ /* 0x000fc80000000104 */
[----:B------:R-:W-:-:S07]  /*4990*/  FFMA R4, R4, R0, R3 ;  /* 0x0000000004047223 */ /* 0x000fce0000000003 */
.L_x_163:
[----:B------:R-:W-:Y:S05]  /*49a0*/  BSYNC.RECONVERGENT B6 ;  /* 0x0000000000067941 */ /* 0x000fea0003800200 */
.L_x_161:
[----:B------:R-:W-:Y:S01]  /*49b0*/  FMUL.RZ R6, R16, 0.15915493667125701904 ;  /* 0x3e22f98310067820 */ /* 0x000fe2000040c000 */
[----:B------:R-:W-:Y:S02]  /*49c0*/  IMAD.MOV.U32 R9, RZ, RZ, 0x1 ;  /* 0x00000001ff097424 */ /* 0x000fe400078e00ff */
[----:B------:R-:W-:Y:S01]  /*49d0*/  HFMA2 R0, -RZ, RZ, 0, 5.9604644775390625e-08 ;  /* 0x00000001ff007431 */ /* 0x000fe200000001ff */
[----:B------:R-:W-:Y:S01]  /*49e0*/  MOV R16, R19 ;  /* 0x0000001300107202 */ /* 0x000fe20000000f00 */
[----:B------:R-:W1:Y:S01]  /*49f0*/  MUFU.COS R3, R6 ;  /* 0x0000000600037308 */ /* 0x000e620000000000 */
[----:B------:R-:W-:Y:S01]  /*4a00*/  IMAD.MOV.U32 R7, RZ, RZ, R18 ;  /* 0x000000ffff077224 */ /* 0x000fe200078e0012 */
[----:B------:R2:W-:Y:S01]  /*4a10*/  STL [R26+0x18], R9 ;  /* 0x000018091a007387 */ /* 0x0005e20000100800 */
[----:B-1----:R-:W-:-:S05]  /*4a20*/  FMUL R5, R3, R4 ;  /* 0x0000000403057220 */ /* 0x002fca0000400000 */
[----:B------:R-:W1:Y:S01]  /*4a30*/  MUFU.SIN R3, R6 ;  /* 0x0000000600037308 */ /* 0x000e620000000400 */
[----:B------:R2:W-:Y:S01]  /*4a40*/  STL [R26+0x20], R5 ;  /* 0x000020051a007387 */ /* 0x0005e20000100800 */
[----:B-1----:R-:W-:Y:S01]  /*4a50*/  FMUL R3, R3, R4 ;  /* 0x0000000403037220 */ /* 0x002fe20000400000 */
[----:B--2---:R-:W-:Y:S06]  /*4a60*/  BRA `(.L_x_164) ;  /* 0x0000000000207947 */ /* 0x004fec0003800000 */
.L_x_160:
[----:B------:R1:W5:Y:S01]  /*4a70*/  LDL R3, [R26+0x20] ;  /* 0x000020001a037983 */ /* 0x0003620000100800 */
[----:B------:R-:W-:Y:S01]  /*4a80*/  IMAD.MOV.U32 R16, RZ, RZ, R23 ;  /* 0x000000ffff107224 */ /* 0x000fe200078e0017 */
[----:B------:R-:W-:Y:S01]  /*4a90*/  MOV R17, R18 ;  /* 0x0000001200117202 */ /* 0x000fe20000000f00 */
[----:B------:R-:W-:Y:S01]  /*4aa0*/  IMAD.MOV.U32 R2, RZ, RZ, R19 ;  /* 0x000000ffff027224 */ /* 0x000fe200078e0013 */
[----:B------:R1:W-:Y:S01]  /*4ab0*/  STL [R26+0x18], RZ ;  /* 0x000018ff1a007387 */ /* 0x0003e20000100800 */
[----:B------:R-:W-:Y:S01]  /*4ac0*/  MOV R7, R22 ;  /* 0x0000001600077202 */ /* 0x000fe20000000f00 */
[----:B------:R-:W-:Y:S01]  /*4ad0*/  IMAD.MOV.U32 R0, RZ, RZ, RZ ;  /* 0x000000ffff007224 */ /* 0x000fe200078e00ff */
[----:B------:R-:W-:-:S07]  /*4ae0*/  MOV R23, R25 ;  /* 0x0000001900177202 */ /* 0x000fce0000000f00 */
.L_x_164:
[----:B------:R-:W-:Y:S05]  /*4af0*/  BSYNC.RECONVERGENT B7 ;  /* 0x0000000000077941 */ /* 0x000fea0003800200 */
.L_x_159:
[----:B------:R-:W-:Y:S01]  /*4b00*/  SHF.R.U32.HI R4, RZ, 0x2, R23 ;  /* 0x00000002ff047819 */ /* 0x000fe20000011617 */
[----:B------:R-:W-:Y:S01]  /*4b10*/  IMAD.SHL.U32 R5, R2, 0x10, RZ ;  /* 0x0000001002057824 */ /* 0x000fe200078e00ff */
[----:B-----5:R-:W-:Y:S01]  /*4b20*/  FSETP.GT.AND P0, PT, R3, R37, PT ;  /* 0x000000250300720b */ /* 0x020fe20003f04000 */
[----:B------:R-:W-:Y:S01]  /*4b30*/  VIADD R24, R24, 0x587c5 ;  /* 0x000587c518187836 */ /* 0x000fe20000000000 */
[----:B------:R-:W-:Y:S01]  /*4b40*/  LOP3.LUT R4, R4, R23, RZ, 0x3c, !PT ;  /* 0x0000001704047212 */ /* 0x000fe200078e3cff */
[----:B------:R-:W-:Y:S01]  /*4b50*/  IMAD.MOV.U32 R22, RZ, RZ, R16 ;  /* 0x000000ffff167224 */ /* 0x000fe200078e0010 */
[----:B------:R-:W-:Y:S01]  /*4b60*/  MOV R18, R2 ;  /* 0x0000000200127202 */ /* 0x000fe20000000f00 */
[----:B------:R-:W-:Y:S01]  /*4b70*/  IMAD.MOV.U32 R23, RZ, RZ, R17 ;  /* 0x000000ffff177224 */ /* 0x000fe200078e0011 */
[----:B------:R-:W-:Y:S02]  /*4b80*/  SHF.L.U32 R6, R4, 0x1, RZ ;  /* 0x0000000104067819 */ /* 0x000fe400000006ff */
[----:B------:R-:W-:-:S02]  /*4b90*/  MOV R25, R7 ;  /* 0x0000000700197202 */ /* 0x000fc40000000f00 */
[----:B------:R-:W-:-:S04]  /*4ba0*/  LOP3.LUT R5, R4, R6, R5, 0x96, !PT ;  /* 0x0000000604057212 */ /* 0x000fc800078e9605 */
[----:B------:R-:W-:Y:S01]  /*4bb0*/  LOP3.LUT R19, R5, R2, RZ, 0x3c, !PT ;  /* 0x0000000205137212 */ /* 0x000fe200078e3cff */
[----:B------:R-:W-:Y:S06]  /*4bc0*/  @!P0 BRA `(.L_x_165) ;  /* 0xfffffff800748947 */ /* 0x000fec000383ffff */
[----:B------:R-:W-:Y:S05]  /*4bd0*/  BSYNC.RECONVERGENT B8 ;  /* 0x0000000000087941 */ /* 0x000fea0003800200 */
.L_x_158:
[----:B------:R-:W-:Y:S01]  /*4be0*/  FFMA R6, R3, R38, 1 ;  /* 0x3f80000003067423 */ /* 0x000fe20000000026 */
[----:B------:R-:W-:Y:S01]  /*4bf0*/  IADD3 R4, PT, PT, R24, R19, RZ ;  /* 0x0000001318047210 */ /* 0x000fe20007ffe0ff */
[----:B------:R-:W-:Y:S02]  /*4c00*/  IMAD.MOV.U32 R9, RZ, RZ, 0x2f800000 ;  /* 0x2f800000ff097424 */ /* 0x000fe400078e00ff */
[C---:B------:R-:W-:Y:S01]  /*4c10*/  FMUL R5, R6.reuse, R6 ;  /* 0x0000000606057220 */ /* 0x040fe20000400000 */
[----:B------:R-:W-:Y:S01]  /*4c20*/  I2FP.F32.U32 R4, R4 ;  /* 0x0000000400047245 */ /* 0x000fe20000201000 */
[----:B------:R-:W-:Y:S02]  /*4c30*/  IMAD.MOV.U32 R15, RZ, RZ, 0x3e055027 ;  /* 0x3e055027ff0f7424 */ /* 0x000fe400078e00ff */
[----:B------:R-:W-:Y:S02]  /*4c40*/  FMUL R5, R6, R5 ;  /* 0x0000000506057220 */ /* 0x000fe40000400000 */
[----:B------:R-:W-:-:S02]  /*4c50*/  FFMA R6, R4, R9, 1.1641532182693481445e-10 ;  /* 0x2f00000004067423 */ /* 0x000fc40000000009 */
[----:B------:R-:W-:Y:S01]  /*4c60*/  FMUL R4, R36, R5 ;  /* 0x0000000524047220 */ /* 0x000fe20000400000 */
[----:B------:R-:W-:Y:S02]  /*4c70*/  FSETP.GEU.AND P1, PT, R5, 1.175494350822287508e-38, PT ;  /* 0x008000000500780b */ /* 0x000fe40003f2e000 */
[----:B------:R-:W-:-:S11]  /*4c80*/  FSETP.GEU.AND P0, PT, R6, 1.175494350822287508e-38, PT ;  /* 0x008000000600780b */ /* 0x000fd60003f0e000 */
[----:B------:R-:W-:Y:S02]  /*4c90*/  @!P1 FMUL R5, R5, 8388608 ;  /* 0x4b00000005059820 */ /* 0x000fe40000400000 */
[----:B------:R-:W-:-:S03]  /*4ca0*/  @!P0 FMUL R6, R6, 8388608 ;  /* 0x4b00000006068820 */ /* 0x000fc60000400000 */
[----:B------:R-:W-:-:S04]  /*4cb0*/  IADD3 R8, PT, PT, R5, -0x3f2aaaab, RZ ;  /* 0xc0d5555505087810 */ /* 0x000fc80007ffe0ff */
[----:B------:R-:W-:Y:S02]  /*4cc0*/  LOP3.LUT R12, R8, 0xff800000, RZ, 0xc0, !PT ;  /* 0xff800000080c7812 */ /* 0x000fe400078ec0ff */
[----:B------:R-:W-:-:S03]  /*4cd0*/  IADD3 R8, PT, PT, R6, -0x3f2aaaab, RZ ;  /* 0xc0d5555506087810 */ /* 0x000fc60007ffe0ff */
[----:B------:R-:W-:-:S04]  /*4ce0*/  IMAD.IADD R9, R5, 0x1, -R12 ;  /* 0x0000000105097824 */ /* 0x000fc800078e0a0c */
[----:B------:R-:W-:Y:S01]  /*4cf0*/  FADD R14, R9, -1 ;  /* 0xbf800000090e7421 */ /* 0x000fe20000000000 */
[----:B------:R-:W-:-:S03]  /*4d00*/  LOP3.LUT R9, R8, 0xff800000, RZ, 0xc0, !PT ;  /* 0xff80000008097812 */ /* 0x000fc600078ec0ff */
[----:B------:R-:W-:Y:S01]  /*4d10*/  FFMA R11, R14, -R15, 0.14084610342979431152 ;  /* 0x3e1039f60e0b7423 */ /* 0x000fe2000000080f */
[-C--:B------:R-:W-:Y:S02]  /*4d20*/  IADD3 R8, PT, PT, R6, -R9.reuse, RZ ;  /* 0x8000000906087210 */ /* 0x080fe40007ffe0ff */
[----:B------:R-:W-:Y:S01]  /*4d30*/  I2FP.F32.S32 R9, R9 ;  /* 0x0000000900097245 */ /* 0x000fe20000201400 */
[----:B------:R-:W-:Y:S02]  /*4d40*/  FFMA R11, R14, R11, -0.12148627638816833496 ;  /* 0xbdf8cdcc0e0b7423 */ /* 0x000fe4000000000b */
[----:B------:R-:W-:Y:S01]  /*4d50*/  FADD R10, R8, -1 ;  /* 0xbf800000080a7421 */ /* 0x000fe20000000000 */
[----:B------:R-:W-:Y:S01]  /*4d60*/  FSEL R8, RZ, -23, P1 ;  /* 0xc1b80000ff087808 */ /* 0x000fe20000800000 */
[----:B------:R-:W-:Y:S01]  /*4d70*/  FFMA R13, R14, R11, 0.13980610668659210205 ;  /* 0x3e0f29550e0d7423 */ /* 0x000fe2000000000b */
[----:B------:R-:W-:Y:S01]  /*4d80*/  ISETP.GT.U32.AND P1, PT, R5, 0x7f7fffff, PT ;  /* 0x7f7fffff0500780c */ /* 0x000fe20003f24070 */
[----:B------:R-:W-:-:S02]  /*4d90*/  FFMA R11, R10, -R15, 0.14084610342979431152 ;  /* 0x3e1039f60a0b7423 */ /* 0x000fc4000000080f */
[----:B------:R-:W-:Y:S02]  /*4da0*/  FFMA R13, R14, R13, -0.16684235632419586182 ;  /* 0xbe2ad8b90e0d7423 */ /* 0x000fe4000000000d */
[----:B------:R-:W-:Y:S02]  /*4db0*/  FFMA R11, R10, R11, -0.12148627638816833496 ;  /* 0xbdf8cdcc0a0b7423 */ /* 0x000fe4000000000b */
[----:B------:R-:W-:Y:S02]  /*4dc0*/  FFMA R13, R14, R13, 0.20012299716472625732 ;  /* 0x3e4ced0b0e0d7423 */ /* 0x000fe4000000000d */
[----:B------:R-:W-:Y:S02]  /*4dd0*/  FFMA R11, R10, R11, 0.13980610668659210205 ;  /* 0x3e0f29550a0b7423 */ /* 0x000fe4000000000b */
[----:B------:R-:W-:Y:S02]  /*4de0*/  FFMA R13, R14, R13, -0.24999669194221496582 ;  /* 0xbe7fff220e0d7423 */ /* 0x000fe4000000000d */
[----:B------:R-:W-:-:S02]  /*4df0*/  FFMA R11, R10, R11, -0.16684235632419586182 ;  /* 0xbe2ad8b90a0b7423 */ /* 0x000fc4000000000b */
[----:B------:R-:W-:Y:S01]  /*4e00*/  FFMA R15, R14, R13, 0.33333182334899902344 ;  /* 0x3eaaaa780e0f7423 */ /* 0x000fe2000000000d */
[----:B------:R-:W-:Y:S01]  /*4e10*/  I2FP.F32.S32 R13, R12 ;  /* 0x0000000c000d7245 */ /* 0x000fe20000201400 */
[----:B------:R-:W-:Y:S02]  /*4e20*/  FFMA R11, R10, R11, 0.20012299716472625732 ;  /* 0x3e4ced0b0a0b7423 */ /* 0x000fe4000000000b */
[----:B------:R-:W-:Y:S02]  /*4e30*/  FFMA R15, R14, R15, -0.5 ;  /* 0xbf0000000e0f7423 */ /* 0x000fe4000000000f */
[----:B------:R-:W-:Y:S01]  /*4e40*/  FFMA R11, R10, R11, -0.24999669194221496582 ;  /* 0xbe7fff220a0b7423 */ /* 0x000fe2000000000b */
[----:B------:R-:W-:Y:S01]  /*4e50*/  FFMA R12, R13, 1.1920928955078125e-07, R8 ;  /* 0x340000000d0c7823 */ /* 0x000fe20000000008 */
[----:B------:R-:W-:Y:S01]  /*4e60*/  FMUL R15, R14, R15 ;  /* 0x0000000f0e0f7220 */ /* 0x000fe20000400000 */
[----:B------:R-:W-:Y:S01]  /*4e70*/  FSEL R8, RZ, -23, P0 ;  /* 0xc1b80000ff087808 */ /* 0x000fe20000000000 */
[----:B------:R-:W-:Y:S01]  /*4e80*/  FFMA R11, R10, R11, 0.33333182334899902344 ;  /* 0x3eaaaa780a0b7423 */ /* 0x000fe2000000000b */
[----:B------:R-:W-:Y:S01]  /*4e90*/  ISETP.GT.U32.AND P0, PT, R6, 0x7f7fffff, PT ;  /* 0x7f7fffff0600780c */ /* 0x000fe20003f04070 */
[----:B------:R-:W-:Y:S01]  /*4ea0*/  FFMA R15, R14, R15, R14 ;  /* 0x0000000f0e0f7223 */ /* 0x000fe2000000000e */
[----:B------:R-:W-:-:S02]  /*4eb0*/  IMAD.MOV.U32 R14, RZ, RZ, 0x7f800000 ;  /* 0x7f800000ff0e7424 */ /* 0x000fc400078e00ff */
[----:B------:R-:W-:Y:S01]  /*4ec0*/  FFMA R11, R10, R11, -0.5 ;  /* 0xbf0000000a0b7423 */ /* 0x000fe2000000000b */
[----:B------:R-:W-:Y:S01]  /*4ed0*/  FMUL R13, R3, 0.5 ;  /* 0x3f000000030d7820 */ /* 0x000fe20000400000 */
[----:B------:R-:W-:Y:S01]  /*4ee0*/  FFMA R12, R12, 0.69314718246459960938, R15 ;  /* 0x3f3172180c0c7823 */ /* 0x000fe2000000000f */
[-C--:B------:R-:W-:Y:S01]  /*4ef0*/  @P1 FFMA R12, R5, R14.reuse, +INF ;  /* 0x7f800000050c1423 */ /* 0x080fe2000000000e */
[C---:B------:R-:W-:Y:S01]  /*4f00*/  FMUL R11, R10.reuse, R11 ;  /* 0x0000000b0a0b7220 */ /* 0x040fe20000400000 */
[----:B------:R-:W-:Y:S01]  /*4f10*/  FFMA R8, R9, 1.1920928955078125e-07, R8 ;  /* 0x3400000009087823 */ /* 0x000fe20000000008 */
[----:B------:R-:W-:Y:S01]  /*4f20*/  FSETP.NEU.AND P1, PT, R5, RZ, PT ;  /* 0x000000ff0500720b */ /* 0x000fe20003f2d000 */
[----:B------:R-:W-:Y:S01]  /*4f30*/  FFMA R13, R13, R3, R36 ;  /* 0x000000030d0d7223 */ /* 0x000fe20000000024 */
[----:B------:R-:W-:Y:S02]  /*4f40*/  FFMA R11, R10, R11, R10 ;  /* 0x0000000b0a0b7223 */ /* 0x000fe4000000000a */
[----:B------:R-:W-:Y:S01]  /*4f50*/  FSEL R12, R12, -INF , P1 ;  /* 0xff8000000c0c7808 */ /* 0x000fe20000800000 */
[----:B------:R-:W-:Y:S01]  /*4f60*/  FADD R13, R13, -R4 ;  /* 0x800000040d0d7221 */ /* 0x000fe20000000000 */
[----:B------:R-:W-:Y:S01]  /*4f70*/  FFMA R8, R8, 0.69314718246459960938, R11 ;  /* 0x3f31721808087823 */ /* 0x000fe2000000000b */
[C---:B------:R-:W-:Y:S01]  /*4f80*/  @P0 FFMA R8, R6.reuse, R14, +INF ;  /* 0x7f80000006080423 */ /* 0x040fe2000000000e */
[----:B------:R-:W-:Y:S01]  /*4f90*/  FSETP.NEU.AND P0, PT, R6, RZ, PT ;  /* 0x000000ff0600720b */ /* 0x000fe20003f0d000 */
[----:B------:R-:W-:-:S03]  /*4fa0*/  FFMA R13, R36, R12, R13 ;  /* 0x0000000c240d7223 */ /* 0x000fc6000000000d */
[----:B------:R-:W-:-:S04]  /*4fb0*/  FSEL R8, R8, -INF , P0 ;  /* 0xff80000008087808 */ /* 0x000fc80000000000 */
[----:B------:R-:W-:-:S13]  /*4fc0*/  FSETP.GEU.AND P0, PT, R8, R13, PT ;  /* 0x0000000d0800720b */ /* 0x000fda0003f0e000 */
[----:B------:R-:W-:Y:S05]  /*4fd0*/  @P0 BRA `(.L_x_166) ;  /* 0xfffffff4006c0947 */ /* 0x000fea000383ffff */
[----:B------:R-:W-:Y:S05]  /*4fe0*/  BSYNC.RECONVERGENT B9 ;  /* 0x0000000000097941 */ /* 0x000fea0003800200 */
.L_x_157:
[----:B------:R-:W-:Y:S01]  /*4ff0*/  MOV R3, R19 ;  /* 0x0000001300037202 */ /* 0x000fe20000000f00 */
[----:B------:R-:W-:Y:S01]  /*5000*/  IMAD.MOV.U32 R6, RZ, RZ, R24 ;  /* 0x000000ffff067224 */ /* 0x000fe200078e0018 */
[----:B------:R2:W-:Y:S04]  /*5010*/  STL.64 [R26+0x8], R16 ;  /* 0x000008101a007387 */ /* 0x0005e80000100a00 */
[----:B------:R2:W-:Y:S04]  /*5020*/  STL.64 [R26+0x10], R2 ;  /* 0x000010021a007387 */ /* 0x0005e80000100a00 */
[----:B------:R2:W-:Y:S02]  /*5030*/  STL.64 [R26], R6 ;  /* 0x000000061a007387 */ /* 0x0005e40000100a00 */
.L_x_148:
[----:B------:R-:W-:Y:S05]  /*5040*/  BSYNC.RECONVERGENT B10 ;  /* 0x00000000000a7941 */ /* 0x000fea0003800200 */
.L_x_140:
[----:B------:R-:W3:Y:S01]  /*5050*/  LDL R20, [R1+0x14] ;  /* 0x0000140001147983 */ /* 0x000ee20000100800 */
[----:B------:R4:W-:Y:S05]  /*5060*/  BMOV.32 B6, R27 ;  /* 0x0000001b06007356 */ /* 0x0009ea0000000000 */
[----:B------:R-:W3:Y:S01]  /*5070*/  LDL R21, [R1+0x18] ;  /* 0x0000180001157983 */ /* 0x000ee20000100800 */
[----:B------:R5:W-:Y:S05]  /*5080*/  BMOV.32 B7, R28 ;  /* 0x0000001c07007356 */ /* 0x000bea0000000000 */
[----:B------:R5:W-:Y:S05]  /*5090*/  BMOV.32 B8, R29 ;  /* 0x0000001d08007356 */ /* 0x000bea0000000000 */
[----:B------:R5:W-:Y:S05]  /*50a0*/  BMOV.32 B9, R30 ;  /* 0x0000001e09007356 */ /* 0x000bea0000000000 */
[----:B------:R5:W-:Y:S05]  /*50b0*/  BMOV.32 B10, R31 ;  /* 0x0000001f0a007356 */ /* 0x000bea0000000000 */
[----:B--2---:R-:W3:Y:S04]  /*50c0*/  LDL R2, [R1] ;  /* 0x0000000001027983 */ /* 0x004ee80000100800 */
[----:B------:R-:W3:Y:S04]  /*50d0*/  LDL R16, [R1+0x4] ;  /* 0x0000040001107983 */ /* 0x000ee80000100800 */
[----:B------:R-:W3:Y:S04]  /*50e0*/  LDL R17, [R1+0x8] ;  /* 0x0000080001117983 */ /* 0x000ee80000100800 */
[----:B------:R-:W3:Y:S04]  /*50f0*/  LDL R18, [R1+0xc] ;  /* 0x00000c0001127983 */ /* 0x000ee80000100800 */
[----:B------:R-:W3:Y:S04]  /*5100*/  LDL R19, [R1+0x10] ;  /* 0x0000100001137983 */ /* 0x000ee80000100800 */
[----:B------:R-:W3:Y:S04]  /*5110*/  LDL R22, [R1+0x1c] ;  /* 0x00001c0001167983 */ /* 0x000ee80000100800 */
[----:B------:R-:W3:Y:S04]  /*5120*/  LDL R23, [R1+0x20] ;  /* 0x0000200001177983 */ /* 0x000ee80000100800 */
[----:B------:R-:W3:Y:S04]  /*5130*/  LDL R24, [R1+0x24] ;  /* 0x0000240001187983 */ /* 0x000ee80000100800 */
[----:B------:R-:W3:Y:S04]  /*5140*/  LDL R25, [R1+0x28] ;  /* 0x0000280001197983 */ /* 0x000ee80000100800 */
[----:B01----:R-:W3:Y:S04]  /*5150*/  LDL R26, [R1+0x2c] ;  /* 0x00002c00011a7983 */ /* 0x003ee80000100800 */
[----:B----4-:R-:W3:Y:S04]  /*5160*/  LDL R27, [R1+0x30] ;  /* 0x00003000011b7983 */ /* 0x010ee80000100800 */
[----:B-----5:R-:W3:Y:S04]  /*5170*/  LDL R28, [R1+0x34] ;  /* 0x00003400011c7983 */ /* 0x020ee80000100800 */
[----:B------:R-:W3:Y:S04]  /*5180*/  LDL R29, [R1+0x38] ;  /* 0x00003800011d7983 */ /* 0x000ee80000100800 */
[----:B------:R-:W3:Y:S04]  /*5190*/  LDL R30, [R1+0x3c] ;  /* 0x00003c00011e7983 */ /* 0x000ee80000100800 */
[----:B------:R-:W3:Y:S04]  /*51a0*/  LDL R31, [R1+0x40] ;  /* 0x00004000011f7983 */ /* 0x000ee80000100800 */
[----:B------:R-:W3:Y:S04]  /*51b0*/  LDL R36, [R1+0x44] ;  /* 0x0000440001247983 */ /* 0x000ee80000100800 */
[----:B------:R-:W3:Y:S04]  /*51c0*/  LDL R37, [R1+0x48] ;  /* 0x0000480001257983 */ /* 0x000ee80000100800 */
[----:B------:R0:W3:Y:S02]  /*51d0*/  LDL R38, [R1+0x4c] ;  /* 0x00004c0001267983 */ /* 0x0000e40000100800 */
[----:B0-----:R-:W-:Y:S01]  /*51e0*/  IADD3 R1, PT, PT, R1, 0x50, RZ ;  /* 0x0000005001017810 */ /* 0x001fe20007ffe0ff */
[----:B---3--:R-:W-:Y:S06]  /*51f0*/  RET.REL.NODEC R20 `(_Z22MC_Heston_Exact_kernelfffffiP17curandStateXORWOWPfS1_iP11HestonParam) ;  /* 0xffffffac14807950 */ /* 0x008fec0003c3ffff */
        .weak           $__internal_6_$__cuda_sm20_dblrcp_rn_slowpath_v3
        .type           $__internal_6_$__cuda_sm20_dblrcp_rn_slowpath_v3,@function
        .size           $__internal_6_$__cuda_sm20_dblrcp_rn_slowpath_v3,($__internal_7_$__cuda_sm20_dsqrt_rn_f64_mediumpath_v1 - $__internal_6_$__cuda_sm20_dblrcp_rn_slowpath_v3)
$__internal_6_$__cuda_sm20_dblrcp_rn_slowpath_v3:
[----:B------:R-:W-:Y:S01]  /*5200*/  DSETP.GTU.AND P0, PT, |R14|, +INF , PT ;  /* 0x7ff000000e00742a */ /* 0x000fe20003f0c200 */
[----:B------:R-:W-:-:S13]  /*5210*/  BSSY.RECONVERGENT B4, `(.L_x_167) ;  /* 0x0000022000047945 */ /* 0x000fda0003800200 */
[----:B------:R-:W-:Y:S05]  /*5220*/  @P0 BRA `(.L_x_168) ;  /* 0x0000000000780947 */ /* 0x000fea0003800000 */
[----:B------:R-:W-:-:S05]  /*5230*/  LOP3.LUT R25, R15, 0x7fffffff, RZ, 0xc0, !PT ;  /* 0x7fffffff0f197812 */ /* 0x000fca00078ec0ff */
[----:B------:R-:W-:-:S05]  /*5240*/  VIADD R20, R25, 0xffffffff ;  /* 0xffffffff19147836 */ /* 0x000fca0000000000 */
[----:B------:R-:W-:-:S13]  /*5250*/  ISETP.GE.U32.AND P0, PT, R20, 0x7fefffff, PT ;  /* 0x7fefffff1400780c */ /* 0x000fda0003f06070 */
[----:B------:R-:W-:Y:S02]  /*5260*/  @P0 LOP3.LUT R21, R15, 0x7ff00000, RZ, 0x3c, !PT ;  /* 0x7ff000000f150812 */ /* 0x000fe400078e3cff */
[----:B------:R-:W-:Y:S01]  /*5270*/  @P0 MOV R20, RZ ;  /* 0x000000ff00140202 */ /* 0x000fe20000000f00 */
[----:B------:R-:W-:Y:S06]  /*5280*/  @P0 BRA `(.L_x_169) ;  /* 0x0000000000680947 */ /* 0x000fec0003800000 */
[----:B------:R-:W-:-:S13]  /*5290*/  ISETP.GE.U32.AND P0, PT, R25, 0x1000001, PT ;  /* 0x010000011900780c */ /* 0x000fda0003f06070 */
[----:B------:R-:W-:Y:S05]  /*52a0*/  @!P0 BRA `(.L_x_170) ;  /* 0x0000000000348947 */ /* 0x000fea0003800000 */
[----:B------:R-:W-:Y:S01]  /*52b0*/  VIADD R33, R15, 0xc0200000 ;  /* 0xc02000000f217836 */ /* 0x000fe20000000000 */
[----:B------:R-:W-:-:S03]  /*52c0*/  MOV R32, R14 ;  /* 0x0000000e00207202 */ /* 0x000fc60000000f00 */
[----:B------:R-:W0:Y:S03]  /*52d0*/  MUFU.RCP64H R25, R33 ;  /* 0x0000002100197308 */ /* 0x000e260000001800 */
[----:B0-----:R-:W-:-:S08]  /*52e0*/  DFMA R20, -R32, R24, 1 ;  /* 0x3ff000002014742b */ /* 0x001fd00000000118 */
[----:B------:R-:W-:-:S08]  /*52f0*/  DFMA R20, R20, R20, R20 ;  /* 0x000000141414722b */ /* 0x000fd00000000014 */
[----:B------:R-:W-:-:S08]  /*5300*/  DFMA R20, R24, R20, R24 ;  /* 0x000000141814722b */ /* 0x000fd00000000018 */
[----:B------:R-:W-:-:S08]  /*5310*/  DFMA R24, -R32, R20, 1 ;  /* 0x3ff000002018742b */ /* 0x000fd00000000114 */
[----:B------:R-:W-:-:S08]  /*5320*/  DFMA R20, R20, R24, R20 ;  /* 0x000000181414722b */ /* 0x000fd00000000014 */
[----:B------:R-:W-:-:S08]  /*5330*/  DMUL R20, R20, 2.2250738585072013831e-308 ;  /* 0x0010000014147828 */ /* 0x000fd00000000000 */
[----:B------:R-:W-:-:S08]  /*5340*/  DFMA R24, -R14, R20, 1 ;  /* 0x3ff000000e18742b */ /* 0x000fd00000000114 */
[----:B------:R-:W-:-:S08]  /*5350*/  DFMA R24, R24, R24, R24 ;  /* 0x000000181818722b */ /* 0x000fd00000000018 */
[----:B------:R-:W-:Y:S01]  /*5360*/  DFMA R20, R20, R24, R20 ;  /* 0x000000181414722b */ /* 0x000fe20000000014 */
[----:B------:R-:W-:Y:S10]  /*5370*/  BRA `(.L_x_169) ;  /* 0x00000000002c7947 */ /* 0x000ff40003800000 */
.L_x_170:
[----:B------:R-:W-:-:S06]  /*5380*/  DMUL R32, R14, 8.11296384146066816958e+31 ;  /* 0x469000000e207828 */ /* 0x000fcc0000000000 */
[----:B------:R-:W0:Y:S02]  /*5390*/  MUFU.RCP64H R25, R33 ;  /* 0x0000002100197308 */ /* 0x000e240000001800 */
[----:B0-----:R-:W-:-:S08]  /*53a0*/  DFMA R20, -R32, R24, 1 ;  /* 0x3ff000002014742b */ /* 0x001fd00000000118 */
[----:B------:R-:W-:-:S08]  /*53b0*/  DFMA R20, R20, R20, R20 ;  /* 0x000000141414722b */ /* 0x000fd00000000014 */
[----:B------:R-:W-:-:S08]  /*53c0*/  DFMA R20, R24, R20, R24 ;  /* 0x000000141814722b */ /* 0x000fd00000000018 */
[----:B------:R-:W-:-:S08]  /*53d0*/  DFMA R24, -R32, R20, 1 ;  /* 0x3ff000002018742b */ /* 0x000fd00000000114 */
[----:B------:R-:W-:-:S08]  /*53e0*/  DFMA R20, R20, R24, R20 ;  /* 0x000000181414722b */ /* 0x000fd00000000014 */
[----:B------:R-:W-:Y:S01]  /*53f0*/  DMUL R20, R20, 8.11296384146066816958e+31 ;  /* 0x4690000014147828 */ /* 0x000fe20000000000 */
[----:B------:R-:W-:Y:S10]  /*5400*/  BRA `(.L_x_169) ;  /* 0x0000000000087947 */ /* 0x000ff40003800000 */
.L_x_168:
[----:B------:R-:W-:Y:S01]  /*5410*/  LOP3.LUT R21, R15, 0x80000, RZ, 0xfc, !PT ;  /* 0x000800000f157812 */ /* 0x000fe200078efcff */
[----:B------:R-:W-:-:S07]  /*5420*/  IMAD.MOV.U32 R20, RZ, RZ, R14 ;  /* 0x000000ffff147224 */ /* 0x000fce00078e000e */
.L_x_169:
[----:B------:R-:W-:Y:S05]  /*5430*/  BSYNC.RECONVERGENT B4 ;  /* 0x0000000000047941 */ /* 0x000fea0003800200 */
.L_x_167:
[----:B------:R-:W-:-:S04]  /*5440*/  MOV R35, 0x0 ;  /* 0x0000000000237802 */ /* 0x000fc80000000f00 */
[----:B------:R-:W-:Y:S05]  /*5450*/  RET.REL.NODEC R34 `(_Z22MC_Heston_Exact_kernelfffffiP17curandStateXORWOWPfS1_iP11HestonParam) ;  /* 0xffffffa822e87950 */ /* 0x000fea0003c3ffff */
        .weak           $__internal_7_$__cuda_sm20_dsqrt_rn_f64_mediumpath_v1
        .type           $__internal_7_$__cuda_sm20_dsqrt_rn_f64_mediumpath_v1,@function
        .size           $__internal_7_$__cuda_sm20_dsqrt_rn_f64_mediumpath_v1,($__internal_3_$__cuda_sm20_rcp_rn_f32_slowpath - $__internal_7_$__cuda_sm20_dsqrt_rn_f64_mediumpath_v1)
$__internal_7_$__cuda_sm20_dsqrt_rn_f64_mediumpath_v1:
[----:B------:R-:W-:Y:S01]  /*5460*/  ISETP.GE.U32.AND P0, PT, R12, -0x3400000, PT ;  /* 0xfcc000000c00780c */ /* 0x000fe20003f06070 */
[----:B------:R-:W-:Y:S01]  /*5470*/  BSSY.RECONVERGENT B3, `(.L_x_171) ;  /* 0x0000025000037945 */ /* 0x000fe20003800200 */
[----:B------:R-:W-:Y:S01]  /*5480*/  IMAD.MOV.U32 R12, RZ, RZ, R40 ;  /* 0x000000ffff0c7224 */ /* 0x000fe200078e0028 */
[----:B------:R-:W-:-:S10]  /*5490*/  MOV R13, R41 ;  /* 0x00000029000d7202 */ /* 0x000fd40000000f00 */
[----:B------:R-:W-:Y:S05]  /*54a0*/  @!P0 BRA `(.L_x_172) ;  /* 0x0000000000208947 */ /* 0x000fea0003800000 */
[----:B------:R-:W-:-:S10]  /*54b0*/  DFMA.RM R12, R12, R14, R20 ;  /* 0x0000000e0c0c722b */ /* 0x000fd40000004014 */
[----:B------:R-:W-:-:S05]  /*54c0*/  IADD3 R14, P0, PT, R12, 0x1, RZ ;  /* 0x000000010c0e7810 */ /* 0x000fca0007f1e0ff */
[----:B------:R-:W-:-:S06]  /*54d0*/  IMAD.X R15, RZ, RZ, R13, P0 ;  /* 0x000000ffff0f7224 */ /* 0x000fcc00000e060d */
[----:B------:R-:W-:-:S08]  /*54e0*/  DFMA.RP R8, -R12, R14, R8 ;  /* 0x0000000e0c08722b */ /* 0x000fd00000008108 */
[----:B------:R-:W-:-:S06]  /*54f0*/  DSETP.GT.AND P0, PT, R8, RZ, PT ;  /* 0x000000ff0800722a */ /* 0x000fcc0003f04000 */
[----:B------:R-:W-:Y:S02]  /*5500*/  FSEL R12, R14, R12, P0 ;  /* 0x0000000c0e0c7208 */ /* 0x000fe40000000000 */
[----:B------:R-:W-:Y:S01]  /*5510*/  FSEL R13, R15, R13, P0 ;  /* 0x0000000d0f0d7208 */ /* 0x000fe20000000000 */
[----:B------:R-:W-:Y:S06]  /*5520*/  BRA `(.L_x_173) ;  /* 0x0000000000647947 */ /* 0x000fec0003800000 */
.L_x_172:
[----:B------:R-:W-:-:S14]  /*5530*/  DSETP.NE.AND P0, PT, R8, RZ, PT ;  /* 0x000000ff0800722a */ /* 0x000fdc0003f05000 */
[----:B------:R-:W-:Y:S05]  /*5540*/  @!P0 BRA `(.L_x_174) ;  /* 0x0000000000588947 */ /* 0x000fea0003800000 */
[----:B------:R-:W-:-:S13]  /*5550*/  ISETP.GE.AND P0, PT, R9, RZ, PT ;  /* 0x000000ff0900720c */ /* 0x000fda0003f06270 */
[----:B------:R-:W-:Y:S01]  /*5560*/  @!P0 MOV R12, 0x0 ;  /* 0x00000000000c8802 */ /* 0x000fe20000000f00 */
[----:B------:R-:W-:Y:S01]  /*5570*/  @!P0 IMAD.MOV.U32 R13, RZ, RZ, -0x80000 ;  /* 0xfff80000ff0d8424 */ /* 0x000fe200078e00ff */
[----:B------:R-:W-:Y:S06]  /*5580*/  @!P0 BRA `(.L_x_173) ;  /* 0x00000000004c8947 */ /* 0x000fec0003800000 */
[----:B------:R-:W-:-:S13]  /*5590*/  ISETP.GT.AND P0, PT, R9, 0x7fefffff, PT ;  /* 0x7fefffff0900780c */ /* 0x000fda0003f04270 */
[----:B------:R-:W-:Y:S05]  /*55a0*/  @P0 BRA `(.L_x_174) ;  /* 0x0000000000400947 */ /* 0x000fea0003800000 */
[----:B------:R-:W-:Y:S01]  /*55b0*/  DMUL R8, R8, 8.11296384146066816958e+31 ;  /* 0x4690000008087828 */ /* 0x000fe20000000000 */
[----:B------:R-:W-:Y:S01]  /*55c0*/  MOV R12, RZ ;  /* 0x000000ff000c7202 */ /* 0x000fe20000000f00 */
[----:B------:R-:W-:Y:S01]  /*55d0*/  IMAD.MOV.U32 R20, RZ, RZ, 0x0 ;  /* 0x00000000ff147424 */ /* 0x000fe200078e00ff */
[----:B------:R-:W-:-:S03]  /*55e0*/  MOV R21, 0x3fd80000 ;  /* 0x3fd8000000157802 */ /* 0x000fc60000000f00 */
[----:B------:R-:W0:Y:S02]  /*55f0*/  MUFU.RSQ64H R13, R9 ;  /* 0x00000009000d7308 */ /* 0x000e240000001c00 */
[----:B0-----:R-:W-:-:S08]  /*5600*/  DMUL R14, R12, R12 ;  /* 0x0000000c0c0e7228 */ /* 0x001fd00000000000 */
[----:B------:R-:W-:-:S08]  /*5610*/  DFMA R14, R8, -R14, 1 ;  /* 0x3ff00000080e742b */ /* 0x000fd0000000080e */
[----:B------:R-:W-:Y:S02]  /*5620*/  DFMA R20, R14, R20, 0.5 ;  /* 0x3fe000000e14742b */ /* 0x000fe40000000014 */
[----:B------:R-:W-:-:S08]  /*5630*/  DMUL R14, R12, R14 ;  /* 0x0000000e0c0e7228 */ /* 0x000fd00000000000 */
[----:B------:R-:W-:-:S08]  /*5640*/  DFMA R14, R20, R14, R12 ;  /* 0x0000000e140e722b */ /* 0x000fd0000000000c */
[----:B------:R-:W-:Y:S02]  /*5650*/  DMUL R12, R8, R14 ;  /* 0x0000000e080c7228 */ /* 0x000fe40000000000 */
[----:B------:R-:W-:-:S06]  /*5660*/  VIADD R15, R15, 0xfff00000 ;  /* 0xfff000000f0f7836 */ /* 0x000fcc0000000000 */
[----:B------:R-:W-:-:S08]  /*5670*/  DFMA R20, R12, -R12, R8 ;  /* 0x8000000c0c14722b */ /* 0x000fd00000000008 */
[----:B------:R-:W-:-:S10]  /*5680*/  DFMA R12, R14, R20, R12 ;  /* 0x000000140e0c722b */ /* 0x000fd4000000000c */
[----:B------:R-:W-:Y:S01]  /*5690*/  IADD3 R13, PT, PT, R13, -0x3500000, RZ ;  /* 0xfcb000000d0d7810 */ /* 0x000fe20007ffe0ff */
[----:B------:R-:W-:Y:S06]  /*56a0*/  BRA `(.L_x_173) ;  /* 0x0000000000047947 */ /* 0x000fec0003800000 */
.L_x_174:
[----:B------:R-:W-:-:S11]  /*56b0*/  DADD R12, R8, R8 ;  /* 0x00000000080c7229 */ /* 0x000fd60000000008 */
.L_x_173:
[----:B------:R-:W-:Y:S05]  /*56c0*/  BSYNC.RECONVERGENT B3 ;  /* 0x0000000000037941 */ /* 0x000fea0003800200 */
.L_x_171:
[----:B------:R-:W-:Y:S02]  /*56d0*/  HFMA2 R9, -RZ, RZ, 0, 0 ;  /* 0x00000000ff097431 */ /* 0x000fe400000001ff */
[----:B------:R-:W-:Y:S01]  /*56e0*/  IMAD.MOV.U32 R8, RZ, RZ, R0 ;  /* 0x000000ffff087224 */ /* 0x000fe200078e0000 */
[----:B------:R-:W-:Y:S01]  /*56f0*/  MOV R15, R13 ;  /* 0x0000000d000f7202 */ /* 0x000fe20000000f00 */
[----:B------:R-:W-:Y:S02]  /*5700*/  IMAD.MOV.U32 R14, RZ, RZ, R12 ;  /* 0x000000ffff0e7224 */ /* 0x000fe400078e000c */
[----:B------:R-:W-:Y:S05]  /*5710*/  RET.REL.NODEC R8 `(_Z22MC_Heston_Exact_kernelfffffiP17curandStateXORWOWPfS1_iP11HestonParam) ;  /* 0xffffffa808387950 */ /* 0x000fea0003c3ffff */
        .weak           $__internal_3_$__cuda_sm20_rcp_rn_f32_slowpath
        .type           $__internal_3_$__cuda_sm20_rcp_rn_f32_slowpath,@function
        .size           $__internal_3_$__cuda_sm20_rcp_rn_f32_slowpath,($__internal_4_$__cuda_sm20_sqrt_rn_f32_slowpath - $__internal_3_$__cuda_sm20_rcp_rn_f32_slowpath)
$__internal_3_$__cuda_sm20_rcp_rn_f32_slowpath:
[----:B------:R-:W-:-:S05]  /*5720*/  VIADD R1, R1, 0xfffffff8 ;  /* 0xfffffff801017836 */ /* 0x000fca0000000000 */
[----:B------:R0:W-:Y:S01]  /*5730*/  STL [R1], R2 ;  /* 0x0000000201007387 */ /* 0x0001e20000100800 */
[----:B------:R-:W-:Y:S01]  /*5740*/  SHF.L.U32 R0, R4, 0x1, RZ ;  /* 0x0000000104007819 */ /* 0x000fe200000006ff */
[----:B------:R-:W-:Y:S03]  /*5750*/  BSSY.RECONVERGENT B0, `(.L_x_175) ;  /* 0x000002f000007945 */ /* 0x000fe60003800200 */
[----:B------:R-:W-:-:S04]  /*5760*/  SHF.R.U32.HI R8, RZ, 0x18, R0 ;  /* 0x00000018ff087819 */ /* 0x000fc80000011600 */
[----:B------:R-:W-:-:S13]  /*5770*/  ISETP.NE.U32.AND P0, PT, R8, RZ, PT ;  /* 0x000000ff0800720c */ /* 0x000fda0003f05070 */
[----:B0-----:R-:W-:Y:S05]  /*5780*/  @P0 BRA `(.L_x_176) ;  /* 0x0000000000240947 */ /* 0x001fea0003800000 */
[----:B------:R-:W-:-:S13]  /*5790*/  ISETP.NE.AND P0, PT, R0, RZ, PT ;  /* 0x000000ff0000720c */ /* 0x000fda0003f05270 */
[----:B------:R-:W-:Y:S02]  /*57a0*/  @P0 FFMA R2, R4, 1.84467440737095516160e+19, RZ ;  /* 0x5f80000004020823 */ /* 0x000fe400000000ff */
[----:B------:R-:W-:Y:S08]  /*57b0*/  @!P0 MUFU.RCP R4, R4 ;  /* 0x0000000400048308 */ /* 0x000ff00000001000 */
[----:B------:R-:W0:Y:S02]  /*57c0*/  @P0 MUFU.RCP R3, R2 ;  /* 0x0000000200030308 */ /* 0x000e240000001000 */
[----:B0-----:R-:W-:-:S04]  /*57d0*/  @P0 FFMA R0, R2, R3, -1 ;  /* 0xbf80000002000423 */ /* 0x001fc80000000003 */
[----:B------:R-:W-:-:S04]  /*57e0*/  @P0 FADD.FTZ R0, -R0, -RZ ;  /* 0x800000ff00000221 */ /* 0x000fc80000010100 */
[----:B------:R-:W-:-:S04]  /*57f0*/  @P0 FFMA R0, R3, R0, R3 ;  /* 0x0000000003000223 */ /* 0x000fc80000000003 */
[----:B------:R-:W-:Y:S01]  /*5800*/  @P0 FFMA R4, R0, 1.84467440737095516160e+19, RZ ;  /* 0x5f80000000040823 */ /* 0x000fe200000000ff */
[----:B------:R-:W-:Y:S06]  /*5810*/  BRA `(.L_x_177) ;  /* 0x0000000000887947 */ /* 0x000fec0003800000 */
.L_x_176:
[----:B------:R-:W-:-:S05]  /*5820*/  VIADD R10, R8, 0xffffff03 ;  /* 0xffffff03080a7836 */ /* 0x000fca0000000000 */
[----:B------:R-:W-:-:S13]  /*5830*/  ISETP.GT.U32.AND P0, PT, R10, 0x1, PT ;  /* 0x000000010a00780c */ /* 0x000fda0003f04070 */
[----:B------:R-:W-:Y:S05]  /*5840*/  @P0 BRA `(.L_x_178) ;  /* 0x0000000000780947 */ /* 0x000fea0003800000 */
[----:B------:R-:W-:Y:S02]  /*5850*/  LOP3.LUT R0, R4, 0x7fffff, RZ, 0xc0, !PT ;  /* 0x007fffff04007812 */ /* 0x000fe400078ec0ff */
[----:B------:R-:W-:Y:S02]  /*5860*/  MOV R7, 0x3 ;  /* 0x0000000300077802 */ /* 0x000fe40000000f00 */
[----:B------:R-:W-:Y:S02]  /*5870*/  LOP3.LUT R0, R0, 0x3f800000, RZ, 0xfc, !PT ;  /* 0x3f80000000007812 */ /* 0x000fe400078efcff */
[----:B------:R-:W-:Y:S02]  /*5880*/  SHF.L.U32 R7, R7, R10, RZ ;  /* 0x0000000a07077219 */ /* 0x000fe400000006ff */
[----:B------:R-:W0:Y:S02]  /*5890*/  MUFU.RCP R3, R0 ;  /* 0x0000000000037308 */ /* 0x000e240000001000 */
[----:B0-----:R-:W-:-:S04]  /*58a0*/  FFMA R2, R0, R3, -1 ;  /* 0xbf80000000027423 */ /* 0x001fc80000000003 */
[----:B------:R-:W-:-:S04]  /*58b0*/  FADD.FTZ R2, -R2, -RZ ;  /* 0x800000ff02027221 */ /* 0x000fc80000010100 */
[CCC-:B------:R-:W-:Y:S01]  /*58c0*/  FFMA.RM R5, R3.reuse, R2.reuse, R3.reuse ;  /* 0x0000000203057223 */ /* 0x1c0fe20000004003 */
[----:B------:R-:W-:-:S04]  /*58d0*/  FFMA.RP R6, R3, R2, R3 ;  /* 0x0000000203067223 */ /* 0x000fc80000008003 */
[C---:B------:R-:W-:Y:S02]  /*58e0*/  LOP3.LUT R2, R5.reuse, 0x7fffff, RZ, 0xc0, !PT ;  /* 0x007fffff05027812 */ /* 0x040fe400078ec0ff */
[----:B------:R-:W-:Y:S02]  /*58f0*/  FSETP.NEU.FTZ.AND P0, PT, R5, R6, PT ;  /* 0x000000060500720b */ /* 0x000fe40003f1d000 */
[----:B------:R-:W-:Y:S02]  /*5900*/  LOP3.LUT R2, R2, 0x800000, RZ, 0xfc, !PT ;  /* 0x0080000002027812 */ /* 0x000fe400078efcff */
[----:B------:R-:W-:Y:S02]  /*5910*/  SEL R3, RZ, 0xffffffff, !P0 ;  /* 0xffffffffff037807 */ /* 0x000fe40004000000 */
[----:B------:R-:W-:-:S03]  /*5920*/  LOP3.LUT R7, R7, R2, RZ, 0xc0, !PT ;  /* 0x0000000207077212 */ /* 0x000fc600078ec0ff */
[----:B------:R-:W-:Y:S01]  /*5930*/  IMAD.MOV R3, RZ, RZ, -R3 ;  /* 0x000000ffff037224 */ /* 0x000fe200078e0a03 */
[----:B------:R-:W-:-:S04]  /*5940*/  SHF.R.U32.HI R7, RZ, R10, R7 ;  /* 0x0000000aff077219 */ /* 0x000fc80000011607 */
[--C-:B------:R-:W-:Y:S01]  /*5950*/  LOP3.LUT P1, RZ, R3, R10, R2.reuse, 0xf8, !PT ;  /* 0x0000000a03ff7212 */ /* 0x100fe2000782f802 */
[----:B------:R-:W-:Y:S01]  /*5960*/  VIADD R3, R8, 0xffffff04 ;  /* 0xffffff0408037836 */ /* 0x000fe20000000000 */
[C---:B------:R-:W-:Y:S02]  /*5970*/  LOP3.LUT P0, RZ, R7.reuse, 0x1, RZ, 0xc0, !PT ;  /* 0x0000000107ff7812 */ /* 0x040fe4000780c0ff */
[----:B------:R-:W-:Y:S02]  /*5980*/  LOP3.LUT P2, RZ, R7, 0x2, RZ, 0xc0, !PT ;  /* 0x0000000207ff7812 */ /* 0x000fe4000784c0ff */
[----:B------:R-:W-:Y:S02]  /*5990*/  SHF.R.U32.HI R3, RZ, R3, R2 ;  /* 0x00000003ff037219 */ /* 0x000fe40000011602 */
[----:B------:R-:W-:Y:S02]  /*59a0*/  PLOP3.LUT P0, PT, P0, P1, P2, 0xe0, 0x0 ;  /* 0x000000000000781c */ /* 0x000fe40000703c20 */
[----:B------:R-:W-:-:S02]  /*59b0*/  LOP3.LUT P1, RZ, R4, 0x7fffff, RZ, 0xc0, !PT ;  /* 0x007fffff04ff7812 */ /* 0x000fc4000782c0ff */
[----:B------:R-:W-:-:S04]  /*59c0*/  SEL R0, RZ, 0x1, !P0 ;  /* 0x00000001ff007807 */ /* 0x000fc80004000000 */
[----:B------:R-:W-:-:S04]  /*59d0*/  IADD3 R0, PT, PT, -R0, RZ, RZ ;  /* 0x000000ff00007210 */ /* 0x000fc80007ffe1ff */
[----:B------:R-:W-:-:S13]  /*59e0*/  ISETP.GE.AND P0, PT, R0, RZ, PT ;  /* 0x000000ff0000720c */ /* 0x000fda0003f06270 */
[----:B------:R-:W-:-:S05]  /*59f0*/  @!P0 IADD3 R3, PT, PT, R3, 0x1, RZ ;  /* 0x0000000103038810 */ /* 0x000fca0007ffe0ff */
[----:B------:R-:W-:-:S05]  /*5a00*/  @!P1 IMAD.SHL.U32 R3, R3, 0x2, RZ ;  /* 0x0000000203039824 */ /* 0x000fca00078e00ff */
[----:B------:R-:W-:Y:S01]  /*5a10*/  LOP3.LUT R4, R3, 0x80000000, R4, 0xf8, !PT ;  /* 0x8000000003047812 */ /* 0x000fe200078ef804 */
[----:B------:R-:W-:Y:S06]  /*5a20*/  BRA `(.L_x_177) ;  /* 0x0000000000047947 */ /* 0x000fec0003800000 */
.L_x_178:
[----:B------:R-:W0:Y:S02]  /*5a30*/  MUFU.RCP R4, R4 ;  /* 0x0000000400047308 */ /* 0x000e240000001000 */
.L_x_177:
[----:B------:R-:W-:Y:S05]  /*5a40*/  BSYNC.RECONVERGENT B0 ;  /* 0x0000000000007941 */ /* 0x000fea0003800200 */
.L_x_175:
[----:B------:R1:W0:Y:S02]  /*5a50*/  LDL R2, [R1] ;  /* 0x0000000001027983 */ /* 0x0002240000100800 */
[----:B-1----:R-:W-:Y:S01]  /*5a60*/  IADD3 R1, PT, PT, R1, 0x8, RZ ;  /* 0x0000000801017810 */ /* 0x002fe20007ffe0ff */
[----:B0-----:R-:W-:Y:S06]  /*5a70*/  RET.REL.NODEC R20 `(_Z22MC_Heston_Exact_kernelfffffiP17curandStateXORWOWPfS1_iP11HestonParam) ;  /* 0xffffffa414607950 */ /* 0x001fec0003c3ffff */
        .weak           $__internal_4_$__cuda_sm20_sqrt_rn_f32_slowpath
        .type           $__internal_4_$__cuda_sm20_sqrt_rn_f32_slowpath,@function
        .size           $__internal_4_$__cuda_sm20_sqrt_rn_f32_slowpath,($__internal_5_$__cuda_sm3x_div_rn_noftz_f32_slowpath - $__internal_4_$__cuda_sm20_sqrt_rn_f32_slowpath)
$__internal_4_$__cuda_sm20_sqrt_rn_f32_slowpath:
[----:B------:R-:W-:Y:S01]  /*5a80*/  VIADD R1, R1, 0xfffffff8 ;  /* 0xfffffff801017836 */ /* 0x000fe20000000000 */
[----:B------:R-:W-:-:S04]  /*5a90*/  MOV R0, R4 ;  /* 0x0000000400007202 */ /* 0x000fc80000000f00 */
[----:B------:R0:W-:Y:S01]  /*5aa0*/  STL [R1], R2 ;  /* 0x0000000201007387 */ /* 0x0001e20000100800 */
[----:B------:R-:W-:Y:S01]  /*5ab0*/  LOP3.LUT P0, RZ, R0, 0x7fffffff, RZ, 0xc0, !PT ;  /* 0x7fffffff00ff7812 */ /* 0x000fe2000780c0ff */
[----:B------:R-:W-:-:S12]  /*5ac0*/  BSSY.RECONVERGENT B0, `(.L_x_179) ;  /* 0x0000013000007945 */ /* 0x000fd80003800200 */
[----:B------:R-:W-:Y:S01]  /*5ad0*/  @!P0 IMAD.MOV.U32 R4, RZ, RZ, R0 ;  /* 0x000000ffff048224 */ /* 0x000fe200078e0000 */
[----:B0-----:R-:W-:Y:S06]  /*5ae0*/  @!P0 BRA `(.L_x_180) ;  /* 0x0000000000408947 */ /* 0x001fec0003800000 */
        /* <DEDUP_REMOVED lines=12> */
[----:B------:R-:W-:Y:S01]  /*5bb0*/  @P0 FFMA R6, R5, R4, R2 ;  /* 0x0000000405060223 */ /* 0x000fe20000000002 */
[----:B------:R-:W-:-:S03]  /*5bc0*/  @!P0 IMAD.MOV.U32 R4, RZ, RZ, R0 ;  /* 0x000000ffff048224 */ /* 0x000fc600078e0000 */
[----:B------:R-:W-:-:S04]  /*5bd0*/  @P0 FFMA R3, R6, R3, R5 ;  /* 0x0000000306030223 */ /* 0x000fc80000000005 */
[----:B------:R-:W-:-:S07]  /*5be0*/  @P0 FMUL.FTZ R4, R3, 2.3283064365386962891e-10 ;  /* 0x2f80000003040820 */ /* 0x000fce0000410000 */
.L_x_180:
[----:B------:R-:W-:Y:S05]  /*5bf0*/  BSYNC.RECONVERGENT B0 ;  /* 0x0000000000007941 */ /* 0x000fea0003800200 */
.L_x_179:
[----:B------:R0:W2:Y:S02]  /*5c00*/  LDL R2, [R1] ;  /* 0x0000000001027983 */ /* 0x0000a40000100800 */
[----:B0-----:R-:W-:Y:S01]  /*5c10*/  IADD3 R1, PT, PT, R1, 0x8, RZ ;  /* 0x0000000801017810 */ /* 0x001fe20007ffe0ff */
[----:B--2---:R-:W-:Y:S06]  /*5c20*/  RET.REL.NODEC R20 `(_Z22MC_Heston_Exact_kernelfffffiP17curandStateXORWOWPfS1_iP11HestonParam) ;  /* 0xffffffa014f47950 */ /* 0x004fec0003c3ffff */
        .weak           $__internal_5_$__cuda_sm3x_div_rn_noftz_f32_slowpath
        .type           $__internal_5_$__cuda_sm3x_div_rn_noftz_f32_slowpath,@function
        .size           $__internal_5_$__cuda_sm3x_div_rn_noftz_f32_slowpath,(.L_x_208 - $__internal_5_$__cuda_sm3x_div_rn_noftz_f32_slowpath)
$__internal_5_$__cuda_sm3x_div_rn_noftz_f32_slowpath:
[----:B------:R-:W-:-:S05]  /*5c30*/  VIADD R1, R1, 0xfffffff8 ;  /* 0xfffffff801017836 */ /* 0x000fca0000000000 */
[----:B------:R0:W-:Y:S02]  /*5c40*/  STL [R1], R2 ;  /* 0x0000000201007387 */ /* 0x0001e40000100800 */
[----:B0-----:R-:W-:Y:S01]  /*5c50*/  SHF.R.U32.HI R2, RZ, 0x17, R5 ;  /* 0x00000017ff027819 */ /* 0x001fe20000011605 */
        /* <DEDUP_REMOVED lines=28> */
[----:B------:R-:W-:Y:S01]  /*5e20*/  @P0 IMAD.MOV.U32 R2, RZ, RZ, RZ ;  /* 0x000000ffff020224 */ /* 0x000fe200078e00ff */
[----:B------:R-:W-:Y:S01]  /*5e30*/  @!P0 MOV R2, 0xffffffc0 ;  /* 0xffffffc000028802 */ /* 0x000fe20000000f00 */
[----:B------:R-:W-:Y:S01]  /*5e40*/  @!P0 FFMA R4, R4, 1.84467440737095516160e+19, RZ ;  /* 0x5f80000004048823 */ /* 0x000fe200000000ff */
[----:B------:R-:W-:-:S03]  /*5e50*/  @!P1 FFMA R5, R5, 1.84467440737095516160e+19, RZ ;  /* 0x5f80000005059823 */ /* 0x000fc600000000ff */
[----:B------:R-:W-:-:S07]  /*5e60*/  @!P1 VIADD R2, R2, 0x40 ;  /* 0x0000004002029836 */ /* 0x000fce0000000000 */
.L_x_182:
[----:B------:R-:W-:Y:S01]  /*5e70*/  LEA R0, R8, 0xc0800000, 0x17 ;  /* 0xc080000008007811 */ /* 0x000fe200078eb8ff */
[----:B------:R-:W-:Y:S01]  /*5e80*/  VIADD R3, R3, 0xffffff81 ;  /* 0xffffff8103037836 */ /* 0x000fe20000000000 */
[----:B------:R-:W-:Y:S02]  /*5e90*/  BSSY.RECONVERGENT B1, `(.L_x_187) ;  /* 0x0000035000017945 */ /* 0x000fe40003800200 */
[----:B------:R-:W-:Y:S01]  /*5ea0*/  IADD3 R5, PT, PT, -R0, R5, RZ ;  /* 0x0000000500057210 */ /* 0x000fe20007ffe1ff */
[C---:B------:R-:W-:Y:S01]  /*5eb0*/  IMAD R0, R3.reuse, -0x800000, R4 ;  /* 0xff80000003007824 */ /* 0x040fe200078e0204 */
[----:B------:R-:W-:Y:S02]  /*5ec0*/  IADD3 R3, PT, PT, R3, 0x7f, -R8 ;  /* 0x0000007f03037810 */ /* 0x000fe40007ffe808 */
[----:B------:R-:W0:Y:S01]  /*5ed0*/  MUFU.RCP R6, R5 ;  /* 0x0000000500067308 */ /* 0x000e220000001000 */
[----:B------:R-:W-:Y:S01]  /*5ee0*/  FADD.FTZ R7, -R5, -RZ ;  /* 0x800000ff05077221 */ /* 0x000fe20000010100 */
[----:B------:R-:W-:-:S03]  /*5ef0*/  IADD3 R3, PT, PT, R3, R2, RZ ;  /* 0x0000000203037210 */ /* 0x000fc60007ffe0ff */
[----:B0-----:R-:W-:-:S04]  /*5f00*/  FFMA R9, R6, R7, 1 ;  /* 0x3f80000006097423 */ /* 0x001fc80000000007 */
[----:B------:R-:W-:-:S04]  /*5f10*/  FFMA R11, R6, R9, R6 ;  /* 0x00000009060b7223 */ /* 0x000fc80000000006 */
[----:B------:R-:W-:-:S04]  /*5f20*/  FFMA R4, R0, R11, RZ ;  /* 0x0000000b00047223 */ /* 0x000fc800000000ff */
[----:B------:R-:W-:-:S04]  /*5f30*/  FFMA R9, R7, R4, R0 ;  /* 0x0000000407097223 */ /* 0x000fc80000000000 */
[----:B------:R-:W-:-:S04]  /*5f40*/  FFMA R6, R11, R9, R4 ;  /* 0x000000090b067223 */ /* 0x000fc80000000004 */
[----:B------:R-:W-:-:S04]  /*5f50*/  FFMA R7, R7, R6, R0 ;  /* 0x0000000607077223 */ /* 0x000fc80000000000 */
[----:B------:R-:W-:-:S05]  /*5f60*/  FFMA R4, R11, R7, R6 ;  /* 0x000000070b047223 */ /* 0x000fca0000000006 */
[----:B------:R-:W-:-:S04]  /*5f70*/  SHF.R.U32.HI R0, RZ, 0x17, R4 ;  /* 0x00000017ff007819 */ /* 0x000fc80000011604 */
[----:B------:R-:W-:-:S05]  /*5f80*/  LOP3.LUT R0, R0, 0xff, RZ, 0xc0, !PT ;  /* 0x000000ff00007812 */ /* 0x000fca00078ec0ff */
[----:B------:R-:W-:-:S05]  /*5f90*/  IMAD.IADD R8, R0, 0x1, R3 ;  /* 0x0000000100087824 */ /* 0x000fca00078e0203 */
        /* <DEDUP_REMOVED lines=12> */
[CCC-:B------:R-:W-:Y:S01]  /*6060*/  FFMA.RM R3, R11.reuse, R7.reuse, R6.reuse ;  /* 0x000000070b037223 */ /* 0x1c0fe20000004006 */
[----:B------:R-:W-:Y:S02]  /*6070*/  ISETP.NE.AND P2, PT, R8, RZ, PT ;  /* 0x000000ff0800720c */ /* 0x000fe40003f45270 */
        /* <DEDUP_REMOVED lines=14> */
[----:B------:R-:W-:-:S05]  /*6160*/  LOP3.LUT R0, R0, R3, RZ, 0xc0, !PT ;  /* 0x0000000300007212 */ /* 0x000fca00078ec0ff */
[----:B------:R-:W-:-:S05]  /*6170*/  IMAD.IADD R5, R5, 0x1, R0 ;  /* 0x0000000105057824 */ /* 0x000fca00078e0200 */
[----:B------:R-:W-:Y:S01]  /*6180*/  LOP3.LUT R4, R5, R4, RZ, 0xfc, !PT ;  /* 0x0000000405047212 */ /* 0x000fe200078efcff */
[----:B------:R-:W-:Y:S06]  /*6190*/  BRA `(.L_x_190) ;  /* 0x0000000000107947 */ /* 0x000fec0003800000 */
.L_x_189:
[----:B------:R-:W-:-:S04]  /*61a0*/  LOP3.LUT R4, R4, 0x80000000, RZ, 0xc0, !PT ;  /* 0x8000000004047812 */ /* 0x000fc800078ec0ff */
[----:B------:R-:W-:Y:S01]  /*61b0*/  LOP3.LUT R4, R4, 0x7f800000, RZ, 0xfc, !PT ;  /* 0x7f80000004047812 */ /* 0x000fe200078efcff */
[----:B------:R-:W-:Y:S06]  /*61c0*/  BRA `(.L_x_190) ;  /* 0x0000000000047947 */ /* 0x000fec0003800000 */
.L_x_188:
[----:B------:R-:W-:-:S07]  /*61d0*/  LEA R4, R3, R4, 0x17 ;  /* 0x0000000403047211 */ /* 0x000fce00078eb8ff */
.L_x_190:
[----:B------:R-:W-:Y:S05]  /*61e0*/  BSYNC.RECONVERGENT B1 ;  /* 0x0000000000017941 */ /* 0x000fea0003800200 */
.L_x_187:
[----:B------:R-:W-:Y:S05]  /*61f0*/  BRA `(.L_x_191) ;  /* 0x0000000000207947 */ /* 0x000fea0003800000 */
.L_x_186:
[----:B------:R-:W-:-:S04]  /*6200*/  LOP3.LUT R4, R5, 0x80000000, R4, 0x48, !PT ;  /* 0x8000000005047812 */ /* 0x000fc800078e4804 */
[----:B------:R-:W-:Y:S01]  /*6210*/  LOP3.LUT R4, R4, 0x7f800000, RZ, 0xfc, !PT ;  /* 0x7f80000004047812 */ /* 0x000fe200078efcff */
[----:B------:R-:W-:Y:S06]  /*6220*/  BRA `(.L_x_191) ;  /* 0x0000000000147947 */ /* 0x000fec0003800000 */
.L_x_185:
[----:B------:R-:W-:Y:S01]  /*6230*/  LOP3.LUT R4, R5, 0x80000000, R4, 0x48, !PT ;  /* 0x8000000005047812 */ /* 0x000fe200078e4804 */
[----:B------:R-:W-:Y:S06]  /*6240*/  BRA `(.L_x_191) ;  /* 0x00000000000c7947 */ /* 0x000fec0003800000 */
.L_x_184:
[----:B------:R-:W0:Y:S01]  /*6250*/  MUFU.RSQ R4, -QNAN ;  /* 0xffc0000000047908 */ /* 0x000e220000001400 */
[----:B------:R-:W-:Y:S05]  /*6260*/  BRA `(.L_x_191) ;  /* 0x0000000000047947 */ /* 0x000fea0003800000 */
.L_x_183:
[----:B------:R-:W-:-:S07]  /*6270*/  FADD.FTZ R4, R4, R5 ;  /* 0x0000000504047221 */ /* 0x000fce0000010000 */
.L_x_191:
[----:B------:R-:W-:Y:S05]  /*6280*/  BSYNC.RECONVERGENT B0 ;  /* 0x0000000000007941 */ /* 0x000fea0003800200 */
.L_x_181:
[----:B------:R1:W0:Y:S02]  /*6290*/  LDL R2, [R1] ;  /* 0x0000000001027983 */ /* 0x0002240000100800 */
[----:B-1----:R-:W-:Y:S01]  /*62a0*/  VIADD R1, R1, 0x8 ;  /* 0x0000000801017836 */ /* 0x002fe20000000000 */
[----:B0-----:R-:W-:Y:S06]  /*62b0*/  RET.REL.NODEC R20 `(_Z22MC_Heston_Exact_kernelfffffiP17curandStateXORWOWPfS1_iP11HestonParam) ;  /* 0xffffff9c14507950 */ /* 0x001fec0003c3ffff */
.L_x_192:
        /* <DEDUP_REMOVED lines=12> */
.L_x_208:


//--------------------- .text._Z19init_curand_state_kP17curandStateXORWOW --------------------------
	.section	.text._Z19init_curand_state_kP17curandStateXORWOW,"ax",@progbits
	.align	128
        .global         _Z19init_curand_state_kP17curandStateXORWOW
        .type           _Z19init_curand_state_kP17curandStateXORWOW,@function
        .size           _Z19init_curand_state_kP17curandStateXORWOW,(.L_x_214 - _Z19init_curand_state_kP17curandStateXORWOW)
        .other          _Z19init_curand_state_kP17curandStateXORWOW,@"STO_CUDA_ENTRY STV_DEFAULT"
_Z19init_curand_state_kP17curandStateXORWOW:
.text._Z19init_curand_state_kP17curandStateXORWOW:
[----:B------:R-:W-:Y:S01]  /*0000*/  LDC R1, c[0x0][0x37c] ;  /* 0x0000df00ff017b82 */ /* 0x000fe20000000800 */
[----:B------:R-:W0:Y:S07]  /*0010*/  S2R R13, SR_CTAID.X ;  /* 0x00000000000d7919 */ /* 0x000e2e0000002500 */
[----:B------:R-:W1:Y:S01]  /*0020*/  LDC.64 R6, c[0x0][0x380] ;  /* 0x0000e000ff067b82 */ /* 0x000e620000000a00 */
[----:B------:R-:W0:Y:S01]  /*0030*/  LDCU UR6, c[0x0][0x360] ;  /* 0x00006c00ff0677ac */ /* 0x000e220008000800 */
[----:B------:R-:W-:Y:S01]  /*0040*/  IMAD.MOV.U32 R2, RZ, RZ, 0x2abc4dd5 ;  /* 0x2abc4dd5ff027424 */ /* 0x000fe200078e00ff */
[----:B------:R-:W0:Y:S01]  /*0050*/  S2R R0, SR_TID.X ;  /* 0x0000000000007919 */ /* 0x000e220000002100 */
[----:B------:R-:W-:Y:S01]  /*0060*/  IMAD.MOV.U32 R3, RZ, RZ, 0x58213ed2 ;  /* 0x58213ed2ff037424 */ /* 0x000fe200078e00ff */
[----:B------:R-:W2:Y:S01]  /*0070*/  LDCU.64 UR4, c[0x0][0x358] ;  /* 0x00006b00ff0477ac */ /* 0x000ea20008000a00 */
[----:B------:R-:W-:Y:S01]  /*0080*/  IMAD.MOV.U32 R4, RZ, RZ, 0x455f2458 ;  /* 0x455f2458ff047424 */ /* 0x000fe200078e00ff */
[----:B------:R-:W-:Y:S01]  /*0090*/  BSSY.RECONVERGENT B0, `(.L_x_193) ;  /* 0x00000db000007945 */ /* 0x000fe20003800200 */
[----:B------:R-:W-:-:S02]  /*00a0*/  IMAD.MOV.U32 R5, RZ, RZ, -0x75bd8fc ;  /* 0xf8a42704ff057424 */ /* 0x000fc400078e00ff */
[----:B------:R-:W-:Y:S02]  /*00b0*/  IMAD.MOV.U32 R8, RZ, RZ, -0x23270784 ;  /* 0xdcd8f87cff087424 */ /* 0x000fe400078e00ff */
[----:B------:R-:W-:Y:S02]  /*00c0*/  IMAD.MOV.U32 R9, RZ, RZ, 0x511db0d6 ;  /* 0x511db0d6ff097424 */ /* 0x000fe400078e00ff */
[----:B0-----:R-:W-:-:S04]  /*00d0*/  IMAD R13, R13, UR6, R0 ;  /* 0x000000060d0d7c24 */ /* 0x001fc8000f8e0200 */
[C---:B-1----:R-:W-:Y:S01]  /*00e0*/  IMAD.WIDE R6, R13.reuse, 0x30, R6 ;  /* 0x000000300d067825 */ /* 0x042fe200078e0206 */
[----:B------:R-:W-:-:S04]  /*00f0*/  ISETP.NE.AND P0, PT, R13, RZ, PT ;  /* 0x000000ff0d00720c */ /* 0x000fc80003f05270 */
[----:B--2---:R0:W-:Y:S04]  /*0100*/  STG.E.64 desc[UR4][R6.64], R2 ;  /* 0x0000000206007986 */ /* 0x0041e8000c101b04 */
[----:B------:R0:W-:Y:S04]  /*0110*/  STG.E.64 desc[UR4][R6.64+0x8], R4 ;  /* 0x0000080406007986 */ /* 0x0001e8000c101b04 */
[----:B------:R0:W-:Y:S01]  /*0120*/  STG.E.64 desc[UR4][R6.64+0x10], R8 ;  /* 0x0000100806007986 */ /* 0x0001e2000c101b04 */
[----:B------:R-:W-:Y:S05]  /*0130*/  @!P0 BRA `(.L_x_194) ;  /* 0x0000000c00408947 */ /* 0x000fea0003800000 */
[----:B------:R-:W-:Y:S01]  /*0140*/  SHF.R.S32.HI R0, RZ, 0x1f, R13 ;  /* 0x0000001fff007819 */ /* 0x000fe2000001140d */
[----:B------:R-:W-:-:S07]  /*0150*/  IMAD.MOV.U32 R12, RZ, RZ, RZ ;  /* 0x000000ffff0c7224 */ /* 0x000fce00078e00ff */
.L_x_200:
[----:B0-----:R-:W-:Y:S01]  /*0160*/  LOP3.LUT R2, R13, 0x3, RZ, 0xc0, !PT ;  /* 0x000000030d027812 */ /* 0x001fe200078ec0ff */
[----:B------:R-:W-:Y:S03]  /*0170*/  BSSY.RECONVERGENT B1, `(.L_x_195) ;  /* 0x00000c6000017945 */ /* 0x000fe60003800200 */
[----:B------:R-:W-:-:S04]  /*0180*/  ISETP.NE.U32.AND P0, PT, R2, RZ, PT ;  /* 0x000000ff0200720c */ /* 0x000fc80003f05070 */
[----:B------:R-:W-:-:S13]  /*0190*/  ISETP.NE.AND.EX P0, PT, RZ, RZ, PT, P0 ;  /* 0x000000ffff00720c */ /* 0x000fda0003f05300 */
[----:B------:R-:W-:Y:S05]  /*01a0*/  @!P0 BRA `(.L_x_196) ;  /* 0x0000000c00088947 */ /* 0x000fea0003800000 */
[----:B------:R-:W0:Y:S01]  /*01b0*/  LDC.64 R8, c[0x4][RZ] ;  /* 0x01000000ff087b82 */ /* 0x000e220000000a00 */
[----:B------:R-:W-:Y:S02]  /*01c0*/  IMAD.MOV.U32 R14, RZ, RZ, RZ ;  /* 0x000000ffff0e7224 */ /* 0x000fe400078e00ff */
[----:B0-----:R-:W-:-:S07]  /*01d0*/  IMAD.WIDE.U32 R8, R12, 0xc80, R8 ;  /* 0x00000c800c087825 */ /* 0x001fce00078e0008 */
.L_x_199:
[----:B0-----:R-:W-:Y:S01]  /*01e0*/  IMAD.MOV.U32 R15, RZ, RZ, RZ ;  /* 0x000000ffff0f7224 */ /* 0x001fe200078e00ff */
[----:B------:R-:W-:Y:S01]  /*01f0*/  CS2R R2, SRZ ;  /* 0x0000000000027805 */ /* 0x000fe2000001ff00 */
[----:B------:R-:W-:Y:S01]  /*0200*/  IMAD.MOV.U32 R17, RZ, RZ, RZ ;  /* 0x000000ffff117224 */ /* 0x000fe200078e00ff */
[----:B------:R-:W-:-:S07]  /*0210*/  CS2R R4, SRZ ;  /* 0x0000000000047805 */ /* 0x000fce000001ff00 */
.L_x_198:
[----:B------:R-:W-:-:S05]  /*0220*/  IMAD.WIDE.U32 R10, R17, 0x4, R6 ;  /* 0x00000004110a7825 */ /* 0x000fca00078e0006 */
[----:B------:R0:W5:Y:S01]  /*0230*/  LDG.E R16, desc[UR4][R10.64+0x4] ;  /* 0x000004040a107981 */ /* 0x000162000c1e1900 */
[----:B------:R-:W-:-:S07]  /*0240*/  IMAD.MOV.U32 R19, RZ, RZ, RZ ;  /* 0x000000ffff137224 */ /* 0x000fce00078e00ff */
.L_x_197:
[----:B-----5:R-:W-:Y:S01]  /*0250*/  SHF.R.U32.HI R24, RZ, R19, R16 ;  /* 0x00000013ff187219 */ /* 0x020fe20000011610 */
[----:B0-----:R-:W-:-:S03]  /*0260*/  IMAD.SHL.U32 R10, R17, 0x20, RZ ;  /* 0x00000020110a7824 */ /* 0x001fc600078e00ff */
[----:B------:R-:W-:Y:S01]  /*0270*/  LOP3.LUT R11, R24, 0x1, RZ, 0xc0, !PT ;  /* 0x00000001180b7812 */ /* 0x000fe200078ec0ff */
[----:B------:R-:W-:-:S03]  /*0280*/  IMAD.IADD R10, R10, 0x1, R19 ;  /* 0x000000010a0a7824 */ /* 0x000fc600078e0213 */
[----:B------:R-:W-:Y:S01]  /*0290*/  ISETP.NE.U32.AND P0, PT, R11, 0x1, PT ;  /* 0x000000010b00780c */ /* 0x000fe20003f05070 */
[----:B------:R-:W-:-:S03]  /*02a0*/  IMAD R11, R10, 0x5, RZ ;  /* 0x000000050a0b7824 */ /* 0x000fc600078e02ff */
[----:B------:R-:W-:Y:S01]  /*02b0*/  R2P PR, R24, 0x7e ;  /* 0x0000007e18007804 */ /* 0x000fe20000000000 */
[----:B------:R-:W-:-:S08]  /*02c0*/  IMAD.WIDE.U32 R10, R11, 0x4, R8 ;  /* 0x000000040b0a7825 */ /* 0x000fd000078e0008 */
[----:B------:R-:W2:Y:S04]  /*02d0*/  @!P0 LDG.E R18, desc[UR4][R10.64] ;  /* 0x000000040a128981 */ /* 0x000ea8000c1e1900 */
[----:B------:R-:W3:Y:S04]  /*02e0*/  @!P0 LDG.E R20, desc[UR4][R10.64+0x10] ;  /* 0x000010040a148981 */ /* 0x000ee8000c1e1900 */
[----:B------:R-:W4:Y:S04]  /*02f0*/  @P1 LDG.E R22, desc[UR4][R10.64+0x14] ;  /* 0x000014040a161981 */ /* 0x000f28000c1e1900 */
[----:B------:R-:W4:Y:S04]  /*0300*/  @P2 LDG.E R26, desc[UR4][R10.64+0x28] ;  /* 0x000028040a1a2981 */ /* 0x000f28000c1e1900 */
[----:B------:R-:W4:Y:S04]  /*0310*/  @!P0 LDG.E R21, desc[UR4][R10.64+0x4] ;  /* 0x000004040a158981 */ /* 0x000f28000c1e1900 */
[----:B------:R-:W4:Y:S04]  /*0320*/  @!P0 LDG.E R23, desc[UR4][R10.64+0xc] ;  /* 0x00000c040a178981 */ /* 0x000f28000c1e1900 */
[----:B------:R-:W4:Y:S04]  /*0330*/  @P1 LDG.E R25, desc[UR4][R10.64+0x18] ;  /* 0x000018040a191981 */ /* 0x000f28000c1e1900 */
[----:B------:R-:W4:Y:S04]  /*0340*/  @P3 LDG.E R28, desc[UR4][R10.64+0x3c] ;  /* 0x00003c040a1c3981 */ /* 0x000f28000c1e1900 */
[----:B------:R-:W4:Y:S01]  /*0350*/  @P6 LDG.E R27, desc[UR4][R10.64+0x7c] ;  /* 0x00007c040a1b6981 */ /* 0x000f22000c1e1900 */
[----:B--2---:R-:W-:-:S03]  /*0360*/  @!P0 LOP3.LUT R15, R15, R18, RZ, 0x3c, !PT ;  /* 0x000000120f0f8212 */ /* 0x004fc600078e3cff */
[----:B------:R-:W2:Y:S01]  /*0370*/  @!P0 LDG.E R18, desc[UR4][R10.64+0x8] ;  /* 0x000008040a128981 */ /* 0x000ea2000c1e1900 */
[----:B---3--:R-:W-:-:S03]  /*0380*/  @!P0 LOP3.LUT R3, R3, R20, RZ, 0x3c, !PT ;  /* 0x0000001403038212 */ /* 0x008fc600078e3cff */
[----:B------:R-:W3:Y:S01]  /*0390*/  @P1 LDG.E R20, desc[UR4][R10.64+0x24] ;  /* 0x000024040a141981 */ /* 0x000ee2000c1e1900 */
[----:B----4-:R-:W-:-:S03]  /*03a0*/  @P1 LOP3.LUT R15, R15, R22, RZ, 0x3c, !PT ;  /* 0x000000160f0f1212 */ /* 0x010fc600078e3cff */
[----:B------:R-:W4:Y:S01]  /*03b0*/  @P2 LDG.E R22, desc[UR4][R10.64+0x38] ;  /* 0x000038040a162981 */ /* 0x000f22000c1e1900 */
[----:B------:R-:W-:-:S03]  /*03c0*/  @P2 LOP3.LUT R15, R15, R26, RZ, 0x3c, !PT ;  /* 0x0000001a0f0f2212 */ /* 0x000fc600078e3cff */
[----:B------:R-:W4:Y:S01]  /*03d0*/  @P4 LDG.E R26, desc[UR4][R10.64+0x50] ;  /* 0x000050040a1a4981 */ /* 0x000f22000c1e1900 */
[----:B------:R-:W-:-:S03]  /*03e0*/  @!P0 LOP3.LUT R4, R4, R21, RZ, 0x3c, !PT ;  /* 0x0000001504048212 */ /* 0x000fc600078e3cff */
[----:B------:R-:W4:Y:S01]  /*03f0*/  @P1 LDG.E R21, desc[UR4][R10.64+0x20] ;  /* 0x000020040a151981 */ /* 0x000f22000c1e1900 */
[----:B------:R-:W-:-:S03]  /*0400*/  @!P0 LOP3.LUT R2, R2, R23, RZ, 0x3c, !PT ;  /* 0x0000001702028212 */ /* 0x000fc600078e3cff */
[----:B------:R-:W4:Y:S01]  /*0410*/  @P2 LDG.E R23, desc[UR4][R10.64+0x2c] ;  /* 0x00002c040a172981 */ /* 0x000f22000c1e1900 */
[----:B------:R-:W-:-:S03]  /*0420*/  @P1 LOP3.LUT R4, R4, R25, RZ, 0x3c, !PT ;  /* 0x0000001904041212 */ /* 0x000fc600078e3cff */
[----:B------:R-:W4:Y:S01]  /*0430*/  @P2 LDG.E R25, desc[UR4][R10.64+0x34] ;  /* 0x000034040a192981 */ /* 0x000f22000c1e1900 */
[----:B--2---:R-:W-:-:S03]  /*0440*/  @!P0 LOP3.LUT R5, R5, R18, RZ, 0x3c, !PT ;  /* 0x0000001205058212 */ /* 0x004fc600078e3cff */
[----:B------:R-:W2:Y:S01]  /*0450*/  @P1 LDG.E R18, desc[UR4][R10.64+0x1c] ;  /* 0x00001c040a121981 */ /* 0x000ea2000c1e1900 */
[----:B---3--:R-:W-:-:S03]  /*0460*/  @P1 LOP3.LUT R3, R3, R20, RZ, 0x3c, !PT ;  /* 0x0000001403031212 */ /* 0x008fc600078e3cff */
[----:B------:R-:W3:Y:S01]  /*0470*/  @P2 LDG.E R20, desc[UR4][R10.64+0x30] ;  /* 0x000030040a142981 */ /* 0x000ee2000c1e1900 */
[----:B----4-:R-:W-:-:S03]  /*0480*/  @P2 LOP3.LUT R3, R3, R22, RZ, 0x3c, !PT ;  /* 0x0000001603032212 */ /* 0x010fc600078e3cff */
[----:B------:R-:W4:Y:S01]  /*0490*/  @P3 LDG.E R22, desc[UR4][R10.64+0x4c] ;  /* 0x00004c040a163981 */ /* 0x000f22000c1e1900 */
[----:B------:R-:W-:-:S04]  /*04a0*/  @P3 LOP3.LUT R15, R15, R28, RZ, 0x3c, !PT ;  /* 0x0000001c0f0f3212 */ /* 0x000fc800078e3cff */
[----:B------:R-:W-:Y:S02]  /*04b0*/  @P4 LOP3.LUT R15, R15, R26, RZ, 0x3c, !PT ;  /* 0x0000001a0f0f4212 */ /* 0x000fe400078e3cff */
[----:B------:R-:W-:Y:S01]  /*04c0*/  @P1 LOP3.LUT R2, R2, R21, RZ, 0x3c, !PT ;  /* 0x0000001502021212 */ /* 0x000fe200078e3cff */
[----:B------:R-:W4:Y:S04]  /*04d0*/  @P5 LDG.E R26, desc[UR4][R10.64+0x64] ;  /* 0x000064040a1a5981 */ /* 0x000f28000c1e1900 */
[----:B------:R-:W4:Y:S01]  /*04e0*/  @P3 LDG.E R21, desc[UR4][R10.64+0x40] ;  /* 0x000040040a153981 */ /* 0x000f22000c1e1900 */
[----:B------:R-:W-:Y:S02]  /*04f0*/  @P2 LOP3.LUT R4, R4, R23, RZ, 0x3c, !PT ;  /* 0x0000001704042212 */ /* 0x000fe400078e3cff */
[----:B------:R-:W-:Y:S01]  /*0500*/  @P2 LOP3.LUT R2, R2, R25, RZ, 0x3c, !PT ;  /* 0x0000001902022212 */ /* 0x000fe200078e3cff */
[----:B------:R-:W4:Y:S04]  /*0510*/  @P3 LDG.E R23, desc[UR4][R10.64+0x48] ;  /* 0x000048040a173981 */ /* 0x000f28000c1e1900 */
[----:B------:R-:W4:Y:S01]  /*0520*/  @P4 LDG.E R25, desc[UR4][R10.64+0x54] ;  /* 0x000054040a194981 */ /* 0x000f22000c1e1900 */
[----:B--2---:R-:W-:-:S03]  /*0530*/  @P1 LOP3.LUT R5, R5, R18, RZ, 0x3c, !PT ;  /* 0x0000001205051212 */ /* 0x004fc600078e3cff */
[----:B------:R-:W2:Y:S01]  /*0540*/  @P3 LDG.E R18, desc[UR4][R10.64+0x44] ;  /* 0x000044040a123981 */ /* 0x000ea2000c1e1900 */
[----:B---3--:R-:W-:-:S03]  /*0550*/  @P2 LOP3.LUT R5, R5, R20, RZ, 0x3c, !PT ;  /* 0x0000001405052212 */ /* 0x008fc600078e3cff */
[----:B------:R-:W3:Y:S01]  /*0560*/  @P4 LDG.E R20, desc[UR4][R10.64+0x58] ;  /* 0x000058040a144981 */ /* 0x000ee2000c1e1900 */
[----:B----4-:R-:W-:-:S03]  /*0570*/  @P3 LOP3.LUT R3, R3, R22, RZ, 0x3c, !PT ;  /* 0x0000001603033212 */ /* 0x010fc600078e3cff */
[----:B------:R-:W4:Y:S01]  /*0580*/  @P4 LDG.E R22, desc[UR4][R10.64+0x60] ;  /* 0x000060040a164981 */ /* 0x000f22000c1e1900 */
[----:B------:R-:W-:Y:S02]  /*0590*/  LOP3.LUT P0, RZ, R24, 0x80, RZ, 0xc0, !PT ;  /* 0x0000008018ff7812 */ /* 0x000fe4000780c0ff */
[----:B------:R-:W-:Y:S02]  /*05a0*/  @P5 LOP3.LUT R15, R15, R26, RZ, 0x3c, !PT ;  /* 0x0000001a0f0f5212 */ /* 0x000fe400078e3cff */
[----:B------:R-:W4:Y:S01]  /*05b0*/  @P6 LDG.E R26, desc[UR4][R10.64+0x78] ;  /* 0x000078040a1a6981 */ /* 0x000f22000c1e1900 */
[----:B------:R-:W-:-:S03]  /*05c0*/  @P3 LOP3.LUT R4, R4, R21, RZ, 0x3c, !PT ;  /* 0x0000001504043212 */ /* 0x000fc600078e3cff */
[----:B------:R-:W4:Y:S01]  /*05d0*/  @P4 LDG.E R21, desc[UR4][R10.64+0x5c] ;  /* 0x00005c040a154981 */ /* 0x000f22000c1e1900 */
[----:B------:R-:W-:-:S03]  /*05e0*/  @P3 LOP3.LUT R2, R2, R23, RZ, 0x3c, !PT ;  /* 0x0000001702023212 */ /* 0x000fc600078e3cff */
[----:B------:R-:W4:Y:S01]  /*05f0*/  @P5 LDG.E R23, desc[UR4][R10.64+0x68] ;  /* 0x000068040a175981 */ /* 0x000f22000c1e1900 */
[----:B------:R-:W-:-:S03]  /*0600*/  @P4 LOP3.LUT R4, R4, R25, RZ, 0x3c, !PT ;  /* 0x0000001904044212 */ /* 0x000fc600078e3cff */
[----:B------:R-:W4:Y:S01]  /*0610*/  @P5 LDG.E R25, desc[UR4][R10.64+0x70] ;  /* 0x000070040a195981 */ /* 0x000f22000c1e1900 */
[----:B--2---:R-:W-:-:S03]  /*0620*/  @P3 LOP3.LUT R5, R5, R18, RZ, 0x3c, !PT ;  /* 0x0000001205053212 */ /* 0x004fc600078e3cff */
[----:B------:R-:W2:Y:S01]  /*0630*/  @P5 LDG.E R18, desc[UR4][R10.64+0x6c] ;  /* 0x00006c040a125981 */ /* 0x000ea2000c1e1900 */
[----:B---3--:R-:W-:-:S03]  /*0640*/  @P4 LOP3.LUT R5, R5, R20, RZ, 0x3c, !PT ;  /* 0x0000001405054212 */ /* 0x008fc600078e3cff */
[----:B------:R-:W3:Y:S01]  /*0650*/  @P5 LDG.E R20, desc[UR4][R10.64+0x74] ;  /* 0x000074040a145981 */ /* 0x000ee2000c1e1900 */
[----:B----4-:R-:W-:-:S03]  /*0660*/  @P4 LOP3.LUT R3, R3, R22, RZ, 0x3c, !PT ;  /* 0x0000001603034212 */ /* 0x010fc600078e3cff */
[----:B------:R-:W4:Y:S01]  /*0670*/  @P0 LDG.E R22, desc[UR4][R10.64+0x8c] ;  /* 0x00008c040a160981 */ /* 0x000f22000c1e1900 */
[----:B------:R-:W-:-:S03]  /*0680*/  @P6 LOP3.LUT R15, R15, R26, RZ, 0x3c, !PT ;  /* 0x0000001a0f0f6212 */ /* 0x000fc600078e3cff */
        /* <DEDUP_REMOVED lines=13> */
[----:B------:R-:W-:Y:S02]  /*0760*/  @P6 LOP3.LUT R4, R4, R27, RZ, 0x3c, !PT ;  /* 0x0000001b04046212 */ /* 0x000fe400078e3cff */
[----:B------:R-:W-:Y:S02]  /*0770*/  @P6 LOP3.LUT R2, R2, R21, RZ, 0x3c, !PT ;  /* 0x0000001502026212 */ /* 0x000fe400078e3cff */
[----:B------:R-:W-:Y:S02]  /*0780*/  @P0 LOP3.LUT R4, R4, R23, RZ, 0x3c, !PT ;  /* 0x0000001704040212 */ /* 0x000fe400078e3cff */
[----:B------:R-:W-:Y:S02]  /*0790*/  @P0 LOP3.LUT R2, R2, R25, RZ, 0x3c, !PT ;  /* 0x0000001902020212 */ /* 0x000fe400078e3cff */
[----:B--2---:R-:W-:Y:S02]  /*07a0*/  @P6 LOP3.LUT R5, R5, R18, RZ, 0x3c, !PT ;  /* 0x0000001205056212 */ /* 0x004fe400078e3cff */
[----:B---3--:R-:W-:-:S02]  /*07b0*/  @P6 LOP3.LUT R3, R3, R20, RZ, 0x3c, !PT ;  /* 0x0000001403036212 */ /* 0x008fc400078e3cff */
[----:B----4-:R-:W-:Y:S02]  /*07c0*/  @P0 LOP3.LUT R5, R5, R22, RZ, 0x3c, !PT ;  /* 0x0000001605050212 */ /* 0x010fe400078e3cff */
[----:B------:R-:W-:Y:S02]  /*07d0*/  @P0 LOP3.LUT R3, R3, R26, RZ, 0x3c, !PT ;  /* 0x0000001a03030212 */ /* 0x000fe400078e3cff */
[----:B------:R-:W-:-:S13]  /*07e0*/  R2P PR, R24.B1, 0x7f ;  /* 0x0000007f18007804 */ /* 0x000fda0000001000 */
[----:B------:R-:W2:Y:S04]  /*07f0*/  @P0 LDG.E R18, desc[UR4][R10.64+0xa0] ;  /* 0x0000a0040a120981 */ /* 0x000ea8000c1e1900 */
[----:B------:R-:W3:Y:S04]  /*0800*/  @P1 LDG.E R22, desc[UR4][R10.64+0xb4] ;  /* 0x0000b4040a161981 */ /* 0x000ee8000c1e1900 */
[----:B------:R-:W4:Y:S04]  /*0810*/  @P2 LDG.E R26, desc[UR4][R10.64+0xc8] ;  /* 0x0000c8040a1a2981 */ /* 0x000f28000c1e1900 */
[----:B------:R-:W4:Y:S04]  /*0820*/  @P3 LDG.E R28, desc[UR4][R10.64+0xdc] ;  /* 0x0000dc040a1c3981 */ /* 0x000f28000c1e1900 */
[----:B------:R-:W4:Y:S04]  /*0830*/  @P0 LDG.E R23, desc[UR4][R10.64+0xa4] ;  /* 0x0000a4040a170981 */ /* 0x000f28000c1e1900 */
[----:B------:R-:W4:Y:S04]  /*0840*/  @P0 LDG.E R20, desc[UR4][R10.64+0xa8] ;  /* 0x0000a8040a140981 */ /* 0x000f28000c1e1900 */
[----:B------:R-:W4:Y:S04]  /*0850*/  @P4 LDG.E R25, desc[UR4][R10.64+0xf0] ;  /* 0x0000f0040a194981 */ /* 0x000f28000c1e1900 */
        /* <DEDUP_REMOVED lines=21> */
[----:B------:R-:W-:Y:S02]  /*09b0*/  LOP3.LUT P0, RZ, R24, 0x8000, RZ, 0xc0, !PT ;  /* 0x0000800018ff7812 */ /* 0x000fe4000780c0ff */
[----:B----4-:R-:W-:Y:S01]  /*09c0*/  @P5 LOP3.LUT R15, R15, R26, RZ, 0x3c, !PT ;  /* 0x0000001a0f0f5212 */ /* 0x010fe200078e3cff */
[----:B------:R-:W4:Y:S04]  /*09d0*/  @P3 LDG.E R24, desc[UR4][R10.64+0xe4] ;  /* 0x0000e4040a183981 */ /* 0x000f28000c1e1900 */
[----:B------:R-:W2:Y:S01]  /*09e0*/  @P6 LDG.E R26, desc[UR4][R10.64+0x118] ;  /* 0x000118040a1a6981 */ /* 0x000ea2000c1e1900 */
        /* <DEDUP_REMOVED lines=8> */
[----:B---3--:R-:W-:-:S03]  /*0a70*/  @P2 LOP3.LUT R3, R3, R22, RZ, 0x3c, !PT ;  /* 0x0000001603032212 */ /* 0x008fc600078e3cff */
[----:B------:R-:W3:Y:S01]  /*0a80*/  @P4 LDG.E R22, desc[UR4][R10.64+0x100] ;  /* 0x000100040a164981 */ /* 0x000ee2000c1e1900 */
[----:B--2---:R-:W-:-:S03]  /*0a90*/  @P6 LOP3.LUT R15, R15, R26, RZ, 0x3c, !PT ;  /* 0x0000001a0f0f6212 */ /* 0x004fc600078e3cff */
[----:B------:R-:W2:Y:S01]  /*0aa0*/  @P0 LDG.E R26, desc[UR4][R10.64+0x12c] ;  /* 0x00012c040a1a0981 */ /* 0x000ea2000c1e1900 */
[----:B----4-:R-:W-:-:S03]  /*0ab0*/  @P2 LOP3.LUT R2, R2, R23, RZ, 0x3c, !PT ;  /* 0x0000001702022212 */ /* 0x010fc600078e3cff */
[----:B------:R-:W4:Y:S01]  /*0ac0*/  @P4 LDG.E R23, desc[UR4][R10.64+0xfc] ;  /* 0x0000fc040a174981 */ /* 0x000f22000c1e1900 */
[----:B------:R-:W-:-:S03]  /*0ad0*/  @P2 LOP3.LUT R5, R5, R20, RZ, 0x3c, !PT ;  /* 0x0000001405052212 */ /* 0x000fc600078e3cff */
[----:B------:R-:W4:Y:S01]  /*0ae0*/  @P4 LDG.E R20, desc[UR4][R10.64+0xf8] ;  /* 0x0000f8040a144981 */ /* 0x000f22000c1e1900 */
[----:B------:R-:W-:Y:S02]  /*0af0*/  @P3 LOP3.LUT R2, R2, R27, RZ, 0x3c, !PT ;  /* 0x0000001b02023212 */ /* 0x000fe400078e3cff */
[----:B------:R-:W-:Y:S01]  /*0b00*/  @P3 LOP3.LUT R4, R4, R25, RZ, 0x3c, !PT ;  /* 0x0000001904043212 */ /* 0x000fe200078e3cff */
[----:B------:R-:W4:Y:S01]  /*0b10*/  @P5 LDG.E R27, desc[UR4][R10.64+0x110] ;  /* 0x000110040a1b5981 */ /* 0x000f22000c1e1900 */
[----:B------:R-:W-:-:S03]  /*0b20*/  @P3 LOP3.LUT R5, R5, R24, RZ, 0x3c, !PT ;  /* 0x0000001805053212 */ /* 0x000fc600078e3cff */
[----:B------:R-:W4:Y:S04]  /*0b30*/  @P5 LDG.E R25, desc[UR4][R10.64+0x108] ;  /* 0x000108040a195981 */ /* 0x000f28000c1e1900 */
        /* <DEDUP_REMOVED lines=19> */
[----:B------:R-:W-:-:S05]  /*0c70*/  VIADD R19, R19, 0x10 ;  /* 0x0000001013137836 */ /* 0x000fca0000000000 */
[----:B------:R-:W-:Y:S02]  /*0c80*/  ISETP.NE.AND P1, PT, R19, 0x20, PT ;  /* 0x000000201300780c */ /* 0x000fe40003f25270 */
[----:B------:R-:W-:Y:S02]  /*0c90*/  @P5 LOP3.LUT R3, R3, R18, RZ, 0x3c, !PT ;  /* 0x0000001203035212 */ /* 0x000fe400078e3cff */
[----:B------:R-:W-:Y:S02]  /*0ca0*/  @P6 LOP3.LUT R4, R4, R21, RZ, 0x3c, !PT ;  /* 0x0000001504046212 */ /* 0x000fe400078e3cff */
[----:B---3--:R-:W-:-:S04]  /*0cb0*/  @P6 LOP3.LUT R3, R3, R22, RZ, 0x3c, !PT ;  /* 0x0000001603036212 */ /* 0x008fc800078e3cff */
[----:B--2---:R-:W-:Y:S02]  /*0cc0*/  @P0 LOP3.LUT R3, R3, R26, RZ, 0x3c, !PT ;  /* 0x0000001a03030212 */ /* 0x004fe400078e3cff */
[----:B----4-:R-:W-:Y:S02]  /*0cd0*/  @P6 LOP3.LUT R2, R2, R23, RZ, 0x3c, !PT ;  /* 0x0000001702026212 */ /* 0x010fe400078e3cff */
[----:B------:R-:W-:Y:S02]  /*0ce0*/  @P6 LOP3.LUT R5, R5, R20, RZ, 0x3c, !PT ;  /* 0x0000001405056212 */ /* 0x000fe400078e3cff */
[----:B------:R-:W-:Y:S02]  /*0cf0*/  @P0 LOP3.LUT R2, R2, R27, RZ, 0x3c, !PT ;  /* 0x0000001b02020212 */ /* 0x000fe400078e3cff */
[----:B------:R-:W-:Y:S02]  /*0d00*/  @P0 LOP3.LUT R4, R4, R25, RZ, 0x3c, !PT ;  /* 0x0000001904040212 */ /* 0x000fe400078e3cff */
[----:B------:R-:W-:Y:S01]  /*0d10*/  @P0 LOP3.LUT R5, R5, R24, RZ, 0x3c, !PT ;  /* 0x0000001805050212 */ /* 0x000fe200078e3cff */
[----:B------:R-:W-:Y:S06]  /*0d20*/  @P1 BRA `(.L_x_197) ;  /* 0xfffffff400481947 */ /* 0x000fec000383ffff */
[----:B------:R-:W-:-:S05]  /*0d30*/  VIADD R17, R17, 0x1 ;  /* 0x0000000111117836 */ /* 0x000fca0000000000 */
[----:B------:R-:W-:-:S13]  /*0d40*/  ISETP.NE.AND P0, PT, R17, 0x5, PT ;  /* 0x000000051100780c */ /* 0x000fda0003f05270 */
[----:B------:R-:W-:Y:S05]  /*0d50*/  @P0 BRA `(.L_x_198) ;  /* 0xfffffff400300947 */ /* 0x000fea000383ffff */
[----:B------:R0:W-:Y:S01]  /*0d60*/  STG.E.64 desc[UR4][R6.64+0x8], R4 ;  /* 0x0000080406007986 */ /* 0x0001e2000c101b04 */
[----:B------:R-:W-:Y:S01]  /*0d70*/  VIADD R14, R14, 0x1 ;  /* 0x000000010e0e7836 */ /* 0x000fe20000000000 */
[----:B------:R-:W-:Y:S02]  /*0d80*/  LOP3.LUT R11, R13, 0x3, RZ, 0xc0, !PT ;  /* 0x000000030d0b7812 */ /* 0x000fe400078ec0ff */
[----:B------:R0:W-:Y:S02]  /*0d90*/  STG.E.64 desc[UR4][R6.64+0x10], R2 ;  /* 0x0000100206007986 */ /* 0x0001e4000c101b04 */
[----:B------:R-:W-:Y:S02]  /*0da0*/  ISETP.GE.U32.AND P0, PT, R14, R11, PT ;  /* 0x0000000b0e00720c */ /* 0x000fe40003f06070 */
[----:B------:R0:W-:Y:S11]  /*0db0*/  STG.E desc[UR4][R6.64+0x4], R15 ;  /* 0x0000040f06007986 */ /* 0x0001f6000c101904 */
[----:B------:R-:W-:Y:S05]  /*0dc0*/  @!P0 BRA `(.L_x_199) ;  /* 0xfffffff400048947 */ /* 0x000fea000383ffff */
.L_x_196:
[----:B------:R-:W-:Y:S05]  /*0dd0*/  BSYNC.RECONVERGENT B1 ;  /* 0x0000000000017941 */ /* 0x000fea0003800200 */
.L_x_195:
[C---:B------:R-:W-:Y:S01]  /*0de0*/  ISETP.GT.U32.AND P0, PT, R13.reuse, 0x3, PT ;  /* 0x000000030d00780c */ /* 0x040fe20003f04070 */
[----:B------:R-:W-:Y:S01]  /*0df0*/  VIADD R12, R12, 0x1 ;  /* 0x000000010c0c7836 */ /* 0x000fe20000000000 */
[--C-:B------:R-:W-:Y:S02]  /*0e00*/  SHF.R.U64 R13, R13, 0x2, R0.reuse ;  /* 0x000000020d0d7819 */ /* 0x100fe40000001200 */
[----:B------:R-:W-:Y:S02]  /*0e10*/  ISETP.GT.U32.AND.EX P0, PT, R0, RZ, PT, P0 ;  /* 0x000000ff0000720c */ /* 0x000fe40003f04100 */
[----:B------:R-:W-:-:S11]  /*0e20*/  SHF.R.U32.HI R0, RZ, 0x2, R0 ;  /* 0x00000002ff007819 */ /* 0x000fd60000011600 */
[----:B------:R-:W-:Y:S05]  /*0e30*/  @P0 BRA `(.L_x_200) ;  /* 0xfffffff000c80947 */ /* 0x000fea000383ffff */
.L_x_194:
[----:B------:R-:W-:Y:S05]  /*0e40*/  BSYNC.RECONVERGENT B0 ;  /* 0x0000000000007941 */ /* 0x000fea0003800200 */
.L_x_193:
[----:B------:R-:W-:Y:S04]  /*0e50*/  STG.E.64 desc[UR4][R6.64+0x18], RZ ;  /* 0x000018ff06007986 */ /* 0x000fe8000c101b04 */
[----:B------:R-:W-:Y:S04]  /*0e60*/  STG.E desc[UR4][R6.64+0x20], RZ ;  /* 0x000020ff06007986 */ /* 0x000fe8000c101904 */
[----:B------:R-:W-:Y:S01]  /*0e70*/  STG.E.64 desc[UR4][R6.64+0x28], RZ ;  /* 0x000028ff06007986 */ /* 0x000fe2000c101b04 */
[----:B------:R-:W-:Y:S05]  /*0e80*/  EXIT ;  /* 0x000000000000794d */ /* 0x000fea0003800000 */
.L_x_201:
        /* <DEDUP_REMOVED lines=15> */
.L_x_214:


//--------------------- .nv.global.init           --------------------------
	.section	.nv.global.init,"aw",@progbits
	.align	4
.nv.global.init:
	.type		mrg32k3aM1SubSeq,@object
	.size		mrg32k3aM1SubSeq,(mrg32k3aM2SubSeq - mrg32k3aM1SubSeq)
mrg32k3aM1SubSeq:
        /* <DEDUP_REMOVED lines=126> */
	.type		mrg32k3aM2SubSeq,@object
	.size		mrg32k3aM2SubSeq,(mrg32k3aM1 - mrg32k3aM2SubSeq)
mrg32k3aM2SubSeq:
        /* <DEDUP_REMOVED lines=126> */
	.type		mrg32k3aM1,@object
	.size		mrg32k3aM1,(mrg32k3aM1Seq - mrg32k3aM1)
mrg32k3aM1:
        /* <DEDUP_REMOVED lines=144> */
	.type		mrg32k3aM1Seq,@object
	.size		mrg32k3aM1Seq,(mrg32k3aM2 - mrg32k3aM1Seq)
mrg32k3aM1Seq:
        /* <DEDUP_REMOVED lines=144> */
	.type		mrg32k3aM2,@object
	.size		mrg32k3aM2,(mrg32k3aM2Seq - mrg32k3aM2)
mrg32k3aM2:
        /* <DEDUP_REMOVED lines=144> */
	.type		mrg32k3aM2Seq,@object
	.size		mrg32k3aM2Seq,(precalc_xorwow_matrix - mrg32k3aM2Seq)
mrg32k3aM2Seq:
        /* <DEDUP_REMOVED lines=144> */
	.type		precalc_xorwow_matrix,@object
	.size		precalc_xorwow_matrix,(precalc_xorwow_offset_matrix - precalc_xorwow_matrix)
precalc_xorwow_matrix:
        /* <DEDUP_REMOVED lines=6400> */
	.type		precalc_xorwow_offset_matrix,@object
	.size		precalc_xorwow_offset_matrix,(.L_1 - precalc_xorwow_offset_matrix)
precalc_xorwow_offset_matrix:
        /* <DEDUP_REMOVED lines=6400> */
.L_1:


//--------------------- .nv.shared._Z22MC_Heston_Euler_kernelfffffiP17curandStateXORWOWPfS1_iP11HestonParam --------------------------
	.section	.nv.shared._Z22MC_Heston_Euler_kernelfffffiP17curandStateXORWOWPfS1_iP11HestonParam,"aw",@nobits
	.sectionflags	@""
	.align	16
	.zero		1024


//--------------------- .nv.shared.reserved.0     --------------------------
	.section	.nv.shared.reserved.0,"aw",@nobits
	.weak		__nv_reservedSMEM_offset_0_alias
	.size		__nv_reservedSMEM_offset_0_alias, 0, 64
	.other		__nv_reservedSMEM_offset_0_alias,@"STO_CUDA_RESERVED_SHARED STV_DEFAULT"
__nv_reservedSMEM_offset_0_alias:
	.zero		0
	.zero		64


//--------------------- .nv.shared._Z29MC_Heston_Almost_Exact_kernelfffffiP17curandStateXORWOWPfS1_iP11HestonParam --------------------------
	.section	.nv.shared._Z29MC_Heston_Almost_Exact_kernelfffffiP17curandStateXORWOWPfS1_iP11HestonParam,"aw",@nobits
	.sectionflags	@""
	.align	16
	.zero		1024


//--------------------- .nv.shared._Z22MC_Heston_Exact_kernelfffffiP17curandStateXORWOWPfS1_iP11HestonParam --------------------------
	.section	.nv.shared._Z22MC_Heston_Exact_kernelfffffiP17curandStateXORWOWPfS1_iP11HestonParam,"aw",@nobits
	.sectionflags	@""
	.align	16
	.zero		1024


//--------------------- .nv.shared._Z19init_curand_state_kP17curandStateXORWOW --------------------------
	.section	.nv.shared._Z19init_curand_state_kP17curandStateXORWOW,"aw",@nobits
	.sectionflags	@""
	.align	16
	.zero		1024


//--------------------- .nv.constant0._Z22MC_Heston_Euler_kernelfffffiP17curandStateXORWOWPfS1_iP11HestonParam --------------------------
	.section	.nv.constant0._Z22MC_Heston_Euler_kernelfffffiP17curandStateXORWOWPfS1_iP11HestonParam,"a",@progbits
	.sectionflags	@""
	.align	4
.nv.constant0._Z22MC_Heston_Euler_kernelfffffiP17curandStateXORWOWPfS1_iP11HestonParam:
	.zero		960


//--------------------- .nv.constant0._Z29MC_Heston_Almost_Exact_kernelfffffiP17curandStateXORWOWPfS1_iP11HestonParam --------------------------
	.section	.nv.constant0._Z29MC_Heston_Almost_Exact_kernelfffffiP17curandStateXORWOWPfS1_iP11HestonParam,"a",@progbits
	.sectionflags	@""
	.align	4
.nv.constant0._Z29MC_Heston_Almost_Exact_kernelfffffiP17curandStateXORWOWPfS1_iP11HestonParam:
	.zero		960


//--------------------- .nv.constant0._Z22MC_Heston_Exact_kernelfffffiP17curandStateXORWOWPfS1_iP11HestonParam --------------------------
	.section	.nv.constant0._Z22MC_Heston_Exact_kernelfffffiP17curandStateXORWOWPfS1_iP11HestonParam,"a",@progbits
	.sectionflags	@""
	.align	4
.nv.constant0._Z22MC_Heston_Exact_kernelfffffiP17curandStateXORWOWPfS1_iP11HestonParam:
	.zero		960


//--------------------- .nv.constant0._Z19init_curand_state_kP17curandStateXORWOW --------------------------
	.section	.nv.constant0._Z19init_curand_state_kP17curandStateXORWOW,"a",@progbits
	.sectionflags	@""
	.align	4
.nv.constant0._Z19init_curand_state_kP17curandStateXORWOW:
	.zero		904


//--------------------- SYMBOLS --------------------------

	.type		.nv.reservedSmem.offset0,@object
	.size		.nv.reservedSmem.offset0,0x4
	.type		.nv.reservedSmem.cap,@object
	.size		.nv.reservedSmem.cap,0x4
